def matmul_kernel(
    a_ptr,
    b_ptr,
    c_ptr,
    M,
    N,
    K,
    stride_am,
    stride_ak,
    stride_bk,
    stride_bn,
    stride_cm,
    stride_cn,
    BLOCK_M: tl.constexpr,
    BLOCK_N: tl.constexpr,
    BLOCK_K: tl.constexpr,
    GROUP_M: tl.constexpr,
):
    pid = tl.program_id(axis=0)
    num_pid_m = tl.cdiv(M, BLOCK_M)
    num_pid_n = tl.cdiv(N, BLOCK_N)
    num_pid_in_group = GROUP_M * num_pid_n
    group_id = pid // num_pid_in_group
    first_pid_m = group_id * GROUP_M
    group_size_m = min(num_pid_m - first_pid_m, GROUP_M)
    pid_m = first_pid_m + ((pid % num_pid_in_group) % group_size_m)
    pid_n = (pid % num_pid_in_group) // group_size_m

    offs_am = (pid_m * BLOCK_M + tl.arange(0, BLOCK_M)) % M
    offs_bn = (pid_n * BLOCK_N + tl.arange(0, BLOCK_N)) % N
    offs_k = tl.arange(0, BLOCK_K)
    a_ptrs = a_ptr + offs_am[:, None] * stride_am + offs_k[None, :] * stride_ak
    b_ptrs = b_ptr + offs_k[:, None] * stride_bk + offs_bn[None, :] * stride_bn

    acc = tl.zeros((BLOCK_M, BLOCK_N), dtype=tl.float32)
    for kk in range(0, tl.cdiv(K, BLOCK_K)):
        a = tl.load(a_ptrs, mask=offs_k[None, :] < K - kk * BLOCK_K, other=0.0)
        b = tl.load(b_ptrs, mask=offs_k[:, None] < K - kk * BLOCK_K, other=0.0)
        acc = tl.dot(a, b, acc)
        a_ptrs += BLOCK_K * stride_ak
        b_ptrs += BLOCK_K * stride_bk

    c = acc.to(c_ptr.dtype.element_ty)
    offs_cm = pid_m * BLOCK_M + tl.arange(0, BLOCK_M)
    offs_cn = pid_n * BLOCK_N + tl.arange(0, BLOCK_N)
    c_ptrs = c_ptr + offs_cm[:, None] * stride_cm + offs_cn[None, :] * stride_cn
    mask = (offs_cm[:, None] < M) & (offs_cn[None, :] < N)
    tl.store(c_ptrs, c, mask=mask)

# config = {"BLOCK_K": 128, "BLOCK_M": 512, "BLOCK_N": 64, "GROUP_M": 8, "arch": "sm_100", "dtype": "fp16", "num_ctas": 4, "num_stages": 3, "num_warps": 4}
# arch = sm_100


// ===== COMPILED SASS (sm_100a) =====

	.target	sm_100a

	.elftype	@"ET_EXEC"


//--------------------- .note.nv.tkinfo           --------------------------
	.section	.note.nv.tkinfo,"",@"SHT_NOTE"
	.sectionflags	@"SHF_NOTE_NV_TKINFO"
	.tkinfo
        /*0018*/ 	.word	0x00000081
        /*0030*/ 	.string	""
        /*0030*/ 	.string	"ptxas-blackwell"
        /*0030*/ 	.string	"Cuda compilation tools, release 12.9, V12.9.86"
        /*0030*/ 	.string	"Build cuda_12.9.r12.9/compiler.36037853_0"
        /*0030*/ 	.string	"-v  -suppress-debug-info  -lineinfo  -arch sm_100a "



//--------------------- .note.nv.cuver            --------------------------
	.section	.note.nv.cuver,"",@"SHT_NOTE"
	.sectionflags	@"SHF_NOTE_NV_CUVER"
        /*0018*/ 	.short	0x0001
        /*001a*/ 	.short	0x0064
        /*001c*/ 	.short	0x0001
        /*001e*/ 	.short	0x0000
        /*0020*/ 	.short	0x0001
        /*0022*/ 	.short	0x0000


//--------------------- .nv.info                  --------------------------
	.section	.nv.info,"",@"SHT_CUDA_INFO"
	.align	4


	//----- nvinfo : EIATTR_REGCOUNT
	.align		4
        /*0000*/ 	.byte	0x04, 0x2f
        /*0002*/ 	.short	(.L_4 - .L_3)
	.align		4
.L_3:
        /*0004*/ 	.word	index@(matmul_kernel)
        /*0008*/ 	.word	0x00000060


	//----- nvinfo : EIATTR_FRAME_SIZE
	.align		4
.L_4:
        /*000c*/ 	.byte	0x04, 0x11
        /*000e*/ 	.short	(.L_6 - .L_5)
	.align		4
.L_5:
        /*0010*/ 	.word	index@($__internal_2_$__cuda_sm10x_tcgen05_guardrail_trap_unallocated_columns_being_dealloced)
        /*0014*/ 	.word	0x000008b0


	//----- nvinfo : EIATTR_FRAME_SIZE
	.align		4
.L_6:
        /*0018*/ 	.byte	0x04, 0x11
        /*001a*/ 	.short	(.L_8 - .L_7)
	.align		4
.L_7:
        /*001c*/ 	.word	index@($__internal_1_$__cuda_sm10x_tcgen05_guardrail_trap_phase_invalid_during_alloc)
        /*0020*/ 	.word	0x000008b0


	//----- nvinfo : EIATTR_FRAME_SIZE
	.align		4
.L_8:
        /*0024*/ 	.byte	0x04, 0x11
        /*0026*/ 	.short	(.L_10 - .L_9)
	.align		4
.L_9:
        /*0028*/ 	.word	index@($__internal_0_$__cuda_sm10x_tcgen05_guardrail_trap_col_being_dealloced_not_returned_by_alloc)
        /*002c*/ 	.word	0x000008b0


	//----- nvinfo : EIATTR_FRAME_SIZE
	.align		4
.L_10:
        /*0030*/ 	.byte	0x04, 0x11
        /*0032*/ 	.short	(.L_12 - .L_11)
	.align		4
.L_11:
        /*0034*/ 	.word	index@(matmul_kernel)
        /*0038*/ 	.word	0x000008b0


	//----- nvinfo : EIATTR_MIN_STACK_SIZE
	.align		4
.L_12:
        /*003c*/ 	.byte	0x04, 0x12
        /*003e*/ 	.short	(.L_14 - .L_13)
	.align		4
.L_13:
        /*0040*/ 	.word	index@(matmul_kernel)
        /*0044*/ 	.word	0x000008b0
.L_14:


//--------------------- .nv.info.matmul_kernel    --------------------------
	.section	.nv.info.matmul_kernel,"",@"SHT_CUDA_INFO"
	.sectionflags	@""
	.align	4


	//----- nvinfo : EIATTR_CUDA_API_VERSION
	.align		4
        /*0000*/ 	.byte	0x04, 0x37
        /*0002*/ 	.short	(.L_16 - .L_15)
.L_15:
        /*0004*/ 	.word	0x00000081


	//----- nvinfo : EIATTR_KPARAM_INFO
	.align		4
.L_16:
        /*0008*/ 	.byte	0x04, 0x17
        /*000a*/ 	.short	(.L_18 - .L_17)
.L_17:
        /*000c*/ 	.word	0x00000000
        /*0010*/ 	.short	0x000d
        /*0012*/ 	.short	0x0048
        /*0014*/ 	.byte	0x00, 0xf4, 0x21, 0x00


	//----- nvinfo : EIATTR_KPARAM_INFO
	.align		4
.L_18:
        /*0018*/ 	.byte	0x04, 0x17
        /*001a*/ 	.short	(.L_20 - .L_19)
.L_19:
        /*001c*/ 	.word	0x00000000
        /*0020*/ 	.short	0x000c
        /*0022*/ 	.short	0x0040
        /*0024*/ 	.byte	0x00, 0xf4, 0x21, 0x00


	//----- nvinfo : EIATTR_KPARAM_INFO
	.align		4
.L_20:
        /*0028*/ 	.byte	0x04, 0x17
        /*002a*/ 	.short	(.L_22 - .L_21)
.L_21:
        /*002c*/ 	.word	0x00000000
        /*0030*/ 	.short	0x000b
        /*0032*/ 	.short	0x0038
        /*0034*/ 	.byte	0x00, 0xf0, 0x11, 0x00


	//----- nvinfo : EIATTR_KPARAM_INFO
	.align		4
.L_22:
        /*0038*/ 	.byte	0x04, 0x17
        /*003a*/ 	.short	(.L_24 - .L_23)
.L_23:
        /*003c*/ 	.word	0x00000000
        /*0040*/ 	.short	0x000a
        /*0042*/ 	.short	0x0034
        /*0044*/ 	.byte	0x00, 0xf0, 0x11, 0x00


	//----- nvinfo : EIATTR_KPARAM_INFO
	.align		4
.L_24:
        /*0048*/ 	.byte	0x04, 0x17
        /*004a*/ 	.short	(.L_26 - .L_25)
.L_25:
        /*004c*/ 	.word	0x00000000
        /*0050*/ 	.short	0x0009
        /*0052*/ 	.short	0x0030
        /*0054*/ 	.byte	0x00, 0xf0, 0x11, 0x00


	//----- nvinfo : EIATTR_KPARAM_INFO
	.align		4
.L_26:
        /*0058*/ 	.byte	0x04, 0x17
        /*005a*/ 	.short	(.L_28 - .L_27)
.L_27:
        /*005c*/ 	.word	0x00000000
        /*0060*/ 	.short	0x0008
        /*0062*/ 	.short	0x002c
        /*0064*/ 	.byte	0x00, 0xf0, 0x11, 0x00


	//----- nvinfo : EIATTR_KPARAM_INFO
	.align		4
.L_28:
        /*0068*/ 	.byte	0x04, 0x17
        /*006a*/ 	.short	(.L_30 - .L_29)
.L_29:
        /*006c*/ 	.word	0x00000000
        /*0070*/ 	.short	0x0007
        /*0072*/ 	.short	0x0028
        /*0074*/ 	.byte	0x00, 0xf0, 0x11, 0x00


	//----- nvinfo : EIATTR_KPARAM_INFO
	.align		4
.L_30:
        /*0078*/ 	.byte	0x04, 0x17
        /*007a*/ 	.short	(.L_32 - .L_31)
.L_31:
        /*007c*/ 	.word	0x00000000
        /*0080*/ 	.short	0x0006
        /*0082*/ 	.short	0x0024
        /*0084*/ 	.byte	0x00, 0xf0, 0x11, 0x00


	//----- nvinfo : EIATTR_KPARAM_INFO
	.align		4
.L_32:
        /*0088*/ 	.byte	0x04, 0x17
        /*008a*/ 	.short	(.L_34 - .L_33)
.L_33:
        /*008c*/ 	.word	0x00000000
        /*0090*/ 	.short	0x0005
        /*0092*/ 	.short	0x0020
        /*0094*/ 	.byte	0x00, 0xf0, 0x11, 0x00


	//----- nvinfo : EIATTR_KPARAM_INFO
	.align		4
.L_34:
        /*0098*/ 	.byte	0x04, 0x17
        /*009a*/ 	.short	(.L_36 - .L_35)
.L_35:
        /*009c*/ 	.word	0x00000000
        /*00a0*/ 	.short	0x0004
        /*00a2*/ 	.short	0x001c
        /*00a4*/ 	.byte	0x00, 0xf0, 0x11, 0x00


	//----- nvinfo : EIATTR_KPARAM_INFO
	.align		4
.L_36:
        /*00a8*/ 	.byte	0x04, 0x17
        /*00aa*/ 	.short	(.L_38 - .L_37)
.L_37:
        /*00ac*/ 	.word	0x00000000
        /*00b0*/ 	.short	0x0003
        /*00b2*/ 	.short	0x0018
        /*00b4*/ 	.byte	0x00, 0xf0, 0x11, 0x00


	//----- nvinfo : EIATTR_KPARAM_INFO
	.align		4
.L_38:
        /*00b8*/ 	.byte	0x04, 0x17
        /*00ba*/ 	.short	(.L_40 - .L_39)
.L_39:
        /*00bc*/ 	.word	0x00000000
        /*00c0*/ 	.short	0x0002
        /*00c2*/ 	.short	0x0010
        /*00c4*/ 	.byte	0x00, 0xf4, 0x21, 0x00


	//----- nvinfo : EIATTR_KPARAM_INFO
	.align		4
.L_40:
        /*00c8*/ 	.byte	0x04, 0x17
        /*00ca*/ 	.short	(.L_42 - .L_41)
.L_41:
        /*00cc*/ 	.word	0x00000000
        /*00d0*/ 	.short	0x0001
        /*00d2*/ 	.short	0x0008
        /*00d4*/ 	.byte	0x00, 0xf4, 0x21, 0x00


	//----- nvinfo : EIATTR_KPARAM_INFO
	.align		4
.L_42:
        /*00d8*/ 	.byte	0x04, 0x17
        /*00da*/ 	.short	(.L_44 - .L_43)
.L_43:
        /*00dc*/ 	.word	0x00000000
        /*00e0*/ 	.short	0x0000
        /*00e2*/ 	.short	0x0000
        /*00e4*/ 	.byte	0x00, 0xf4, 0x21, 0x00


	//----- nvinfo : EIATTR_EXPLICIT_CLUSTER
	.align		4
.L_44:
        /*00e8*/ 	.byte	0x01, 0x3e
	.zero		2


	//----- nvinfo : EIATTR_CTA_PER_CLUSTER
	.align		4
        /*00ec*/ 	.byte	0x04, 0x3d
        /*00ee*/ 	.short	(.L_46 - .L_45)
.L_45:
        /*00f0*/ 	.word	0x00000004
        /*00f4*/ 	.word	0x00000001
        /*00f8*/ 	.word	0x00000001


	//----- nvinfo : EIATTR_AT_ENTRY_FRAGMENTS
	.align		4
.L_46:
        /*00fc*/ 	.byte	0x04, 0x4f
        /*00fe*/ 	.short	(.L_48 - .L_47)


	//   ....[0]....
.L_47:
        /*0100*/ 	.word	0x00000004


	//----- nvinfo : EIATTR_RESERVED_SMEM_USED
	.align		4
.L_48:
        /*0104*/ 	.byte	0x01, 0x41
	.zero		2


	//----- nvinfo : EIATTR_SPARSE_MMA_MASK
	.align		4
        /*0108*/ 	.byte	0x03, 0x50
        /*010a*/ 	.short	0x0000


	//----- nvinfo : EIATTR_TCGEN05_1CTA_USED
	.align		4
        /*010c*/ 	.byte	0x01, 0x51
	.zero		2


	//----- nvinfo : EIATTR_MAXREG_COUNT
	.align		4
        /*0110*/ 	.byte	0x03, 0x1b
        /*0112*/ 	.short	0x00ff


	//----- nvinfo : EIATTR_NUM_BARRIERS
	.align		4
        /*0114*/ 	.byte	0x02, 0x4c
        /*0116*/ 	.byte	0x01
	.zero		1


	//----- nvinfo : EIATTR_ANNOTATIONS
	.align		4
        /*0118*/ 	.byte	0x04, 0x55
        /*011a*/ 	.short	(.L_50 - .L_49)


	//   ....[0]....
.L_49:
        /*011c*/ 	.word	0x00000001
        /*0120*/ 	.byte	0xd0, 0x03, 0x00, 0x00, 0x01, 0x00, 0x00, 0x00, 0x80, 0x09, 0x00, 0x00, 0x01, 0x00, 0x00, 0x00
        /* <DEDUP_REMOVED lines=979> */
        /*3e60*/ 	.byte	0xd0, 0xa8, 0x01, 0x00, 0x01, 0x00, 0x00, 0x00, 0xf0, 0xa8, 0x01, 0x00


	//----- nvinfo : EIATTR_INT_WARP_WIDE_INSTR_OFFSETS
	.align		4
.L_50:
        /*3e6c*/ 	.byte	0x04, 0x31
        /*3e6e*/ 	.short	(.L_52 - .L_51)


	//   ....[0]....
.L_51:
        /*3e70*/ 	.word	0x000048f0


	//   ....[1]....
        /*3e74*/ 	.word	0x00004920


	//   ....[2]....
        /*3e78*/ 	.word	0x0000adb0


	//   ....[3]....
        /*3e7c*/ 	.word	0x0001adf0


	//   ....[4]....
        /*3e80*/ 	.word	0x0001ae40


	//----- nvinfo : EIATTR_COOP_GROUP_MASK_REGIDS
	.align		4
.L_52:
        /*3e84*/ 	.byte	0x04, 0x29
        /*3e86*/ 	.short	(.L_54 - .L_53)


	//   ....[0]....
.L_53:
        /*3e88*/ 	.word	0xffffffff


	//   ....[1]....
        /*3e8c*/ 	.word	0xffffffff


	//   ....[2]....
        /*3e90*/ 	.word	0xffffffff


	//   ....[3]....
        /*3e94*/ 	.word	0xffffffff


	//----- nvinfo : EIATTR_COOP_GROUP_INSTR_OFFSETS
	.align		4
.L_54:
        /*3e98*/ 	.byte	0x04, 0x28
        /*3e9a*/ 	.short	(.L_56 - .L_55)


	//   ....[0]....
.L_55:
        /*3e9c*/ 	.word	0x00000070


	//   ....[1]....
        /*3ea0*/ 	.word	0x00000330


	//   ....[2]....
        /*3ea4*/ 	.word	0x0001ac80


	//   ....[3]....
        /*3ea8*/ 	.word	0x0001aef0


	//----- nvinfo : EIATTR_VRC_CTA_INIT_COUNT
	.align		4
.L_56:
        /*3eac*/ 	.byte	0x02, 0x4a
        /*3eae*/ 	.byte	0x80
	.zero		1


	//----- nvinfo : EIATTR_MBARRIER_INSTR_OFFSETS
	.align		4
        /*3eb0*/ 	.byte	0x04, 0x39
        /*3eb2*/ 	.short	(.L_58 - .L_57)


	//   ....[0]....
.L_57:
        /*3eb4*/ 	.word	0x00004b10
        /*3eb8*/ 	.word	0x000000ff
        /*3ebc*/ 	.word	0x00000000
        /*3ec0*/ 	.short	0x0100
        /*3ec2*/ 	.byte	0x06
	.zero		1


	//   ....[1]....
        /*3ec4*/ 	.word	0x0000ade0
        /*3ec8*/ 	.word	0x000000ff
        /*3ecc*/ 	.word	0x00008008
        /*3ed0*/ 	.short	0x0100
        /*3ed2*/ 	.byte	0x09
	.zero		1


	//   ....[2]....
        /*3ed4*/ 	.word	0x00015740
        /*3ed8*/ 	.word	0x000000ff
        /*3edc*/ 	.word	0x00000000
        /*3ee0*/ 	.short	0x010a
        /*3ee2*/ 	.byte	0x06
	.zero		1


	//   ....[3]....
        /*3ee4*/ 	.word	0x00019060
        /*3ee8*/ 	.word	0x000000ff
        /*3eec*/ 	.word	0x00000000
        /*3ef0*/ 	.short	0x010a
        /*3ef2*/ 	.byte	0x06
	.zero		1


	//   ....[4]....
        /*3ef4*/ 	.word	0x00019110
        /*3ef8*/ 	.word	0x000000ff
        /*3efc*/ 	.word	0x00008000
        /*3f00*/ 	.short	0x0108
        /*3f02*/ 	.byte	0x09
	.zero		1


	//   ....[5]....
        /*3f04*/ 	.word	0x000191b0
        /*3f08*/ 	.word	0x000000ff
        /*3f0c*/ 	.word	0x00008008
        /*3f10*/ 	.short	0x0108
        /*3f12*/ 	.byte	0x09
	.zero		1


	//   ....[6]....
        /*3f14*/ 	.word	0x0001af10
        /*3f18*/ 	.word	0x000000ff
        /*3f1c*/ 	.word	0x00000000
        /*3f20*/ 	.short	0x010a
        /*3f22*/ 	.byte	0x06
	.zero		1


	//   ....[7]....
        /*3f24*/ 	.word	0x0001af40
        /*3f28*/ 	.word	0x000000ff
        /*3f2c*/ 	.word	0x00000000
        /*3f30*/ 	.short	0x010a
        /*3f32*/ 	.byte	0x06
	.zero		1


	//----- nvinfo : EIATTR_NUM_MBARRIERS
	.align		4
.L_58:
        /*3f34*/ 	.byte	0x03, 0x38
        /*3f36*/ 	.short	0x0002


	//----- nvinfo : EIATTR_EXIT_INSTR_OFFSETS
	.align		4
        /*3f38*/ 	.byte	0x04, 0x1c
        /*3f3a*/ 	.short	(.L_60 - .L_59)


	//   ....[0]....
.L_59:
        /*3f3c*/ 	.word	0x0001af00


	//----- nvinfo : EIATTR_REQNTID
	.align		4
.L_60:
        /*3f40*/ 	.byte	0x04, 0x10
        /*3f42*/ 	.short	(.L_62 - .L_61)
.L_61:
        /*3f44*/ 	.word	0x00000080
        /*3f48*/ 	.word	0x00000001
        /*3f4c*/ 	.word	0x00000001


	//----- nvinfo : EIATTR_CRS_STACK_SIZE
	.align		4
.L_62:
        /*3f50*/ 	.byte	0x04, 0x1e
        /*3f52*/ 	.short	(.L_64 - .L_63)
.L_63:
        /*3f54*/ 	.word	0x00000000


	//----- nvinfo : EIATTR_CBANK_PARAM_SIZE
	.align		4
.L_64:
        /*3f58*/ 	.byte	0x03, 0x19
        /*3f5a*/ 	.short	0x0050


	//----- nvinfo : EIATTR_PARAM_CBANK
	.align		4
        /*3f5c*/ 	.byte	0x04, 0x0a
        /*3f5e*/ 	.short	(.L_66 - .L_65)
	.align		4
.L_65:
        /*3f60*/ 	.word	index@(.nv.constant0.matmul_kernel)
        /*3f64*/ 	.short	0x0380
        /*3f66*/ 	.short	0x0050


	//----- nvinfo : EIATTR_SW_WAR
	.align		4
.L_66:
        /*3f68*/ 	.byte	0x04, 0x36
        /*3f6a*/ 	.short	(.L_68 - .L_67)
.L_67:
        /*3f6c*/ 	.word	0x00000008
.L_68:


//--------------------- .nv.compat                --------------------------
	.section	.nv.compat,"",@"SHT_CUDA_COMPAT_INFO"
	.align	4
        /*0000*/ 	.byte	0x02, 0x02, 0x02, 0x00, 0x02, 0x05, 0x05, 0x00, 0x02, 0x03, 0x00, 0x00, 0x02, 0x06, 0x01, 0x00


//--------------------- .nv.callgraph             --------------------------
	.section	.nv.callgraph,"",@"SHT_CUDA_CALLGRAPH"
	.align	4
	.sectionentsize	8
	.align		4
        /*0000*/ 	.word	0x00000000
	.align		4
        /*0004*/ 	.word	0xffffffff
	.align		4
        /*0008*/ 	.word	0x00000000
	.align		4
        /*000c*/ 	.word	0xfffffffe
	.align		4
        /*0010*/ 	.word	0x00000000
	.align		4
        /*0014*/ 	.word	0xfffffffd
	.align		4
        /*0018*/ 	.word	0x00000000
	.align		4
        /*001c*/ 	.word	0xfffffffc


//--------------------- .text.matmul_kernel       --------------------------
	.section	.text.matmul_kernel,"ax",@progbits
	.align	128
        .global         matmul_kernel
        .type           matmul_kernel,@function
        .size           matmul_kernel,(.L_x_21 - matmul_kernel)
        .other          matmul_kernel,@"STO_CUDA_ENTRY STV_DEFAULT"
matmul_kernel:
.text.matmul_kernel:
[----:B------:R-:W0:Y:S01]  /*0000*/  LDC R1, c[0x0][0x37c] ;  /* 0x0000df00ff017b82 */ /* 0x000e220000000800 */
[----:B------:R-:W1:Y:S01]  /*0010*/  S2R R0, SR_TID.X ;  /* 0x0000000000007919 */ /* 0x000e620000002100 */
[----:B0-----:R-:W-:Y:S01]  /*0020*/  VIADD R1, R1, 0xfffff750 ;  /* 0xfffff75001017836 */ /* 0x001fe20000000000 */
[----:B-1----:R-:W-:-:S13]  /*0030*/  ISETP.GE.U32.AND P0, PT, R0, 0x20, PT ;  /* 0x000000200000780c */ /* 0x002fda0003f06070 */
[----:B------:R-:W-:Y:S02]  /*0040*/  VOTEU.ANY UP0, P0 ;  /* 0x0000000000ff7886 */ /* 0x000fe40000000100 */
[----:B------:R-:W-:Y:S05]  /*0050*/  BRA.U UP0, `(.L_x_0) ;  /* 0x0000000100b87547 */ /* 0x000fea000b800000 */
[----:B------:R-:W0:Y:S01]  /*0060*/  S2UR UR6, SR_CgaCtaId ;  /* 0x00000000000679c3 */ /* 0x000e220000008800 */
[----:B------:R-:W-:Y:S01]  /*0070*/  NOP ;  /* 0x0000000000007918 */ /* 0x000fe20000000000 */
[----:B------:R-:W-:Y:S02]  /*0080*/  UMOV UR4, 0x40 ;  /* 0x0000004000047882 */ /* 0x000fe40000000000 */
[----:B0-----:R-:W-:-:S09]  /*0090*/  ULEA UR4, UR6, UR4, 0x18 ;  /* 0x0000000406047291 */ /* 0x001fd2000f8ec0ff */
[----:B------:R-:W0:Y:S01]  /*00a0*/  LDS.U8 R0, [UR4] ;  /* 0x00000004ff007984 */ /* 0x000e220008000000 */
[----:B------:R-:W-:Y:S02]  /*00b0*/  UMOV UR4, 0x400 ;  /* 0x0000040000047882 */ /* 0x000fe40000000000 */
[----:B------:R-:W-:Y:S01]  /*00c0*/  ULEA UR4, UR6, UR4, 0x18 ;  /* 0x0000000406047291 */ /* 0x000fe2000f8ec0ff */
[----:B0-----:R-:W-:-:S13]  /*00d0*/  ISETP.NE.AND P0, PT, R0, RZ, PT ;  /* 0x000000ff0000720c */ /* 0x001fda0003f05270 */
[----:B------:R-:W-:Y:S05]  /*00e0*/  @P0 BRA `(.L_x_1) ;  /* 0x00000000007c0947 */ /* 0x000fea0003800000 */
[----:B------:R-:W-:-:S13]  /*00f0*/  ELECT P0, URZ, PT ;  /* 0x0000000000ff782f */ /* 0x000fda0003800000 */
[----:B------:R-:W-:Y:S05]  /*0100*/  @!P0 BRA `(.L_x_2) ;  /* 0x0000000000848947 */ /* 0x000fea0003800000 */
[----:B------:R-:W-:Y:S01]  /*0110*/  UMOV UR5, 0x4 ;  /* 0x0000000400057882 */ /* 0x000fe20000000000 */
[----:B------:R-:W-:Y:S02]  /*0120*/  IMAD.MOV.U32 R4, RZ, RZ, 0x1 ;  /* 0x00000001ff047424 */ /* 0x000fe400078e00ff */
[----:B------:R-:W-:Y:S02]  /*0130*/  IMAD.MOV.U32 R5, RZ, RZ, 0xf ;  /* 0x0000000fff057424 */ /* 0x000fe400078e00ff */
[----:B------:R-:W-:Y:S04]  /*0140*/  DEPBAR.LE SB0, 0x36 ;  /* 0x00008d800000791a */ /* 0x000fe80000000000 */
[----:B------:R-:W0:Y:S02]  /*0150*/  UTCATOMSWS.FIND_AND_SET.ALIGN UP1, UR5, UR5 ;  /* 0x00000005000575e3 */ /* 0x000e240008020800 */
[----:B0-----:R-:W-:-:S04]  /*0160*/  PLOP3.LUT P0, PT, PT, PT, UP1, 0x80, 0x8 ;  /* 0x000000000008781c */ /* 0x001fc80003f0f018 */
[----:B------:R-:W-:-:S04]  /*0170*/  SEL R0, RZ, 0xffffffff, !P0 ;  /* 0xffffffffff007807 */ /* 0x000fc80004000000 */
[----:B------:R-:W-:Y:S01]  /*0180*/  ISETP.NE.AND P0, PT, R0, RZ, PT ;  /* 0x000000ff0000720c */ /* 0x000fe20003f05270 */
[----:B------:R-:W-:-:S12]  /*0190*/  IMAD.U32 R0, RZ, RZ, UR5 ;  /* 0x00000005ff007e24 */ /* 0x000fd8000f8e00ff */
[----:B------:R-:W-:Y:S05]  /*01a0*/  @P0 BRA `(.L_x_3) ;  /* 0x0000000000240947 */ /* 0x000fea0003800000 */
.L_x_4:
[----:B------:R-:W-:Y:S05]  /*01b0*/  NANOSLEEP 0x64 ;  /* 0x000000640000795d */ /* 0x000fea0003800000 */
[----:B------:R-:W-:-:S05]  /*01c0*/  UMOV UR5, 0x4 ;  /* 0x0000000400057882 */ /* 0x000fca0000000000 */
[----:B------:R-:W-:Y:S04]  /*01d0*/  DEPBAR.LE SB0, 0x36 ;  /* 0x00008d800000791a */ /* 0x000fe80000000000 */
[----:B------:R-:W0:Y:S02]  /*01e0*/  UTCATOMSWS.FIND_AND_SET.ALIGN UP1, UR5, UR5 ;  /* 0x00000005000575e3 */ /* 0x000e240008020800 */
[----:B0-----:R-:W-:-:S04]  /*01f0*/  PLOP3.LUT P0, PT, PT, PT, UP1, 0x80, 0x8 ;  /* 0x000000000008781c */ /* 0x001fc80003f0f018 */
[----:B------:R-:W-:-:S04]  /*0200*/  SEL R0, RZ, 0xffffffff, !P0 ;  /* 0xffffffffff007807 */ /* 0x000fc80004000000 */
[----:B------:R-:W-:Y:S01]  /*0210*/  ISETP.NE.AND P0, PT, R0, RZ, PT ;  /* 0x000000ff0000720c */ /* 0x000fe20003f05270 */
[----:B------:R-:W-:-:S12]  /*0220*/  IMAD.U32 R0, RZ, RZ, UR5 ;  /* 0x00000005ff007e24 */ /* 0x000fd8000f8e00ff */
[----:B------:R-:W-:Y:S05]  /*0230*/  @!P0 BRA `(.L_x_4) ;  /* 0xfffffffc00dc8947 */ /* 0x000fea000383ffff */
.L_x_3:
[C---:B------:R-:W-:Y:S01]  /*0240*/  VIADD R3, R0.reuse, 0x10 ;  /* 0x0000001000037836 */ /* 0x040fe20000000000 */
[----:B------:R-:W-:Y:S01]  /*0250*/  UMOV UR5, 0x50 ;  /* 0x0000005000057882 */ /* 0x000fe20000000000 */
[----:B------:R-:W-:Y:S01]  /*0260*/  SHF.L.U32 R2, R5, R0, RZ ;  /* 0x0000000005027219 */ /* 0x000fe200000006ff */
[----:B------:R-:W-:Y:S01]  /*0270*/  ULEA UR5, UR6, UR5, 0x18 ;  /* 0x0000000506057291 */ /* 0x000fe2000f8ec0ff */
[----:B------:R-:W-:Y:S01]  /*0280*/  IMAD.SHL.U32 R0, R0, 0x20, RZ ;  /* 0x0000002000007824 */ /* 0x000fe200078e00ff */
[----:B------:R-:W-:-:S04]  /*0290*/  SHF.L.U32 R3, R4, R3, RZ ;  /* 0x0000000304037219 */ /* 0x000fc800000006ff */
[----:B------:R-:W-:-:S05]  /*02a0*/  LOP3.LUT R2, R3, R2, RZ, 0xfc, !PT ;  /* 0x0000000203027212 */ /* 0x000fca00078efcff */
[----:B------:R0:W-:Y:S04]  /*02b0*/  ATOMS.OR RZ, [UR5], R2 ;  /* 0x00000002ffff798c */ /* 0x0001e8000b000005 */
[----:B------:R0:W-:Y:S01]  /*02c0*/  STS [UR4], R0 ;  /* 0x00000000ff007988 */ /* 0x0001e20008000804 */
[----:B------:R-:W-:Y:S05]  /*02d0*/  BRA `(.L_x_2) ;  /* 0x0000000000107947 */ /* 0x000fea0003800000 */
.L_x_1:
[----:B------:R-:W-:Y:S01]  /*02e0*/  IMAD.MOV.U32 R0, RZ, RZ, -0x1 ;  /* 0xffffffffff007424 */ /* 0x000fe200078e00ff */
[----:B------:R-:W-:-:S04]  /*02f0*/  MOV R2, 0x320 ;  /* 0x0000032000027802 */ /* 0x000fc80000000f00 */
[----:B------:R0:W-:Y:S03]  /*0300*/  STS [UR4], R0 ;  /* 0x00000000ff007988 */ /* 0x0001e60008000804 */
[----:B0-----:R-:W-:Y:S05]  /*0310*/  CALL.REL.NOINC `($__internal_1_$__cuda_sm10x_tcgen05_guardrail_trap_phase_invalid_during_alloc) ;  /* 0x000001ac00207944 */ /* 0x001fea0003c00000 */
.L_x_2:
[----:B------:R-:W-:Y:S05]  /*0320*/  WARPSYNC.ALL ;  /* 0x0000000000007948 */ /* 0x000fea0003800000 */
[----:B------:R-:W-:Y:S01]  /*0330*/  NOP ;  /* 0x0000000000007918 */ /* 0x000fe20000000000 */
.L_x_0:
[----:B0-----:R-:W0:Y:S08]  /*0340*/  LDC.64 R2, c[0x0][0x398] ;  /* 0x0000e600ff027b82 */ /* 0x001e300000000a00 */
[----:B------:R-:W1:Y:S02]  /*0350*/  S2UR UR5, SR_CgaSize ;  /* 0x00000000000579c3 */ /* 0x000e640000008a00 */
[----:B-1----:R-:W-:-:S12]  /*0360*/  UIMAD UR5, UR5, -0xa0, URZ ;  /* 0xffffff60050578a4 */ /* 0x002fd8000f8e02ff */
[----:B------:R-:W1:Y:S01]  /*0370*/  LDCU UR5, c[0x0][UR5+0x2b0] ;  /* 0x00005600050577ac */ /* 0x000e620008000800 */
[----:B------:R-:W-:Y:S01]  /*0380*/  UMOV UR9, 0x400 ;  /* 0x0000040000097882 */ /* 0x000fe20000000000 */
[----:B------:R-:W2:Y:S01]  /*0390*/  LDCU.128 UR12, c[0x0][0x380] ;  /* 0x00007000ff0c77ac */ /* 0x000ea20008000c00 */
[----:B------:R-:W3:Y:S01]  /*03a0*/  S2UR UR4, SR_CTAID.X ;  /* 0x00000000000479c3 */ /* 0x000ee20000002500 */
[----:B0-----:R-:W-:Y:S01]  /*03b0*/  VIADD R0, R3, 0x3f ;  /* 0x0000003f03007836 */ /* 0x001fe20000000000 */
[----:B------:R-:W-:Y:S01]  /*03c0*/  IABS R10, R3 ;  /* 0x00000003000a7213 */ /* 0x000fe20000000000 */
[----:B------:R-:W-:Y:S01]  /*03d0*/  STL [R1+0x7d4], R3 ;  /* 0x0007d40301007387 */ /* 0x000fe20000100800 */
[----:B------:R-:W-:Y:S02]  /*03e0*/  IABS R68, R2 ;  /* 0x0000000200447213 */ /* 0x000fe40000000000 */
[----:B------:R-:W-:Y:S02]  /*03f0*/  SHF.R.S32.HI R5, RZ, 0x1f, R0 ;  /* 0x0000001fff057819 */ /* 0x000fe40000011400 */
[----:B---3--:R-:W-:-:S02]  /*0400*/  I2FP.F32.U32 R7, UR4 ;  /* 0x0000000400077c45 */ /* 0x008fc40008201000 */
[----:B------:R-:W-:-:S03]  /*0410*/  LEA.HI R5, R5, R0, RZ, 0x6 ;  /* 0x0000000005057211 */ /* 0x000fc600078f30ff */
[----:B-1----:R-:W-:Y:S01]  /*0420*/  FMUL R7, R7, UR5 ;  /* 0x0000000507077c20 */ /* 0x002fe20008400000 */
[----:B------:R-:W-:Y:S01]  /*0430*/  SHF.R.S32.HI R5, RZ, 0x6, R5 ;  /* 0x00000006ff057819 */ /* 0x000fe20000011405 */
[----:B------:R-:W0:Y:S04]  /*0440*/  S2UR UR5, SR_CgaCtaId ;  /* 0x00000000000579c3 */ /* 0x000e280000008800 */
[----:B------:R-:W-:Y:S01]  /*0450*/  IMAD.SHL.U32 R6, R5, 0x8, RZ ;  /* 0x0000000805067824 */ /* 0x000fe200078e00ff */
[----:B------:R-:W-:Y:S04]  /*0460*/  F2I.U32.TRUNC.NTZ R7, R7 ;  /* 0x0000000700077305 */ /* 0x000fe8000020f000 */
[----:B------:R-:W-:-:S04]  /*0470*/  IABS R9, R6 ;  /* 0x0000000600097213 */ /* 0x000fc80000000000 */
[----:B------:R-:W1:Y:S01]  /*0480*/  I2F.RP R0, R9 ;  /* 0x0000000900007306 */ /* 0x000e620000209400 */
[----:B0-----:R-:W-:Y:S02]  /*0490*/  USHF.L.U32 UR4, UR5, 0x7, URZ ;  /* 0x0000000705047899 */ /* 0x001fe400080006ff */
[----:B------:R-:W-:-:S05]  /*04a0*/  ULEA UR9, UR5, UR9, 0x18 ;  /* 0x0000000905097291 */ /* 0x000fca000f8ec0ff */
[----:B-1----:R-:W0:Y:S01]  /*04b0*/  MUFU.RCP R0, R0 ;  /* 0x0000000000007308 */ /* 0x002e220000001000 */
[----:B------:R-:W-:Y:S01]  /*04c0*/  ULOP3.LUT UR4, UR4, 0x180, URZ, 0xc0, !UPT ;  /* 0x0000018004047892 */ /* 0x000fe2000f8ec0ff */
[----:B0-----:R-:W-:Y:S01]  /*04d0*/  VIADD R4, R0, 0xffffffe ;  /* 0x0ffffffe00047836 */ /* 0x001fe20000000000 */
[----:B------:R-:W-:-:S05]  /*04e0*/  IABS R0, R7 ;  /* 0x0000000700007213 */ /* 0x000fca0000000000 */
[----:B------:R0:W1:Y:S02]  /*04f0*/  F2I.FTZ.U32.TRUNC.NTZ R5, R4 ;  /* 0x0000000400057305 */ /* 0x000064000021f000 */
[----:B0-----:R-:W-:Y:S02]  /*0500*/  IMAD.MOV.U32 R4, RZ, RZ, RZ ;  /* 0x000000ffff047224 */ /* 0x001fe400078e00ff */
[----:B-1----:R-:W-:-:S04]  /*0510*/  IMAD.MOV R8, RZ, RZ, -R5 ;  /* 0x000000ffff087224 */ /* 0x002fc800078e0a05 */
[----:B------:R-:W-:Y:S01]  /*0520*/  IMAD R11, R8, R9, RZ ;  /* 0x00000009080b7224 */ /* 0x000fe200078e02ff */
[----:B------:R-:W-:-:S03]  /*0530*/  IABS R8, R6 ;  /* 0x0000000600087213 */ /* 0x000fc60000000000 */
[----:B------:R-:W-:-:S04]  /*0540*/  IMAD.HI.U32 R5, R5, R11, R4 ;  /* 0x0000000b05057227 */ /* 0x000fc800078e0004 */
[----:B------:R-:W-:Y:S02]  /*0550*/  IMAD.MOV R4, RZ, RZ, -R8 ;  /* 0x000000ffff047224 */ /* 0x000fe400078e0a08 */
[----:B------:R-:W-:-:S04]  /*0560*/  IMAD.HI.U32 R5, R5, R0, RZ ;  /* 0x0000000005057227 */ /* 0x000fc800078e00ff */
[----:B------:R-:W-:Y:S01]  /*0570*/  IMAD R0, R5, R4, R0 ;  /* 0x0000000405007224 */ /* 0x000fe200078e0200 */
[----:B------:R-:W-:Y:S04]  /*0580*/  BAR.SYNC.DEFER_BLOCKING 0x0 ;  /* 0x0000000000007b1d */ /* 0x000fe80000010000 */
[----:B------:R-:W-:-:S13]  /*0590*/  ISETP.GT.U32.AND P1, PT, R9, R0, PT ;  /* 0x000000000900720c */ /* 0x000fda0003f24070 */
[----:B------:R-:W-:Y:S02]  /*05a0*/  @!P1 IMAD.IADD R0, R0, 0x1, -R9 ;  /* 0x0000000100009824 */ /* 0x000fe400078e0a09 */
[----:B------:R-:W-:Y:S01]  /*05b0*/  @!P1 VIADD R5, R5, 0x1 ;  /* 0x0000000105059836 */ /* 0x000fe20000000000 */
[----:B------:R-:W-:Y:S02]  /*05c0*/  ISETP.NE.AND P1, PT, R6, RZ, PT ;  /* 0x000000ff0600720c */ /* 0x000fe40003f25270 */
[----:B------:R-:W-:Y:S02]  /*05d0*/  ISETP.GE.U32.AND P0, PT, R0, R9, PT ;  /* 0x000000090000720c */ /* 0x000fe40003f06070 */
[----:B------:R-:W-:-:S04]  /*05e0*/  LOP3.LUT R0, R7, R6, RZ, 0x3c, !PT ;  /* 0x0000000607007212 */ /* 0x000fc800078e3cff */
[----:B------:R-:W-:Y:S01]  /*05f0*/  ISETP.GE.AND P2, PT, R0, RZ, PT ;  /* 0x000000ff0000720c */ /* 0x000fe20003f46270 */
[----:B------:R-:W-:-:S06]  /*0600*/  VIADD R0, R2, 0x1ff ;  /* 0x000001ff02007836 */ /* 0x000fcc0000000000 */
[----:B------:R-:W-:-:S04]  /*0610*/  @P0 VIADD R5, R5, 0x1 ;  /* 0x0000000105050836 */ /* 0x000fc80000000000 */
[----:B------:R-:W-:Y:S01]  /*0620*/  IMAD.MOV.U32 R4, RZ, RZ, R5 ;  /* 0x000000ffff047224 */ /* 0x000fe200078e0005 */
[----:B------:R-:W-:-:S03]  /*0630*/  SHF.R.S32.HI R5, RZ, 0x1f, R0 ;  /* 0x0000001fff057819 */ /* 0x000fc60000011400 */
[----:B------:R-:W-:Y:S01]  /*0640*/  @!P2 IMAD.MOV R4, RZ, RZ, -R4 ;  /* 0x000000ffff04a224 */ /* 0x000fe200078e0a04 */
[----:B------:R-:W-:Y:S02]  /*0650*/  @!P1 LOP3.LUT R4, RZ, R6, RZ, 0x33, !PT ;  /* 0x00000006ff049212 */ /* 0x000fe400078e33ff */
[----:B------:R-:W-:-:S03]  /*0660*/  LEA.HI R5, R5, R0, RZ, 0x9 ;  /* 0x0000000005057211 */ /* 0x000fc600078f48ff */
[----:B------:R-:W-:Y:S02]  /*0670*/  IMAD.SHL.U32 R12, R4, 0x8, RZ ;  /* 0x00000008040c7824 */ /* 0x000fe400078e00ff */
[----:B------:R-:W-:-:S03]  /*0680*/  IMAD.MOV R4, RZ, RZ, -R4 ;  /* 0x000000ffff047224 */ /* 0x000fc600078e0a04 */
[----:B------:R-:W-:Y:S01]  /*0690*/  LEA.HI.SX32 R5, R5, -R12, 0x17 ;  /* 0x8000000c05057211 */ /* 0x000fe200078fbaff */
[----:B------:R-:W-:Y:S02]  /*06a0*/  IMAD R13, R6, R4, R7 ;  /* 0x00000004060d7224 */ /* 0x000fe400078e0207 */
[----:B------:R-:W-:Y:S01]  /*06b0*/  IMAD.MOV.U32 R4, RZ, RZ, RZ ;  /* 0x000000ffff047224 */ /* 0x000fe200078e00ff */
[----:B------:R-:W-:Y:S01]  /*06c0*/  VIMNMX R14, PT, PT, R5, 0x8, PT ;  /* 0x00000008050e7848 */ /* 0x000fe20003fe0100 */
[----:B------:R-:W0:Y:S03]  /*06d0*/  I2F.RP R6, R68 ;  /* 0x0000004400067306 */ /* 0x000e260000209400 */
[----:B------:R-:W-:-:S05]  /*06e0*/  IABS R9, R14 ;  /* 0x0000000e00097213 */ /* 0x000fca0000000000 */
[----:B------:R-:W1:Y:S08]  /*06f0*/  I2F.RP R0, R9 ;  /* 0x0000000900007306 */ /* 0x000e700000209400 */
[----:B0-----:R-:W-:Y:S08]  /*0700*/  MUFU.RCP R6, R6 ;  /* 0x0000000600067308 */ /* 0x001ff00000001000 */
[----:B-1----:R-:W0:Y:S02]  /*0710*/  MUFU.RCP R0, R0 ;  /* 0x0000000000007308 */ /* 0x002e240000001000 */
[----:B0-----:R-:W-:Y:S01]  /*0720*/  VIADD R5, R0, 0xffffffe ;  /* 0x0ffffffe00057836 */ /* 0x001fe20000000000 */
[----:B------:R-:W-:-:S05]  /*0730*/  IABS R0, R13 ;  /* 0x0000000d00007213 */ /* 0x000fca0000000000 */
[----:B------:R-:W0:Y:S02]  /*0740*/  F2I.FTZ.U32.TRUNC.NTZ R5, R5 ;  /* 0x0000000500057305 */ /* 0x000e24000021f000 */
[----:B0-----:R-:W-:-:S04]  /*0750*/  IMAD.MOV R8, RZ, RZ, -R5 ;  /* 0x000000ffff087224 */ /* 0x001fc800078e0a05 */
[----:B------:R-:W-:Y:S01]  /*0760*/  IMAD R7, R8, R9, RZ ;  /* 0x0000000908077224 */ /* 0x000fe200078e02ff */
[----:B------:R-:W-:-:S03]  /*0770*/  IABS R8, R14 ;  /* 0x0000000e00087213 */ /* 0x000fc60000000000 */
[----:B------:R-:W-:-:S04]  /*0780*/  IMAD.HI.U32 R4, R5, R7, R4 ;  /* 0x0000000705047227 */ /* 0x000fc800078e0004 */
[----:B------:R-:W-:Y:S02]  /*0790*/  IMAD.MOV.U32 R5, RZ, RZ, R0 ;  /* 0x000000ffff057224 */ /* 0x000fe400078e0000 */
[----:B------:R-:W-:Y:S02]  /*07a0*/  IMAD.MOV.U32 R7, RZ, RZ, R10 ;  /* 0x000000ffff077224 */ /* 0x000fe400078e000a */
[----:B------:R-:W-:Y:S02]  /*07b0*/  IMAD.MOV R0, RZ, RZ, -R8 ;  /* 0x000000ffff007224 */ /* 0x000fe400078e0a08 */
[----:B------:R-:W-:Y:S01]  /*07c0*/  IMAD.HI.U32 R4, R4, R5, RZ ;  /* 0x0000000504047227 */ /* 0x000fe200078e00ff */
[----:B------:R-:W0:Y:S03]  /*07d0*/  I2F.RP R10, R7 ;  /* 0x00000007000a7306 */ /* 0x000e260000209400 */
[----:B------:R-:W-:-:S02]  /*07e0*/  IMAD R0, R4, R0, R5 ;  /* 0x0000000004007224 */ /* 0x000fc400078e0205 */
[----:B------:R-:W-:-:S03]  /*07f0*/  VIADD R5, R6, 0xffffffe ;  /* 0x0ffffffe06057836 */ /* 0x000fc60000000000 */
[----:B------:R-:W-:-:S03]  /*0800*/  ISETP.GT.U32.AND P1, PT, R9, R0, PT ;  /* 0x000000000900720c */ /* 0x000fc60003f24070 */
[----:B------:R-:W1:Y:S08]  /*0810*/  F2I.FTZ.U32.TRUNC.NTZ R5, R5 ;  /* 0x0000000500057305 */ /* 0x000e70000021f000 */
[----:B0-----:R-:W0:Y:S02]  /*0820*/  MUFU.RCP R10, R10 ;  /* 0x0000000a000a7308 */ /* 0x001e240000001000 */
[----:B------:R-:W-:-:S02]  /*0830*/  @!P1 IMAD.IADD R0, R0, 0x1, -R9 ;  /* 0x0000000100009824 */ /* 0x000fc400078e0a09 */
[----:B------:R-:W-:Y:S01]  /*0840*/  @!P1 VIADD R4, R4, 0x1 ;  /* 0x0000000104049836 */ /* 0x000fe20000000000 */
[----:B------:R-:W-:Y:S02]  /*0850*/  ISETP.NE.AND P1, PT, R14, RZ, PT ;  /* 0x000000ff0e00720c */ /* 0x000fe40003f25270 */
[----:B------:R-:W-:Y:S01]  /*0860*/  ISETP.GE.U32.AND P0, PT, R0, R9, PT ;  /* 0x000000090000720c */ /* 0x000fe20003f06070 */
[----:B-1----:R-:W-:Y:S01]  /*0870*/  IMAD.MOV R11, RZ, RZ, -R5 ;  /* 0x000000ffff0b7224 */ /* 0x002fe200078e0a05 */
[----:B------:R-:W-:-:S03]  /*0880*/  LOP3.LUT R0, R13, R14, RZ, 0x3c, !PT ;  /* 0x0000000e0d007212 */ /* 0x000fc600078e3cff */
[----:B------:R-:W-:Y:S01]  /*0890*/  IMAD R11, R11, R68, RZ ;  /* 0x000000440b0b7224 */ /* 0x000fe200078e02ff */
[----:B------:R-:W-:Y:S01]  /*08a0*/  ISETP.GE.AND P2, PT, R0, RZ, PT ;  /* 0x000000ff0000720c */ /* 0x000fe20003f46270 */
[----:B0-----:R-:W-:-:S06]  /*08b0*/  VIADD R8, R10, 0xffffffe ;  /* 0x0ffffffe0a087836 */ /* 0x001fcc0000000000 */
[----:B------:R-:W-:Y:S01]  /*08c0*/  @P0 VIADD R4, R4, 0x1 ;  /* 0x0000000104040836 */ /* 0x000fe20000000000 */
[----:B------:R0:W1:Y:S03]  /*08d0*/  F2I.FTZ.U32.TRUNC.NTZ R9, R8 ;  /* 0x0000000800097305 */ /* 0x000066000021f000 */
[----:B------:R-:W-:Y:S02]  /*08e0*/  IMAD.MOV.U32 R6, RZ, RZ, R4 ;  /* 0x000000ffff067224 */ /* 0x000fe400078e0004 */
[----:B------:R-:W-:Y:S02]  /*08f0*/  IMAD.MOV.U32 R4, RZ, RZ, RZ ;  /* 0x000000ffff047224 */ /* 0x000fe400078e00ff */
[----:B------:R-:W-:Y:S01]  /*0900*/  @!P2 IMAD.MOV R6, RZ, RZ, -R6 ;  /* 0x000000ffff06a224 */ /* 0x000fe200078e0a06 */
[----:B------:R-:W-:Y:S01]  /*0910*/  @!P1 LOP3.LUT R6, RZ, R14, RZ, 0x33, !PT ;  /* 0x0000000eff069212 */ /* 0x000fe200078e33ff */
[----:B0-----:R-:W-:-:S04]  /*0920*/  IMAD.MOV.U32 R8, RZ, RZ, RZ ;  /* 0x000000ffff087224 */ /* 0x001fc800078e00ff */
[----:B------:R-:W-:Y:S02]  /*0930*/  IMAD.MOV R69, RZ, RZ, -R6 ;  /* 0x000000ffff457224 */ /* 0x000fe400078e0a06 */
[----:B-1----:R-:W-:Y:S02]  /*0940*/  IMAD.MOV R0, RZ, RZ, -R9 ;  /* 0x000000ffff007224 */ /* 0x002fe400078e0a09 */
[----:B------:R-:W-:Y:S02]  /*0950*/  IMAD.SHL.U32 R15, R6, 0x40, RZ ;  /* 0x00000040060f7824 */ /* 0x000fe400078e00ff */
[----:B------:R-:W-:Y:S02]  /*0960*/  IMAD R69, R14, R69, R13 ;  /* 0x000000450e457224 */ /* 0x000fe400078e020d */
[----:B------:R-:W-:Y:S01]  /*0970*/  IMAD R71, R0, R7, RZ ;  /* 0x0000000700477224 */ /* 0x000fe200078e02ff */
[----:B------:R-:W-:Y:S01]  /*0980*/  STL [R1+0xb8], R15 ;  /* 0x0000b80f01007387 */ /* 0x000fe20000100800 */
[----:B------:R-:W-:Y:S01]  /*0990*/  VIADD R17, R15, 0x3 ;  /* 0x000000030f117836 */ /* 0x000fe20000000000 */
[----:B------:R-:W-:Y:S01]  /*09a0*/  IABS R70, R15 ;  /* 0x0000000f00467213 */ /* 0x000fe20000000000 */
[----:B------:R-:W-:-:S04]  /*09b0*/  IMAD.HI.U32 R71, R9, R71, R8 ;  /* 0x0000004709477227 */ /* 0x000fc800078e0008 */
[----:B------:R-:W-:Y:S01]  /*09c0*/  IMAD.IADD R69, R12, 0x1, R69 ;  /* 0x000000010c457824 */ /* 0x000fe200078e0245 */
[----:B------:R-:W-:Y:S01]  /*09d0*/  IABS R12, R17 ;  /* 0x00000011000c7213 */ /* 0x000fe20000000000 */
[C---:B------:R-:W-:Y:S02]  /*09e0*/  VIADD R19, R15.reuse, 0x1 ;  /* 0x000000010f137836 */ /* 0x040fe40000000000 */
[----:B------:R-:W-:Y:S01]  /*09f0*/  VIADD R18, R15, 0x2 ;  /* 0x000000020f127836 */ /* 0x000fe20000000000 */
[----:B------:R-:W-:Y:S01]  /*0a00*/  LEA R69, R69, UR4, 0x9 ;  /* 0x0000000445457c11 */ /* 0x000fe2000f8e48ff */
[----:B------:R-:W-:Y:S01]  /*0a10*/  IMAD.HI.U32 R8, R71, R12, RZ ;  /* 0x0000000c47087227 */ /* 0x000fe200078e00ff */
[----:B------:R-:W-:Y:S01]  /*0a20*/  IABS R10, R19 ;  /* 0x00000013000a7213 */ /* 0x000fe20000000000 */
[----:B------:R-:W-:Y:S01]  /*0a30*/  STL [R1+0x6e0], R19 ;  /* 0x0006e01301007387 */ /* 0x000fe20000100800 */
[----:B------:R-:W-:Y:S01]  /*0a40*/  IABS R66, R18 ;  /* 0x0000001200427213 */ /* 0x000fe20000000000 */
[----:B------:R-:W-:Y:S01]  /*0a50*/  VIADD R16, R15, 0x4 ;  /* 0x000000040f107836 */ /* 0x000fe20000000000 */
[----:B------:R-:W0:Y:S01]  /*0a60*/  LDCU UR4, c[0x0][0x3a4] ;  /* 0x00007480ff0477ac */ /* 0x000e220008000800 */
[----:B------:R-:W-:Y:S01]  /*0a70*/  IMAD.HI.U32 R0, R5, R11, R4 ;  /* 0x0000000b05007227 */ /* 0x000fe200078e0004 */
[----:B------:R-:W-:Y:S02]  /*0a80*/  STL [R1+0x6dc], R18 ;  /* 0x0006dc1201007387 */ /* 0x000fe40000100800 */
[----:B------:R-:W-:Y:S01]  /*0a90*/  IABS R64, R16 ;  /* 0x0000001000407213 */ /* 0x000fe20000000000 */
[----:B------:R-:W-:Y:S01]  /*0aa0*/  IMAD.HI.U32 R5, R71, R10, RZ ;  /* 0x0000000a47057227 */ /* 0x000fe200078e00ff */
[----:B------:R-:W-:Y:S03]  /*0ab0*/  STL [R1+0x6d8], R17 ;  /* 0x0006d81101007387 */ /* 0x000fe60000100800 */
[----:B------:R-:W-:Y:S01]  /*0ac0*/  IMAD.MOV R8, RZ, RZ, -R8 ;  /* 0x000000ffff087224 */ /* 0x000fe200078e0a08 */
[----:B------:R1:W-:Y:S01]  /*0ad0*/  STL [R1+0x70c], R16 ;  /* 0x00070c1001007387 */ /* 0x0003e20000100800 */
[----:B------:R-:W-:-:S02]  /*0ae0*/  VIADD R13, R15, 0x7 ;  /* 0x000000070f0d7836 */ /* 0x000fc40000000000 */
[----:B------:R-:W-:-:S04]  /*0af0*/  IMAD.HI.U32 R6, R71, R66, RZ ;  /* 0x0000004247067227 */ /* 0x000fc800078e00ff */
[----:B------:R-:W-:Y:S02]  /*0b00*/  IMAD.MOV R5, RZ, RZ, -R5 ;  /* 0x000000ffff057224 */ /* 0x000fe400078e0a05 */
[----:B------:R-:W-:Y:S01]  /*0b10*/  IMAD R65, R7, R8, R12 ;  /* 0x0000000807417224 */ /* 0x000fe200078e020c */
[----:B------:R-:W-:Y:S01]  /*0b20*/  IABS R12, R13 ;  /* 0x0000000d000c7213 */ /* 0x000fe20000000000 */
[----:B-1----:R-:W-:Y:S02]  /*0b30*/  VIADD R16, R15, 0x5 ;  /* 0x000000050f107836 */ /* 0x002fe40000000000 */
[----:B------:R-:W-:-:S03]  /*0b40*/  IMAD.HI.U32 R4, R71, R70, RZ ;  /* 0x0000004647047227 */ /* 0x000fc600078e00ff */
[----:B------:R-:W-:Y:S01]  /*0b50*/  STL [R1+0x708], R16 ;  /* 0x0007081001007387 */ /* 0x000fe20000100800 */
[----:B------:R-:W-:Y:S02]  /*0b60*/  IMAD.MOV R6, RZ, RZ, -R6 ;  /* 0x000000ffff067224 */ /* 0x000fe400078e0a06 */
[C---:B------:R-:W-:Y:S02]  /*0b70*/  VIADD R11, R15.reuse, 0x8 ;  /* 0x000000080f0b7836 */ /* 0x040fe40000000000 */
[----:B------:R-:W-:Y:S02]  /*0b80*/  VIADD R14, R15, 0x6 ;  /* 0x000000060f0e7836 */ /* 0x000fe40000000000 */
[C---:B------:R-:W-:Y:S01]  /*0b90*/  IMAD R67, R7.reuse, R5, R10 ;  /* 0x0000000507437224 */ /* 0x040fe200078e020a */
[----:B------:R-:W-:Y:S01]  /*0ba0*/  IABS R10, R16 ;  /* 0x00000010000a7213 */ /* 0x000fe20000000000 */
[----:B------:R-:W-:Y:S01]  /*0bb0*/  IMAD.MOV R4, RZ, RZ, -R4 ;  /* 0x000000ffff047224 */ /* 0x000fe200078e0a04 */
[----:B------:R-:W-:Y:S01]  /*0bc0*/  IABS R60, R11 ;  /* 0x0000000b003c7213 */ /* 0x000fe20000000000 */
[----:B------:R-:W-:Y:S01]  /*0bd0*/  IMAD R66, R7, R6, R66 ;  /* 0x0000000607427224 */ /* 0x000fe200078e0242 */
[----:B------:R1:W-:Y:S01]  /*0be0*/  STL [R1+0x71c], R14 ;  /* 0x00071c0e01007387 */ /* 0x0003e20000100800 */
[----:B------:R-:W-:Y:S01]  /*0bf0*/  IMAD.HI.U32 R6, R71, R12, RZ ;  /* 0x0000000c47067227 */ /* 0x000fe200078e00ff */
[----:B------:R-:W-:-:S02]  /*0c00*/  IABS R62, R14 ;  /* 0x0000000e003e7213 */ /* 0x000fc40000000000 */
[----:B------:R-:W-:Y:S01]  /*0c10*/  STL [R1+0x728], R13 ;  /* 0x0007280d01007387 */ /* 0x000fe20000100800 */
[C---:B------:R-:W-:Y:S01]  /*0c20*/  IMAD R70, R7.reuse, R4, R70 ;  /* 0x0000000407467224 */ /* 0x040fe200078e0246 */
[----:B------:R-:W-:Y:S01]  /*0c30*/  ISETP.GT.U32.AND P1, PT, R7, R66, PT ;  /* 0x000000420700720c */ /* 0x000fe20003f24070 */
[----:B------:R-:W-:Y:S01]  /*0c40*/  IMAD.HI.U32 R4, R71, R10, RZ ;  /* 0x0000000a47047227 */ /* 0x000fe200078e00ff */
[----:B------:R3:W-:Y:S01]  /*0c50*/  STL [R1+0x740], R11 ;  /* 0x0007400b01007387 */ /* 0x0007e20000100800 */
[C---:B------:R-:W-:Y:S02]  /*0c60*/  ISETP.GT.U32.AND P2, PT, R7.reuse, R67, PT ;  /* 0x000000430700720c */ /* 0x040fe40003f44070 */
[----:B------:R-:W-:Y:S01]  /*0c70*/  IMAD.MOV R6, RZ, RZ, -R6 ;  /* 0x000000ffff067224 */ /* 0x000fe200078e0a06 */
[----:B------:R-:W-:Y:S01]  /*0c80*/  ISETP.GT.U32.AND P0, PT, R7, R70, PT ;  /* 0x000000460700720c */ /* 0x000fe20003f04070 */
[----:B------:R-:W-:Y:S02]  /*0c90*/  VIADD R3, R15, 0x9 ;  /* 0x000000090f037836 */ /* 0x000fe40000000000 */
[----:B------:R-:W-:-:S03]  /*0ca0*/  IMAD.HI.U32 R8, R71, R60, RZ ;  /* 0x0000003c47087227 */ /* 0x000fc600078e00ff */
[----:B-1----:R-:W-:Y:S01]  /*0cb0*/  IABS R14, R3 ;  /* 0x00000003000e7213 */ /* 0x002fe20000000000 */
[----:B---3--:R-:W-:Y:S01]  /*0cc0*/  VIADD R11, R15, 0xd ;  /* 0x0000000d0f0b7836 */ /* 0x008fe20000000000 */
[----:B------:R-:W-:Y:S01]  /*0cd0*/  STL [R1+0x73c], R3 ;  /* 0x00073c0301007387 */ /* 0x000fe20000100800 */
[----:B------:R-:W-:-:S04]  /*0ce0*/  IMAD.HI.U32 R9, R71, R64, RZ ;  /* 0x0000004047097227 */ /* 0x000fc800078e00ff */
[----:B------:R-:W-:Y:S02]  /*0cf0*/  IMAD.MOV R4, RZ, RZ, -R4 ;  /* 0x000000ffff047224 */ /* 0x000fe400078e0a04 */
[----:B------:R-:W-:Y:S01]  /*0d00*/  IMAD R61, R7, R6, R12 ;  /* 0x00000006073d7224 */ /* 0x000fe200078e020c */
[----:B------:R-:W-:Y:S01]  /*0d10*/  IABS R12, R11 ;  /* 0x0000000b000c7213 */ /* 0x000fe20000000000 */
[----:B------:R-:W-:Y:S02]  /*0d20*/  VIADD R16, R15, 0xb ;  /* 0x0000000b0f107836 */ /* 0x000fe40000000000 */
[----:B------:R-:W-:-:S04]  /*0d30*/  IMAD.HI.U32 R5, R71, R62, RZ ;  /* 0x0000003e47057227 */ /* 0x000fc800078e00ff */
[----:B------:R-:W-:Y:S02]  /*0d40*/  IMAD.MOV R8, RZ, RZ, -R8 ;  /* 0x000000ffff087224 */ /* 0x000fe400078e0a08 */
[C---:B------:R-:W-:Y:S02]  /*0d50*/  VIADD R13, R15.reuse, 0xc ;  /* 0x0000000c0f0d7836 */ /* 0x040fe40000000000 */
[----:B------:R-:W-:Y:S02]  /*0d60*/  IMAD.MOV R9, RZ, RZ, -R9 ;  /* 0x000000ffff097224 */ /* 0x000fe400078e0a09 */
[----:B------:R-:W-:Y:S01]  /*0d70*/  VIADD R17, R15, 0xa ;  /* 0x0000000a0f117836 */ /* 0x000fe20000000000 */
[----:B------:R-:W-:Y:S01]  /*0d80*/  IABS R56, R13 ;  /* 0x0000000d00387213 */ /* 0x000fe20000000000 */
[C---:B------:R-:W-:Y:S01]  /*0d90*/  IMAD R63, R7.reuse, R4, R10 ;  /* 0x00000004073f7224 */ /* 0x040fe200078e020a */
[----:B------:R-:W-:Y:S01]  /*0da0*/  IABS R10, R16 ;  /* 0x00000010000a7213 */ /* 0x000fe20000000000 */
[----:B------:R-:W-:Y:S01]  /*0db0*/  IMAD.MOV R5, RZ, RZ, -R5 ;  /* 0x000000ffff057224 */ /* 0x000fe200078e0a05 */
[----:B------:R-:W-:Y:S01]  /*0dc0*/  STL [R1+0x738], R17 ;  /* 0x0007381101007387 */ /* 0x000fe20000100800 */
[C---:B------:R-:W-:Y:S01]  /*0dd0*/  IMAD R60, R7.reuse, R8, R60 ;  /* 0x00000008073c7224 */ /* 0x040fe200078e023c */
[----:B------:R-:W-:Y:S01]  /*0de0*/  IABS R58, R17 ;  /* 0x00000011003a7213 */ /* 0x000fe20000000000 */
[----:B------:R-:W-:Y:S01]  /*0df0*/  IMAD R64, R7, R9, R64 ;  /* 0x0000000907407224 */ /* 0x000fe200078e0240 */
[----:B------:R-:W-:Y:S01]  /*0e00*/  STL [R1+0x734], R16 ;  /* 0x0007341001007387 */ /* 0x000fe20000100800 */
[----:B------:R-:W-:Y:S01]  /*0e10*/  IMAD.HI.U32 R8, R71, R12, RZ ;  /* 0x0000000c47087227 */ /* 0x000fe200078e00ff */
[----:B------:R-:W-:-:S02]  /*0e20*/  ISETP.GT.U32.AND P4, PT, R7, R63, PT ;  /* 0x0000003f0700720c */ /* 0x000fc40003f84070 */
[----:B------:R1:W-:Y:S01]  /*0e30*/  STL [R1+0x730], R13 ;  /* 0x0007300d01007387 */ /* 0x0003e20000100800 */
[----:B------:R-:W-:Y:S01]  /*0e40*/  IMAD.HI.U32 R9, R71, R14, RZ ;  /* 0x0000000e47097227 */ /* 0x000fe200078e00ff */
[C---:B------:R-:W-:Y:S02]  /*0e50*/  ISETP.GT.U32.AND P5, PT, R7.reuse, R64, PT ;  /* 0x000000400700720c */ /* 0x040fe40003fa4070 */
[----:B------:R3:W-:Y:S01]  /*0e60*/  STL [R1+0x750], R11 ;  /* 0x0007500b01007387 */ /* 0x0007e20000100800 */
[----:B------:R-:W-:Y:S02]  /*0e70*/  IMAD R62, R7, R5, R62 ;  /* 0x00000005073e7224 */ /* 0x000fe400078e023e */
[----:B------:R-:W-:-:S04]  /*0e80*/  IMAD.HI.U32 R5, R71, R10, RZ ;  /* 0x0000000a47057227 */ /* 0x000fc800078e00ff */
[----:B------:R-:W-:Y:S02]  /*0e90*/  IMAD.MOV R8, RZ, RZ, -R8 ;  /* 0x000000ffff087224 */ /* 0x000fe400078e0a08 */
[----:B-1----:R-:W-:Y:S02]  /*0ea0*/  VIADD R13, R15, 0x11 ;  /* 0x000000110f0d7836 */ /* 0x002fe40000000000 */
[----:B------:R-:W-:Y:S02]  /*0eb0*/  IMAD.MOV R9, RZ, RZ, -R9 ;  /* 0x000000ffff097224 */ /* 0x000fe400078e0a09 */
[----:B------:R-:W-:-:S04]  /*0ec0*/  IMAD.HI.U32 R6, R71, R56, RZ ;  /* 0x0000003847067227 */ /* 0x000fc800078e00ff */
[----:B------:R-:W-:Y:S02]  /*0ed0*/  VIADD R3, R15, 0xe ;  /* 0x0000000e0f037836 */ /* 0x000fe40000000000 */
[----:B------:R-:W-:Y:S02]  /*0ee0*/  IMAD.MOV R5, RZ, RZ, -R5 ;  /* 0x000000ffff057224 */ /* 0x000fe400078e0a05 */
[----:B------:R-:W-:Y:S01]  /*0ef0*/  IMAD R55, R7, R8, R12 ;  /* 0x0000000807377224 */ /* 0x000fe200078e020c */
[----:B------:R-:W-:Y:S01]  /*0f00*/  IABS R12, R13 ;  /* 0x0000000d000c7213 */ /* 0x000fe20000000000 */
[----:B------:R-:W-:Y:S01]  /*0f10*/  VIADD R16, R15, 0xf ;  /* 0x0000000f0f107836 */ /* 0x000fe20000000000 */
[----:B------:R1:W-:Y:S01]  /*0f20*/  STL [R1+0x74c], R3 ;  /* 0x00074c0301007387 */ /* 0x0003e20000100800 */
[----:B------:R-:W-:Y:S01]  /*0f30*/  IMAD R59, R7, R9, R14 ;  /* 0x00000009073b7224 */ /* 0x000fe200078e020e */
[----:B------:R-:W-:Y:S01]  /*0f40*/  IABS R54, R3 ;  /* 0x0000000300367213 */ /* 0x000fe20000000000 */
[----:B------:R-:W-:Y:S01]  /*0f50*/  IMAD.HI.U32 R4, R71, R58, RZ ;  /* 0x0000003a47047227 */ /* 0x000fe200078e00ff */
[----:B------:R-:W-:Y:S03]  /*0f60*/  STL [R1+0x754], R16 ;  /* 0x0007541001007387 */ /* 0x000fe60000100800 */
[----:B------:R-:W-:-:S02]  /*0f70*/  IMAD.MOV R6, RZ, RZ, -R6 ;  /* 0x000000ffff067224 */ /* 0x000fc400078e0a06 */
[C---:B---3--:R-:W-:Y:S02]  /*0f80*/  VIADD R11, R15.reuse, 0x12 ;  /* 0x000000120f0b7836 */ /* 0x048fe40000000000 */
        /* <DEDUP_REMOVED lines=10> */
[----:B------:R-:W-:Y:S02]  /*1030*/  IMAD R58, R7, R4, R58 ;  /* 0x00000004073a7224 */ /* 0x000fe400078e023a */
[----:B-1----:R-:W-:Y:S01]  /*1040*/  VIADD R3, R15, 0x13 ;  /* 0x000000130f037836 */ /* 0x002fe20000000000 */
[----:B------:R1:W-:Y:S01]  /*1050*/  STL [R1+0x764], R11 ;  /* 0x0007640b01007387 */ /* 0x0003e20000100800 */
[----:B------:R-:W-:-:S03]  /*1060*/  IMAD.HI.U32 R4, R71, R10, RZ ;  /* 0x0000000a47047227 */ /* 0x000fc600078e00ff */
[----:B---3--:R-:W-:Y:S01]  /*1070*/  IABS R14, R3 ;  /* 0x00000003000e7213 */ /* 0x008fe20000000000 */
[----:B------:R-:W-:Y:S01]  /*1080*/  IMAD.MOV R6, RZ, RZ, -R6 ;  /* 0x000000ffff067224 */ /* 0x000fe200078e0a06 */
[----:B------:R3:W-:Y:S01]  /*1090*/  STL [R1+0x774], R3 ;  /* 0x0007740301007387 */ /* 0x0007e20000100800 */
[----:B------:R-:W-:-:S04]  /*10a0*/  IMAD.HI.U32 R9, R71, R54, RZ ;  /* 0x0000003647097227 */ /* 0x000fc800078e00ff */
[----:B-1----:R-:W-:Y:S02]  /*10b0*/  VIADD R11, R15, 0x17 ;  /* 0x000000170f0b7836 */ /* 0x002fe40000000000 */
[----:B------:R-:W-:-:S04]  /*10c0*/  IMAD.HI.U32 R8, R71, R50, RZ ;  /* 0x0000003247087227 */ /* 0x000fc800078e00ff */
[----:B------:R-:W-:Y:S02]  /*10d0*/  IMAD.MOV R4, RZ, RZ, -R4 ;  /* 0x000000ffff047224 */ /* 0x000fe400078e0a04 */
[----:B------:R-:W-:Y:S01]  /*10e0*/  IMAD R51, R7, R6, R12 ;  /* 0x0000000607337224 */ /* 0x000fe200078e020c */
[----:B------:R-:W-:Y:S01]  /*10f0*/  IABS R12, R11 ;  /* 0x0000000b000c7213 */ /* 0x000fe20000000000 */
[----:B------:R-:W-:Y:S02]  /*1100*/  VIADD R16, R15, 0x15 ;  /* 0x000000150f107836 */ /* 0x000fe40000000000 */
[----:B------:R-:W-:Y:S02]  /*1110*/  IMAD.MOV R9, RZ, RZ, -R9 ;  /* 0x000000ffff097224 */ /* 0x000fe400078e0a09 */
[----:B------:R-:W-:-:S04]  /*1120*/  IMAD.HI.U32 R5, R71, R52, RZ ;  /* 0x0000003447057227 */ /* 0x000fc800078e00ff */
[----:B------:R-:W-:Y:S02]  /*1130*/  IMAD.MOV R8, RZ, RZ, -R8 ;  /* 0x000000ffff087224 */ /* 0x000fe400078e0a08 */
[C---:B------:R-:W-:Y:S02]  /*1140*/  VIADD R13, R15.reuse, 0x16 ;  /* 0x000000160f0d7836 */ /* 0x040fe40000000000 */
[----:B------:R-:W-:Y:S02]  /*1150*/  VIADD R17, R15, 0x14 ;  /* 0x000000140f117836 */ /* 0x000fe40000000000 */
[C---:B------:R-:W-:Y:S01]  /*1160*/  IMAD R53, R7.reuse, R4, R10 ;  /* 0x0000000407357224 */ /* 0x040fe200078e020a */
[----:B------:R-:W-:Y:S01]  /*1170*/  IABS R10, R16 ;  /* 0x00000010000a7213 */ /* 0x000fe20000000000 */
[C---:B------:R-:W-:Y:S01]  /*1180*/  IMAD R54, R7.reuse, R9, R54 ;  /* 0x0000000907367224 */ /* 0x040fe200078e0236 */
[----:B------:R-:W-:Y:S01]  /*1190*/  IABS R46, R13 ;  /* 0x0000000d002e7213 */ /* 0x000fe20000000000 */
[----:B------:R-:W-:Y:S01]  /*11a0*/  IMAD.MOV R5, RZ, RZ, -R5 ;  /* 0x000000ffff057224 */ /* 0x000fe200078e0a05 */
[----:B------:R-:W-:Y:S01]  /*11b0*/  STL [R1+0x770], R17 ;  /* 0x0007701101007387 */ /* 0x000fe20000100800 */
[----:B------:R-:W-:Y:S01]  /*11c0*/  IMAD R50, R7, R8, R50 ;  /* 0x0000000807327224 */ /* 0x000fe200078e0232 */
[----:B------:R-:W-:Y:S01]  /*11d0*/  IABS R48, R17 ;  /* 0x0000001100307213 */ /* 0x000fe20000000000 */
[C---:B------:R-:W-:Y:S01]  /*11e0*/  IMAD.HI.U32 R9, R71.reuse, R14, RZ ;  /* 0x0000000e47097227 */ /* 0x040fe200078e00ff */
[----:B------:R-:W-:Y:S03]  /*11f0*/  STL [R1+0x778], R16 ;  /* 0x0007781001007387 */ /* 0x000fe60000100800 */
[----:B------:R-:W-:Y:S01]  /*1200*/  IMAD.HI.U32 R8, R71, R12, RZ ;  /* 0x0000000c47087227 */ /* 0x000fe200078e00ff */
[----:B------:R1:W-:Y:S03]  /*1210*/  STL [R1+0x77c], R13 ;  /* 0x00077c0d01007387 */ /* 0x0003e60000100800 */
[----:B---3--:R-:W-:Y:S01]  /*1220*/  VIADD R3, R15, 0x18 ;  /* 0x000000180f037836 */ /* 0x008fe20000000000 */
[----:B------:R3:W-:Y:S01]  /*1230*/  STL [R1+0x784], R11 ;  /* 0x0007840b01007387 */ /* 0x0007e20000100800 */
[----:B------:R-:W-:-:S02]  /*1240*/  IMAD R52, R7, R5, R52 ;  /* 0x0000000507347224 */ /* 0x000fc400078e0234 */
[----:B------:R-:W-:Y:S01]  /*1250*/  IMAD.MOV R9, RZ, RZ, -R9 ;  /* 0x000000ffff097224 */ /* 0x000fe200078e0a09 */
[----:B------:R-:W-:Y:S01]  /*1260*/  IABS R44, R3 ;  /* 0x00000003002c7213 */ /* 0x000fe20000000000 */
[----:B------:R-:W-:Y:S01]  /*1270*/  IMAD.HI.U32 R5, R71, R10, RZ ;  /* 0x0000000a47057227 */ /* 0x000fe200078e00ff */
[----:B------:R4:W-:Y:S03]  /*1280*/  STL [R1+0x788], R3 ;  /* 0x0007880301007387 */ /* 0x0009e60000100800 */
[----:B------:R-:W-:Y:S02]  /*1290*/  IMAD.MOV R8, RZ, RZ, -R8 ;  /* 0x000000ffff087224 */ /* 0x000fe400078e0a08 */
[----:B-1----:R-:W-:Y:S02]  /*12a0*/  VIADD R13, R15, 0x1b ;  /* 0x0000001b0f0d7836 */ /* 0x002fe40000000000 */
[----:B------:R-:W-:-:S04]  /*12b0*/  IMAD.HI.U32 R6, R71, R46, RZ ;  /* 0x0000002e47067227 */ /* 0x000fc800078e00ff */
[C---:B------:R-:W-:Y:S02]  /*12c0*/  IMAD R49, R7.reuse, R9, R14 ;  /* 0x0000000907317224 */ /* 0x040fe400078e020e */
[----:B------:R-:W-:Y:S02]  /*12d0*/  IMAD.MOV R5, RZ, RZ, -R5 ;  /* 0x000000ffff057224 */ /* 0x000fe400078e0a05 */
[----:B------:R-:W-:Y:S01]  /*12e0*/  IMAD R45, R7, R8, R12 ;  /* 0x00000008072d7224 */ /* 0x000fe200078e020c */
[----:B------:R-:W-:Y:S01]  /*12f0*/  IABS R12, R13 ;  /* 0x0000000d000c7213 */ /* 0x000fe20000000000 */
[----:B------:R-:W-:Y:S02]  /*1300*/  VIADD R16, R15, 0x19 ;  /* 0x000000190f107836 */ /* 0x000fe40000000000 */
[----:B------:R-:W-:-:S03]  /*1310*/  IMAD.HI.U32 R4, R71, R48, RZ ;  /* 0x0000003047047227 */ /* 0x000fc600078e00ff */
[----:B------:R-:W-:Y:S01]  /*1320*/  STL [R1+0x798], R16 ;  /* 0x0007981001007387 */ /* 0x000fe20000100800 */
[----:B------:R-:W-:Y:S02]  /*1330*/  IMAD.MOV R6, RZ, RZ, -R6 ;  /* 0x000000ffff067224 */ /* 0x000fe400078e0a06 */
[C---:B------:R-:W-:Y:S02]  /*1340*/  VIADD R14, R15.reuse, 0x1a ;  /* 0x0000001a0f0e7836 */ /* 0x040fe40000000000 */
[C---:B---3--:R-:W-:Y:S02]  /*1350*/  VIADD R11, R15.reuse, 0x1c ;  /* 0x0000001c0f0b7836 */ /* 0x048fe40000000000 */
[----:B----4-:R-:W-:Y:S01]  /*1360*/  VIADD R3, R15, 0x1d ;  /* 0x0000001d0f037836 */ /* 0x010fe20000000000 */
[----:B------:R1:W-:Y:S01]  /*1370*/  STL [R1+0x794], R14 ;  /* 0x0007940e01007387 */ /* 0x0003e20000100800 */
[----:B------:R-:W-:Y:S01]  /*1380*/  IMAD.HI.U32 R9, R71, R44, RZ ;  /* 0x0000002c47097227 */ /* 0x000fe200078e00ff */
[----:B------:R-:W-:-:S02]  /*1390*/  IABS R42, R14 ;  /* 0x0000000e002a7213 */ /* 0x000fc40000000000 */
[----:B------:R-:W-:Y:S01]  /*13a0*/  IABS R40, R11 ;  /* 0x0000000b00287213 */ /* 0x000fe20000000000 */
[C---:B------:R-:W-:Y:S01]  /*13b0*/  IMAD R47, R7.reuse, R5, R10 ;  /* 0x00000005072f7224 */ /* 0x040fe200078e020a */
[----:B------:R-:W-:Y:S01]  /*13c0*/  IABS R10, R16 ;  /* 0x00000010000a7213 */ /* 0x000fe20000000000 */
[----:B------:R-:W-:Y:S01]  /*13d0*/  IMAD.MOV R4, RZ, RZ, -R4 ;  /* 0x000000ffff047224 */ /* 0x000fe200078e0a04 */
[----:B------:R3:W-:Y:S01]  /*13e0*/  STL [R1+0x79c], R13 ;  /* 0x00079c0d01007387 */ /* 0x0007e20000100800 */
[----:B------:R-:W-:Y:S01]  /*13f0*/  IMAD R46, R7, R6, R46 ;  /* 0x00000006072e7224 */ /* 0x000fe200078e022e */
[----:B-1----:R-:W-:Y:S01]  /*1400*/  IABS R14, R3 ;  /* 0x00000003000e7213 */ /* 0x002fe20000000000 */
[----:B------:R-:W-:Y:S01]  /*1410*/  IMAD.HI.U32 R6, R71, R12, RZ ;  /* 0x0000000c47067227 */ /* 0x000fe200078e00ff */
[----:B------:R1:W-:Y:S03]  /*1420*/  STL [R1+0x7a0], R11 ;  /* 0x0007a00b01007387 */ /* 0x0003e60000100800 */
[----:B------:R-:W-:Y:S01]  /*1430*/  IMAD.MOV R9, RZ, RZ, -R9 ;  /* 0x000000ffff097224 */ /* 0x000fe200078e0a09 */
[----:B------:R4:W-:Y:S01]  /*1440*/  STL [R1+0x7a8], R3 ;  /* 0x0007a80301007387 */ /* 0x0009e20000100800 */
[----:B------:R-:W-:-:S02]  /*1450*/  IMAD R48, R7, R4, R48 ;  /* 0x0000000407307224 */ /* 0x000fc400078e0230 */
[----:B---3--:R-:W-:Y:S02]  /*1460*/  VIADD R13, R15, 0x20 ;  /* 0x000000200f0d7836 */ /* 0x008fe40000000000 */
[----:B------:R-:W-:-:S03]  /*1470*/  IMAD.HI.U32 R4, R71, R10, RZ ;  /* 0x0000000a47047227 */ /* 0x000fc600078e00ff */
[----:B------:R-:W-:Y:S01]  /*1480*/  IABS R36, R13 ;  /* 0x0000000d00247213 */ /* 0x000fe20000000000 */
[----:B------:R-:W-:Y:S02]  /*1490*/  IMAD.MOV R6, RZ, RZ, -R6 ;  /* 0x000000ffff067224 */ /* 0x000fe400078e0a06 */
[----:B-1----:R-:W-:Y:S02]  /*14a0*/  VIADD R11, R15, 0x21 ;  /* 0x000000210f0b7836 */ /* 0x002fe40000000000 */
[----:B------:R-:W-:Y:S02]  /*14b0*/  IMAD R44, R7, R9, R44 ;  /* 0x00000009072c7224 */ /* 0x000fe400078e022c */
[----:B------:R-:W-:-:S04]  /*14c0*/  IMAD.HI.U32 R8, R71, R40, RZ ;  /* 0x0000002847087227 */ /* 0x000fc800078e00ff */
[----:B------:R-:W-:-:S04]  /*14d0*/  IMAD.HI.U32 R9, R71, R14, RZ ;  /* 0x0000000e47097227 */ /* 0x000fc800078e00ff */
[C---:B------:R-:W-:Y:S02]  /*14e0*/  VIADD R17, R15.reuse, 0x1e ;  /* 0x0000001e0f117836 */ /* 0x040fe40000000000 */
[----:B----4-:R-:W-:Y:S02]  /*14f0*/  VIADD R3, R15, 0x22 ;  /* 0x000000220f037836 */ /* 0x010fe40000000000 */
[----:B------:R-:W-:Y:S01]  /*1500*/  IMAD.MOV R4, RZ, RZ, -R4 ;  /* 0x000000ffff047224 */ /* 0x000fe200078e0a04 */
[----:B------:R-:W-:Y:S01]  /*1510*/  IABS R38, R17 ;  /* 0x0000001100267213 */ /* 0x000fe20000000000 */
[----:B------:R-:W-:Y:S01]  /*1520*/  IMAD R41, R7, R6, R12 ;  /* 0x0000000607297224 */ /* 0x000fe200078e020c */
[----:B------:R-:W-:Y:S01]  /*1530*/  IABS R12, R11 ;  /* 0x0000000b000c7213 */ /* 0x000fe20000000000 */
[----:B------:R-:W-:Y:S01]  /*1540*/  VIADD R16, R15, 0x1f ;  /* 0x0000001f0f107836 */ /* 0x000fe20000000000 */
[----:B------:R-:W-:Y:S01]  /*1550*/  IABS R34, R3 ;  /* 0x0000000300227213 */ /* 0x000fe20000000000 */
[----:B------:R-:W-:Y:S01]  /*1560*/  IMAD.MOV R8, RZ, RZ, -R8 ;  /* 0x000000ffff087224 */ /* 0x000fe200078e0a08 */
[----:B------:R-:W-:Y:S01]  /*1570*/  STL [R1+0x7ac], R17 ;  /* 0x0007ac1101007387 */ /* 0x000fe20000100800 */
[----:B------:R-:W-:-:S02]  /*1580*/  IMAD.MOV R9, RZ, RZ, -R9 ;  /* 0x000000ffff097224 */ /* 0x000fc400078e0a09 */
[----:B------:R-:W-:Y:S01]  /*1590*/  IMAD R43, R7, R4, R10 ;  /* 0x00000004072b7224 */ /* 0x000fe200078e020a */
[----:B------:R1:W-:Y:S01]  /*15a0*/  STL [R1+0x7bc], R16 ;  /* 0x0007bc1001007387 */ /* 0x0003e20000100800 */
[----:B------:R-:W-:Y:S01]  /*15b0*/  IMAD.HI.U32 R6, R71, R36, RZ ;  /* 0x0000002447067227 */ /* 0x000fe200078e00ff */
[----:B------:R-:W-:Y:S02]  /*15c0*/  IABS R10, R16 ;  /* 0x00000010000a7213 */ /* 0x000fe40000000000 */
[----:B------:R3:W-:Y:S01]  /*15d0*/  STL [R1+0x7b8], R13 ;  /* 0x0007b80d01007387 */ /* 0x0007e20000100800 */
[C---:B------:R-:W-:Y:S02]  /*15e0*/  IMAD R40, R7.reuse, R8, R40 ;  /* 0x0000000807287224 */ /* 0x040fe400078e0228 */
[----:B------:R-:W-:Y:S01]  /*15f0*/  IMAD R39, R7, R9, R14 ;  /* 0x0000000907277224 */ /* 0x000fe200078e020e */
[----:B------:R4:W-:Y:S01]  /*1600*/  STL [R1+0x7c0], R11 ;  /* 0x0007c00b01007387 */ /* 0x0009e20000100800 */
[----:B------:R-:W-:-:S03]  /*1610*/  IMAD.HI.U32 R8, R71, R12, RZ ;  /* 0x0000000c47087227 */ /* 0x000fc600078e00ff */
[----:B------:R5:W-:Y:S01]  /*1620*/  STL [R1+0x7c4], R3 ;  /* 0x0007c40301007387 */ /* 0x000be20000100800 */
[C---:B-1----:R-:W-:Y:S02]  /*1630*/  VIADD R16, R15.reuse, 0x23 ;  /* 0x000000230f107836 */ /* 0x042fe40000000000 */
[----:B------:R-:W-:Y:S02]  /*1640*/  VIADD R14, R15, 0x24 ;  /* 0x000000240f0e7836 */ /* 0x000fe40000000000 */
[C---:B------:R-:W-:Y:S01]  /*1650*/  IMAD.HI.U32 R4, R71.reuse, R38, RZ ;  /* 0x0000002647047227 */ /* 0x040fe200078e00ff */
[----:B------:R-:W-:Y:S02]  /*1660*/  STL [R1+0x7cc], R16 ;  /* 0x0007cc1001007387 */ /* 0x000fe40000100800 */
[----:B------:R-:W-:Y:S01]  /*1670*/  IABS R32, R14 ;  /* 0x0000000e00207213 */ /* 0x000fe20000000000 */
[----:B------:R-:W-:Y:S01]  /*1680*/  IMAD.HI.U32 R9, R71, R34, RZ ;  /* 0x0000002247097227 */ /* 0x000fe200078e00ff */
[----:B------:R-:W-:Y:S03]  /*1690*/  STL [R1+0x7d0], R14 ;  /* 0x0007d00e01007387 */ /* 0x000fe60000100800 */
[----:B------:R-:W-:-:S02]  /*16a0*/  IMAD.MOV R6, RZ, RZ, -R6 ;  /* 0x000000ffff067224 */ /* 0x000fc400078e0a06 */
[C---:B---3--:R-:W-:Y:S02]  /*16b0*/  VIADD R13, R15.reuse, 0x25 ;  /* 0x000000250f0d7836 */ /* 0x048fe40000000000 */
[----:B------:R-:W-:Y:S02]  /*16c0*/  IMAD.MOV R8, RZ, RZ, -R8 ;  /* 0x000000ffff087224 */ /* 0x000fe400078e0a08 */
[----:B----4-:R-:W-:Y:S01]  /*16d0*/  VIADD R11, R15, 0x26 ;  /* 0x000000260f0b7836 */ /* 0x010fe20000000000 */
[----:B------:R1:W-:Y:S01]  /*16e0*/  STL [R1+0x7c8], R13 ;  /* 0x0007c80d01007387 */ /* 0x0003e20000100800 */
[----:B------:R-:W-:Y:S02]  /*16f0*/  IMAD.MOV R4, RZ, RZ, -R4 ;  /* 0x000000ffff047224 */ /* 0x000fe400078e0a04 */
[----:B------:R-:W-:Y:S01]  /*1700*/  IMAD.MOV R9, RZ, RZ, -R9 ;  /* 0x000000ffff097224 */ /* 0x000fe200078e0a09 */
[----:B------:R3:W-:Y:S01]  /*1710*/  STL [R1+0x7b4], R11 ;  /* 0x0007b40b01007387 */ /* 0x0007e20000100800 */
[----:B------:R-:W-:Y:S01]  /*1720*/  IMAD R36, R7, R6, R36 ;  /* 0x0000000607247224 */ /* 0x000fe200078e0224 */
[----:B------:R-:W-:Y:S01]  /*1730*/  IABS R6, R13 ;  /* 0x0000000d00067213 */ /* 0x000fe20000000000 */
[----:B-----5:R-:W-:Y:S01]  /*1740*/  VIADD R3, R15, 0x27 ;  /* 0x000000270f037836 */ /* 0x020fe20000000000 */
[----:B------:R-:W-:Y:S01]  /*1750*/  IABS R30, R11 ;  /* 0x0000000b001e7213 */ /* 0x000fe20000000000 */
[----:B------:R-:W-:-:S02]  /*1760*/  IMAD R35, R7, R8, R12 ;  /* 0x0000000807237224 */ /* 0x000fc400078e020c */
[C---:B-1----:R-:W-:Y:S01]  /*1770*/  VIADD R13, R15.reuse, 0x28 ;  /* 0x000000280f0d7836 */ /* 0x042fe20000000000 */
[----:B------:R1:W-:Y:S01]  /*1780*/  STL [R1+0x7b0], R3 ;  /* 0x0007b00301007387 */ /* 0x0003e20000100800 */
[----:B------:R-:W-:Y:S02]  /*1790*/  VIADD R12, R15, 0x29 ;  /* 0x000000290f0c7836 */ /* 0x000fe40000000000 */
[C---:B------:R-:W-:Y:S01]  /*17a0*/  IMAD R38, R7.reuse, R4, R38 ;  /* 0x0000000407267224 */ /* 0x040fe200078e0226 */
[----:B------:R-:W-:Y:S01]  /*17b0*/  IABS R4, R3 ;  /* 0x0000000300047213 */ /* 0x000fe20000000000 */
[----:B------:R-:W-:Y:S01]  /*17c0*/  IMAD R34, R7, R9, R34 ;  /* 0x0000000907227224 */ /* 0x000fe200078e0222 */
[----:B------:R-:W-:Y:S01]  /*17d0*/  STL [R1+0x7a4], R13 ;  /* 0x0007a40d01007387 */ /* 0x000fe20000100800 */
[C---:B---3--:R-:W-:Y:S01]  /*17e0*/  VIADD R11, R15.reuse, 0x2a ;  /* 0x0000002a0f0b7836 */ /* 0x048fe20000000000 */
[----:B------:R-:W-:Y:S01]  /*17f0*/  IABS R27, R12 ;  /* 0x0000000c001b7213 */ /* 0x000fe20000000000 */
[C---:B------:R-:W-:Y:S01]  /*1800*/  VIADD R9, R15.reuse, 0x2b ;  /* 0x0000002b0f097836 */ /* 0x040fe20000000000 */
[----:B------:R-:W-:Y:S01]  /*1810*/  STL [R1+0x790], R12 ;  /* 0x0007900c01007387 */ /* 0x000fe20000100800 */
[----:B-1----:R-:W-:Y:S01]  /*1820*/  VIADD R3, R15, 0x2c ;  /* 0x0000002c0f037836 */ /* 0x002fe20000000000 */
[----:B------:R-:W-:Y:S01]  /*1830*/  IABS R26, R11 ;  /* 0x0000000b001a7213 */ /* 0x000fe20000000000 */
[----:B------:R-:W-:Y:S01]  /*1840*/  IMAD.HI.U32 R8, R71, R32, RZ ;  /* 0x0000002047087227 */ /* 0x000fe200078e00ff */
[----:B------:R-:W-:Y:S01]  /*1850*/  STL [R1+0x78c], R11 ;  /* 0x00078c0b01007387 */ /* 0x000fe20000100800 */
[----:B------:R-:W-:-:S02]  /*1860*/  IABS R28, R13 ;  /* 0x0000000d001c7213 */ /* 0x000fc40000000000 */
[----:B------:R-:W-:Y:S01]  /*1870*/  IABS R24, R3 ;  /* 0x0000000300187213 */ /* 0x000fe20000000000 */
[----:B------:R-:W-:Y:S01]  /*1880*/  STL [R1+0x780], R9 ;  /* 0x0007800901007387 */ /* 0x000fe20000100800 */
[----:B------:R-:W-:Y:S01]  /*1890*/  IMAD.MOV R8, RZ, RZ, -R8 ;  /* 0x000000ffff087224 */ /* 0x000fe200078e0a08 */
[----:B------:R-:W-:Y:S01]  /*18a0*/  IABS R25, R9 ;  /* 0x0000000900197213 */ /* 0x000fe20000000000 */
[----:B------:R-:W-:Y:S01]  /*18b0*/  IMAD.HI.U32 R5, R71, R42, RZ ;  /* 0x0000002a47057227 */ /* 0x000fe200078e00ff */
[----:B------:R1:W-:Y:S03]  /*18c0*/  STL [R1+0x76c], R3 ;  /* 0x00076c0301007387 */ /* 0x0003e60000100800 */
[C---:B------:R-:W-:Y:S02]  /*18d0*/  VIADD R93, R15.reuse, 0x2e ;  /* 0x0000002e0f5d7836 */ /* 0x040fe40000000000 */
[----:B------:R-:W-:-:S02]  /*18e0*/  VIADD R92, R15, 0x2f ;  /* 0x0000002f0f5c7836 */ /* 0x000fc40000000000 */
[----:B------:R-:W-:Y:S01]  /*18f0*/  IMAD R32, R7, R8, R32 ;  /* 0x0000000807207224 */ /* 0x000fe200078e0220 */
[----:B------:R-:W-:Y:S01]  /*1900*/  IABS R22, R93 ;  /* 0x0000005d00167213 */ /* 0x000fe20000000000 */
[----:B------:R-:W-:Y:S01]  /*1910*/  IMAD.MOV R5, RZ, RZ, -R5 ;  /* 0x000000ffff057224 */ /* 0x000fe200078e0a05 */
[----:B------:R-:W-:Y:S01]  /*1920*/  IABS R21, R92 ;  /* 0x0000005c00157213 */ /* 0x000fe20000000000 */
[----:B-1----:R-:W-:Y:S02]  /*1930*/  VIADD R3, R15, 0x2d ;  /* 0x0000002d0f037836 */ /* 0x002fe40000000000 */
[----:B------:R-:W-:-:S03]  /*1940*/  IMAD.HI.U32 R31, R71, R6, RZ ;  /* 0x00000006471f7227 */ /* 0x000fc600078e00ff */
[----:B------:R-:W-:Y:S01]  /*1950*/  STL [R1+0x768], R3 ;  /* 0x0007680301007387 */ /* 0x000fe20000100800 */
[----:B------:R-:W-:Y:S01]  /*1960*/  IMAD.HI.U32 R8, R71, R27, RZ ;  /* 0x0000001b47087227 */ /* 0x000fe200078e00ff */
[----:B------:R-:W-:Y:S02]  /*1970*/  IABS R23, R3 ;  /* 0x0000000300177213 */ /* 0x000fe40000000000 */
[----:B------:R-:W-:Y:S01]  /*1980*/  STL [R1+0x75c], R93 ;  /* 0x00075c5d01007387 */ /* 0x000fe20000100800 */
[C---:B------:R-:W-:Y:S02]  /*1990*/  VIADD R91, R15.reuse, 0x30 ;  /* 0x000000300f5b7836 */ /* 0x040fe40000000000 */
[----:B------:R-:W-:Y:S01]  /*19a0*/  VIADD R90, R15, 0x31 ;  /* 0x000000310f5a7836 */ /* 0x000fe20000000000 */
[----:B------:R1:W-:Y:S01]  /*19b0*/  STL [R1+0x7d8], R3 ;  /* 0x0007d80301007387 */ /* 0x0003e20000100800 */
[----:B------:R-:W-:Y:S01]  /*19c0*/  IMAD R42, R7, R5, R42 ;  /* 0x00000005072a7224 */ /* 0x000fe200078e022a */
[----:B------:R-:W-:Y:S01]  /*19d0*/  IABS R20, R91 ;  /* 0x0000005b00147213 */ /* 0x000fe20000000000 */
[----:B------:R-:W-:Y:S01]  /*19e0*/  IMAD.MOV R31, RZ, RZ, -R31 ;  /* 0x000000ffff1f7224 */ /* 0x000fe200078e0a1f */
[----:B------:R-:W-:Y:S01]  /*19f0*/  STL [R1+0x748], R92 ;  /* 0x0007485c01007387 */ /* 0x000fe20000100800 */
[----:B------:R-:W-:Y:S01]  /*1a00*/  IMAD.MOV R8, RZ, RZ, -R8 ;  /* 0x000000ffff087224 */ /* 0x000fe200078e0a08 */
[----:B------:R-:W-:Y:S01]  /*1a10*/  IABS R19, R90 ;  /* 0x0000005a00137213 */ /* 0x000fe20000000000 */
[----:B------:R-:W-:Y:S01]  /*1a20*/  IMAD.HI.U32 R5, R71, R10, RZ ;  /* 0x0000000a47057227 */ /* 0x000fe200078e00ff */
[----:B------:R-:W-:Y:S03]  /*1a30*/  STL [R1+0x7dc], R93 ;  /* 0x0007dc5d01007387 */ /* 0x000fe60000100800 */
[C---:B------:R-:W-:Y:S01]  /*1a40*/  VIADD R89, R15.reuse, 0x32 ;  /* 0x000000320f597836 */ /* 0x040fe20000000000 */
[----:B------:R-:W-:Y:S01]  /*1a50*/  STL [R1+0x744], R91 ;  /* 0x0007445b01007387 */ /* 0x000fe20000100800 */
[----:B------:R-:W-:-:S02]  /*1a60*/  VIADD R88, R15, 0x33 ;  /* 0x000000330f587836 */ /* 0x000fc40000000000 */
[C---:B------:R-:W-:Y:S01]  /*1a70*/  IMAD R31, R7.reuse, R31, R6 ;  /* 0x0000001f071f7224 */ /* 0x040fe200078e0206 */
[----:B------:R-:W-:Y:S01]  /*1a80*/  STL [R1+0x7e0], R92 ;  /* 0x0007e05c01007387 */ /* 0x000fe20000100800 */
[----:B------:R-:W-:Y:S01]  /*1a90*/  IMAD R27, R7, R8, R27 ;  /* 0x00000008071b7224 */ /* 0x000fe200078e021b */
[----:B------:R-:W-:Y:S01]  /*1aa0*/  IABS R18, R89 ;  /* 0x0000005900127213 */ /* 0x000fe20000000000 */
[----:B------:R-:W-:Y:S01]  /*1ab0*/  IMAD.MOV R5, RZ, RZ, -R5 ;  /* 0x000000ffff057224 */ /* 0x000fe200078e0a05 */
[----:B------:R-:W-:Y:S01]  /*1ac0*/  STL [R1+0x72c], R90 ;  /* 0x00072c5a01007387 */ /* 0x000fe20000100800 */
[C---:B------:R-:W-:Y:S01]  /*1ad0*/  IMAD.HI.U32 R6, R71.reuse, R26, RZ ;  /* 0x0000001a47067227 */ /* 0x040fe200078e00ff */
[----:B------:R-:W-:Y:S02]  /*1ae0*/  IABS R17, R88 ;  /* 0x0000005800117213 */ /* 0x000fe40000000000 */
[----:B------:R-:W-:Y:S01]  /*1af0*/  STL [R1+0x7e4], R91 ;  /* 0x0007e45b01007387 */ /* 0x000fe20000100800 */
[----:B------:R-:W-:-:S03]  /*1b00*/  IMAD.HI.U32 R8, R71, R22, RZ ;  /* 0x0000001647087227 */ /* 0x000fc600078e00ff */
[----:B------:R-:W-:Y:S01]  /*1b10*/  STL [R1+0x7e8], R90 ;  /* 0x0007e85a01007387 */ /* 0x000fe20000100800 */
[----:B------:R-:W-:Y:S01]  /*1b20*/  IMAD R37, R7, R5, R10 ;  /* 0x0000000507257224 */ /* 0x000fe200078e020a */
[----:B------:R-:W-:Y:S01]  /*1b30*/  IABS R10, R16 ;  /* 0x00000010000a7213 */ /* 0x000fe20000000000 */
[C---:B------:R-:W-:Y:S01]  /*1b40*/  IMAD.HI.U32 R29, R71.reuse, R4, RZ ;  /* 0x00000004471d7227 */ /* 0x040fe200078e00ff */
[----:B------:R-:W-:Y:S03]  /*1b50*/  STL [R1+0x724], R89 ;  /* 0x0007245901007387 */ /* 0x000fe60000100800 */
[----:B------:R-:W-:Y:S01]  /*1b60*/  IMAD.MOV R6, RZ, RZ, -R6 ;  /* 0x000000ffff067224 */ /* 0x000fe200078e0a06 */
[----:B------:R-:W-:Y:S01]  /*1b70*/  STL [R1+0x720], R88 ;  /* 0x0007205801007387 */ /* 0x000fe20000100800 */
[----:B------:R-:W-:Y:S02]  /*1b80*/  IMAD.MOV R8, RZ, RZ, -R8 ;  /* 0x000000ffff087224 */ /* 0x000fe400078e0a08 */
[C---:B------:R-:W-:Y:S01]  /*1b90*/  IMAD.HI.U32 R5, R71.reuse, R30, RZ ;  /* 0x0000001e47057227 */ /* 0x040fe200078e00ff */
[----:B------:R3:W-:Y:S03]  /*1ba0*/  STL [R1+0x7ec], R89 ;  /* 0x0007ec5901007387 */ /* 0x0007e60000100800 */
[----:B------:R-:W-:Y:S01]  /*1bb0*/  IMAD.MOV R29, RZ, RZ, -R29 ;  /* 0x000000ffff1d7224 */ /* 0x000fe200078e0a1d */
[----:B-1----:R-:W1:Y:S01]  /*1bc0*/  S2R R3, SR_TID.X ;  /* 0x0000000000037919 */ /* 0x002e620000002100 */
[----:B------:R-:W-:-:S04]  /*1bd0*/  IMAD.HI.U32 R9, R71, R28, RZ ;  /* 0x0000001c47097227 */ /* 0x000fc800078e00ff */
[C---:B------:R-:W-:Y:S02]  /*1be0*/  IMAD R26, R7.reuse, R6, R26 ;  /* 0x00000006071a7224 */ /* 0x040fe400078e021a */
[----:B---3--:R-:W-:Y:S02]  /*1bf0*/  IMAD.MOV.U32 R89, RZ, RZ, R15 ;  /* 0x000000ffff597224 */ /* 0x008fe400078e000f */
[----:B------:R-:W-:Y:S02]  /*1c00*/  IMAD R22, R7, R8, R22 ;  /* 0x0000000807167224 */ /* 0x000fe400078e0216 */
[----:B------:R-:W-:Y:S02]  /*1c10*/  VIADD R87, R15, 0x34 ;  /* 0x000000340f577836 */ /* 0x000fe40000000000 */
[----:B------:R-:W-:Y:S02]  /*1c20*/  VIADD R83, R89, 0x38 ;  /* 0x0000003859537836 */ /* 0x000fe40000000000 */
[----:B------:R-:W-:Y:S01]  /*1c30*/  IMAD.MOV R5, RZ, RZ, -R5 ;  /* 0x000000ffff057224 */ /* 0x000fe200078e0a05 */
[----:B------:R-:W-:Y:S01]  /*1c40*/  IABS R16, R87 ;  /* 0x0000005700107213 */ /* 0x000fe20000000000 */
[C---:B------:R-:W-:Y:S01]  /*1c50*/  IMAD.HI.U32 R6, R71.reuse, R21, RZ ;  /* 0x0000001547067227 */ /* 0x040fe200078e00ff */
[----:B------:R-:W-:Y:S01]  /*1c60*/  IABS R12, R83 ;  /* 0x00000053000c7213 */ /* 0x000fe20000000000 */
[----:B------:R-:W-:Y:S02]  /*1c70*/  STL [R1+0x718], R87 ;  /* 0x0007185701007387 */ /* 0x000fe40000100800 */
[----:B------:R-:W-:-:S02]  /*1c80*/  IMAD.HI.U32 R8, R71, R17, RZ ;  /* 0x0000001147087227 */ /* 0x000fc400078e00ff */
[----:B------:R3:W-:Y:S02]  /*1c90*/  STL [R1+0x7f0], R88 ;  /* 0x0007f05801007387 */ /* 0x0007e40000100800 */
[C---:B------:R-:W-:Y:S02]  /*1ca0*/  IMAD R29, R7.reuse, R29, R4 ;  /* 0x0000001d071d7224 */ /* 0x040fe400078e0204 */
[----:B------:R-:W-:Y:S02]  /*1cb0*/  IMAD.MOV R9, RZ, RZ, -R9 ;  /* 0x000000ffff097224 */ /* 0x000fe400078e0a09 */
[----:B------:R-:W-:Y:S02]  /*1cc0*/  IMAD R30, R7, R5, R30 ;  /* 0x00000005071e7224 */ /* 0x000fe400078e021e */
[----:B------:R-:W-:Y:S01]  /*1cd0*/  IMAD.HI.U32 R4, R71, R24, RZ ;  /* 0x0000001847047227 */ /* 0x000fe200078e00ff */
[----:B-1----:R-:W-:Y:S02]  /*1ce0*/  LOP3.LUT R74, R3, 0x7f, RZ, 0xc0, !PT ;  /* 0x0000007f034a7812 */ /* 0x002fe400078ec0ff */
[----:B------:R-:W-:Y:S01]  /*1cf0*/  SHF.R.U32.HI R3, RZ, 0x5, R3 ;  /* 0x00000005ff037819 */ /* 0x000fe20000011603 */
[----:B------:R-:W-:-:S02]  /*1d00*/  IMAD.MOV R6, RZ, RZ, -R6 ;  /* 0x000000ffff067224 */ /* 0x000fc400078e0a06 */
[----:B------:R-:W-:Y:S02]  /*1d10*/  IMAD.MOV R8, RZ, RZ, -R8 ;  /* 0x000000ffff087224 */ /* 0x000fe400078e0a08 */
[----:B------:R-:W-:Y:S02]  /*1d20*/  VIADD R84, R89, 0x37 ;  /* 0x0000003759547836 */ /* 0x000fe40000000000 */
[----:B------:R-:W-:-:S03]  /*1d30*/  IMAD.HI.U32 R5, R71, R25, RZ ;  /* 0x0000001947057227 */ /* 0x000fc600078e00ff */
[----:B------:R-:W-:Y:S01]  /*1d40*/  IABS R13, R84 ;  /* 0x00000054000d7213 */ /* 0x000fe20000000000 */
[----:B------:R-:W-:Y:S02]  /*1d50*/  IMAD R28, R7, R9, R28 ;  /* 0x00000009071c7224 */ /* 0x000fe400078e021c */
[----:B------:R-:W-:Y:S02]  /*1d60*/  IMAD.MOV R4, RZ, RZ, -R4 ;  /* 0x000000ffff047224 */ /* 0x000fe400078e0a04 */
[----:B------:R-:W-:-:S04]  /*1d70*/  IMAD.HI.U32 R9, R71, R23, RZ ;  /* 0x0000001747097227 */ /* 0x000fc800078e00ff */
[C---:B------:R-:W-:Y:S02]  /*1d80*/  IMAD R21, R7.reuse, R6, R21 ;  /* 0x0000000607157224 */ /* 0x040fe400078e0215 */
[----:B------:R-:W-:Y:S02]  /*1d90*/  IMAD R17, R7, R8, R17 ;  /* 0x0000000807117224 */ /* 0x000fe400078e0211 */
[----:B------:R-:W-:Y:S02]  /*1da0*/  VIADD R82, R89, 0x39 ;  /* 0x0000003959527836 */ /* 0x000fe40000000000 */
[----:B------:R-:W-:Y:S02]  /*1db0*/  IMAD.MOV R5, RZ, RZ, -R5 ;  /* 0x000000ffff057224 */ /* 0x000fe400078e0a05 */
[----:B------:R-:W-:Y:S01]  /*1dc0*/  IMAD.HI.U32 R6, R71, R16, RZ ;  /* 0x0000001047067227 */ /* 0x000fe200078e00ff */
[----:B------:R-:W-:-:S03]  /*1dd0*/  IABS R11, R82 ;  /* 0x00000052000b7213 */ /* 0x000fc60000000000 */
[----:B------:R-:W-:-:S04]  /*1de0*/  IMAD.HI.U32 R8, R71, R12, RZ ;  /* 0x0000000c47087227 */ /* 0x000fc800078e00ff */
[----:B------:R-:W-:Y:S02]  /*1df0*/  IMAD R24, R7, R4, R24 ;  /* 0x0000000407187224 */ /* 0x000fe400078e0218 */
[----:B------:R-:W-:Y:S02]  /*1e00*/  IMAD.MOV R9, RZ, RZ, -R9 ;  /* 0x000000ffff097224 */ /* 0x000fe400078e0a09 */
[----:B------:R-:W-:Y:S02]  /*1e10*/  VIADD R85, R15, 0x36 ;  /* 0x000000360f557836 */ /* 0x000fe40000000000 */
[----:B------:R-:W-:Y:S02]  /*1e20*/  IMAD R25, R7, R5, R25 ;  /* 0x0000000507197224 */ /* 0x000fe400078e0219 */
[----:B------:R-:W-:Y:S01]  /*1e30*/  IMAD.HI.U32 R4, R71, R19, RZ ;  /* 0x0000001347047227 */ /* 0x000fe200078e00ff */
[----:B------:R-:W-:-:S03]  /*1e40*/  IABS R14, R85 ;  /* 0x00000055000e7213 */ /* 0x000fc60000000000 */
[----:B------:R-:W-:Y:S02]  /*1e50*/  VIADD R86, R15, 0x35 ;  /* 0x000000350f567836 */ /* 0x000fe40000000000 */
[----:B------:R-:W-:Y:S02]  /*1e60*/  IMAD.MOV R6, RZ, RZ, -R6 ;  /* 0x000000ffff067224 */ /* 0x000fe400078e0a06 */
[----:B------:R-:W-:Y:S01]  /*1e70*/  IMAD.MOV R8, RZ, RZ, -R8 ;  /* 0x000000ffff087224 */ /* 0x000fe200078e0a08 */
[----:B------:R-:W-:Y:S01]  /*1e80*/  IABS R15, R86 ;  /* 0x00000056000f7213 */ /* 0x000fe20000000000 */
[----:B------:R-:W-:Y:S01]  /*1e90*/  VIADD R79, R89, 0x3c ;  /* 0x0000003c594f7836 */ /* 0x000fe20000000000 */
[----:B------:R-:W-:Y:S01]  /*1ea0*/  STL [R1+0x714], R86 ;  /* 0x0007145601007387 */ /* 0x000fe20000100800 */
[----:B------:R-:W-:-:S03]  /*1eb0*/  IMAD.HI.U32 R5, R71, R20, RZ ;  /* 0x0000001447057227 */ /* 0x000fc600078e00ff */
[----:B------:R-:W-:Y:S01]  /*1ec0*/  STL [R1+0x710], R85 ;  /* 0x0007105501007387 */ /* 0x000fe20000100800 */
[----:B------:R-:W-:-:S03]  /*1ed0*/  IMAD.HI.U32 R72, R71, R13, RZ ;  /* 0x0000000d47487227 */ /* 0x000fc600078e00ff */
[----:B------:R-:W-:Y:S01]  /*1ee0*/  STL [R1+0x704], R84 ;  /* 0x0007045401007387 */ /* 0x000fe20000100800 */
[----:B------:R-:W-:Y:S02]  /*1ef0*/  IMAD R23, R7, R9, R23 ;  /* 0x0000000907177224 */ /* 0x000fe400078e0217 */
[----:B------:R-:W-:Y:S01]  /*1f00*/  IMAD.MOV R4, RZ, RZ, -R4 ;  /* 0x000000ffff047224 */ /* 0x000fe200078e0a04 */
[----:B------:R-:W-:Y:S01]  /*1f10*/  STL [R1+0x700], R83 ;  /* 0x0007005301007387 */ /* 0x000fe20000100800 */
[----:B------:R-:W-:-:S03]  /*1f20*/  IMAD.HI.U32 R9, R71, R18, RZ ;  /* 0x0000001247097227 */ /* 0x000fc600078e00ff */
[----:B------:R-:W-:Y:S01]  /*1f30*/  STL [R1+0x6fc], R82 ;  /* 0x0006fc5201007387 */ /* 0x000fe20000100800 */
[C---:B------:R-:W-:Y:S02]  /*1f40*/  IMAD R16, R7.reuse, R6, R16 ;  /* 0x0000000607107224 */ /* 0x040fe400078e0210 */
[----:B------:R-:W-:Y:S01]  /*1f50*/  IMAD R12, R7, R8, R12 ;  /* 0x00000008070c7224 */ /* 0x000fe200078e020c */
[----:B------:R-:W-:Y:S01]  /*1f60*/  IABS R8, R79 ;  /* 0x0000004f00087213 */ /* 0x000fe20000000000 */
[----:B------:R-:W-:-:S04]  /*1f70*/  IMAD.HI.U32 R33, R71, R10, RZ ;  /* 0x0000000a47217227 */ /* 0x000fc800078e00ff */
[----:B------:R-:W-:Y:S02]  /*1f80*/  IMAD.MOV R5, RZ, RZ, -R5 ;  /* 0x000000ffff057224 */ /* 0x000fe400078e0a05 */
[----:B------:R-:W-:-:S04]  /*1f90*/  IMAD.HI.U32 R6, R71, R11, RZ ;  /* 0x0000000b47067227 */ /* 0x000fc800078e00ff */
[----:B------:R-:W-:Y:S02]  /*1fa0*/  IMAD.MOV R72, RZ, RZ, -R72 ;  /* 0x000000ffff487224 */ /* 0x000fe400078e0a48 */
[----:B------:R-:W-:Y:S02]  /*1fb0*/  IMAD R19, R7, R4, R19 ;  /* 0x0000000407137224 */ /* 0x000fe400078e0213 */
[----:B------:R-:W-:Y:S02]  /*1fc0*/  IMAD.MOV R9, RZ, RZ, -R9 ;  /* 0x000000ffff097224 */ /* 0x000fe400078e0a09 */
[----:B------:R-:W-:Y:S02]  /*1fd0*/  VIADD R80, R89, 0x3b ;  /* 0x0000003b59507836 */ /* 0x000fe40000000000 */
[----:B------:R-:W-:Y:S02]  /*1fe0*/  IMAD.MOV R33, RZ, RZ, -R33 ;  /* 0x000000ffff217224 */ /* 0x000fe400078e0a21 */
[----:B------:R-:W-:-:S02]  /*1ff0*/  IMAD R20, R7, R5, R20 ;  /* 0x0000000507147224 */ /* 0x000fc400078e0214 */
[----:B------:R-:W-:-:S04]  /*2000*/  IMAD.HI.U32 R4, R71, R14, RZ ;  /* 0x0000000e47047227 */ /* 0x000fc800078e00ff */
[----:B------:R-:W-:Y:S02]  /*2010*/  VIADD R81, R89, 0x3a ;  /* 0x0000003a59517836 */ /* 0x000fe40000000000 */
[----:B------:R-:W-:Y:S02]  /*2020*/  IMAD.MOV R6, RZ, RZ, -R6 ;  /* 0x000000ffff067224 */ /* 0x000fe400078e0a06 */
[----:B------:R-:W-:Y:S01]  /*2030*/  IMAD R13, R7, R72, R13 ;  /* 0x00000048070d7224 */ /* 0x000fe200078e020d */
[----:B------:R-:W-:Y:S01]  /*2040*/  STL [R1+0x6f8], R81 ;  /* 0x0006f85101007387 */ /* 0x000fe20000100800 */
[----:B------:R-:W-:Y:S02]  /*2050*/  VIADD R78, R89, 0x3d ;  /* 0x0000003d594e7836 */ /* 0x000fe40000000000 */
[C---:B------:R-:W-:Y:S01]  /*2060*/  IMAD.HI.U32 R5, R71.reuse, R15, RZ ;  /* 0x0000000f47057227 */ /* 0x040fe200078e00ff */
[----:B------:R-:W-:Y:S03]  /*2070*/  STL [R1+0x6f4], R80 ;  /* 0x0006f45001007387 */ /* 0x000fe60000100800 */
[----:B------:R-:W-:Y:S01]  /*2080*/  IMAD.HI.U32 R72, R71, R8, RZ ;  /* 0x0000000847487227 */ /* 0x000fe200078e00ff */
[----:B------:R-:W-:Y:S03]  /*2090*/  STL [R1+0x6f0], R79 ;  /* 0x0006f04f01007387 */ /* 0x000fe60000100800 */
[C---:B------:R-:W-:Y:S01]  /*20a0*/  IMAD R18, R7.reuse, R9, R18 ;  /* 0x0000000907127224 */ /* 0x040fe200078e0212 */
[----:B------:R-:W-:Y:S01]  /*20b0*/  IABS R9, R80 ;  /* 0x0000005000097213 */ /* 0x000fe20000000000 */
[----:B------:R-:W-:Y:S01]  /*20c0*/  IMAD R33, R7, R33, R10 ;  /* 0x0000002107217224 */ /* 0x000fe200078e020a */
[----:B------:R-:W-:Y:S01]  /*20d0*/  IABS R10, R81 ;  /* 0x00000051000a7213 */ /* 0x000fe20000000000 */
[----:B------:R-:W-:-:S02]  /*20e0*/  IMAD.MOV R4, RZ, RZ, -R4 ;  /* 0x000000ffff047224 */ /* 0x000fc400078e0a04 */
[C---:B------:R-:W-:Y:S01]  /*20f0*/  IMAD R11, R7.reuse, R6, R11 ;  /* 0x00000006070b7224 */ /* 0x040fe200078e020b */
[----:B------:R-:W-:Y:S01]  /*2100*/  IABS R6, R78 ;  /* 0x0000004e00067213 */ /* 0x000fe20000000000 */
[----:B------:R-:W-:Y:S02]  /*2110*/  IMAD.MOV R5, RZ, RZ, -R5 ;  /* 0x000000ffff057224 */ /* 0x000fe400078e0a05 */
[----:B------:R-:W-:Y:S02]  /*2120*/  IMAD.MOV R72, RZ, RZ, -R72 ;  /* 0x000000ffff487224 */ /* 0x000fe400078e0a48 */
[C---:B------:R-:W-:Y:S02]  /*2130*/  IMAD R14, R7.reuse, R4, R14 ;  /* 0x00000004070e7224 */ /* 0x040fe400078e020e */
[----:B------:R-:W-:Y:S02]  /*2140*/  IMAD R15, R7, R5, R15 ;  /* 0x00000005070f7224 */ /* 0x000fe400078e020f */
[----:B------:R-:W-:-:S04]  /*2150*/  IMAD.HI.U32 R4, R71, R9, RZ ;  /* 0x0000000947047227 */ /* 0x000fc800078e00ff */
[----:B------:R-:W-:Y:S02]  /*2160*/  IMAD R8, R7, R72, R8 ;  /* 0x0000004807087224 */ /* 0x000fe400078e0208 */
[----:B------:R-:W-:-:S04]  /*2170*/  IMAD.HI.U32 R5, R71, R10, RZ ;  /* 0x0000000a47057227 */ /* 0x000fc800078e00ff */
[----:B------:R-:W-:-:S04]  /*2180*/  IMAD.HI.U32 R72, R71, R6, RZ ;  /* 0x0000000647487227 */ /* 0x000fc800078e00ff */
[C---:B------:R-:W-:Y:S02]  /*2190*/  VIADD R77, R89.reuse, 0x3f ;  /* 0x0000003f594d7836 */ /* 0x040fe40000000000 */
[----:B------:R-:W-:Y:S02]  /*21a0*/  IMAD.MOV R4, RZ, RZ, -R4 ;  /* 0x000000ffff047224 */ /* 0x000fe400078e0a04 */
[----:B------:R-:W-:Y:S01]  /*21b0*/  VIADD R76, R89, 0x3e ;  /* 0x0000003e594c7836 */ /* 0x000fe20000000000 */
[----:B------:R-:W-:Y:S01]  /*21c0*/  STL [R1+0x6e4], R77 ;  /* 0x0006e44d01007387 */ /* 0x000fe20000100800 */
[----:B------:R-:W-:Y:S02]  /*21d0*/  IMAD.MOV R5, RZ, RZ, -R5 ;  /* 0x000000ffff057224 */ /* 0x000fe400078e0a05 */
[----:B------:R-:W-:Y:S01]  /*21e0*/  IMAD.IADD R75, R74, 0x1, R69 ;  /* 0x000000014a4b7824 */ /* 0x000fe200078e0245 */
[----:B------:R-:W-:Y:S01]  /*21f0*/  STL [R1+0x6ec], R78 ;  /* 0x0006ec4e01007387 */ /* 0x000fe20000100800 */
[----:B------:R-:W-:-:S02]  /*2200*/  IMAD.MOV R72, RZ, RZ, -R72 ;  /* 0x000000ffff487224 */ /* 0x000fc400078e0a48 */
[C---:B------:R-:W-:Y:S01]  /*2210*/  IMAD R9, R7.reuse, R4, R9 ;  /* 0x0000000407097224 */ /* 0x040fe200078e0209 */
[----:B------:R-:W-:Y:S01]  /*2220*/  IABS R4, R77 ;  /* 0x0000004d00047213 */ /* 0x000fe20000000000 */
[C---:B------:R-:W-:Y:S01]  /*2230*/  IMAD R10, R7.reuse, R5, R10 ;  /* 0x00000005070a7224 */ /* 0x040fe200078e020a */
[----:B------:R-:W-:Y:S01]  /*2240*/  STL [R1+0x6e8], R76 ;  /* 0x0006e84c01007387 */ /* 0x000fe20000100800 */
[----:B------:R-:W-:Y:S01]  /*2250*/  IABS R5, R76 ;  /* 0x0000004c00057213 */ /* 0x000fe20000000000 */
[----:B------:R-:W-:Y:S01]  /*2260*/  IMAD R6, R7, R72, R6 ;  /* 0x0000004807067224 */ /* 0x000fe200078e0206 */
[----:B------:R-:W-:Y:S01]  /*2270*/  IABS R69, R75 ;  /* 0x0000004b00457213 */ /* 0x000fe20000000000 */
[----:B------:R-:W-:Y:S01]  /*2280*/  STL [R1+0x6d4], R75 ;  /* 0x0006d44b01007387 */ /* 0x000fe20000100800 */
[----:B------:R-:W-:-:S03]  /*2290*/  IMAD.HI.U32 R73, R71, R4, RZ ;  /* 0x0000000447497227 */ /* 0x000fc600078e00ff */
[----:B------:R-:W4:Y:S01]  /*22a0*/  LDL R90, [R1+0x6e0] ;  /* 0x0006e000015a7983 */ /* 0x000f220000100800 */
[----:B------:R-:W-:-:S03]  /*22b0*/  IMAD.HI.U32 R71, R71, R5, RZ ;  /* 0x0000000547477227 */ /* 0x000fc600078e00ff */
[----:B------:R-:W5:Y:S01]  /*22c0*/  LDL R72, [R1+0x6dc] ;  /* 0x0006dc0001487983 */ /* 0x000f620000100800 */
[----:B------:R-:W-:Y:S02]  /*22d0*/  IMAD.MOV R71, RZ, RZ, -R71 ;  /* 0x000000ffff477224 */ /* 0x000fe400078e0a47 */
[----:B------:R-:W-:Y:S01]  /*22e0*/  @!P0 IMAD.IADD R70, R70, 0x1, -R7 ;  /* 0x0000000146468824 */ /* 0x000fe200078e0a07 */
[----:B------:R-:W2:Y:S01]  /*22f0*/  LDL R91, [R1+0x70c] ;  /* 0x00070c00015b7983 */ /* 0x000ea20000100800 */
[C---:B------:R-:W-:Y:S01]  /*2300*/  IMAD R5, R7.reuse, R71, R5 ;  /* 0x0000004707057224 */ /* 0x040fe200078e0205 */
[----:B------:R-:W-:Y:S01]  /*2310*/  ISETP.GT.U32.AND P0, PT, R7, R65, PT ;  /* 0x000000410700720c */ /* 0x000fe20003f04070 */
[----:B------:R-:W-:Y:S01]  /*2320*/  IMAD.SHL.U32 R71, R3, 0x200000, RZ ;  /* 0x0020000003477824 */ /* 0x000fe200078e00ff */
[----:B------:R-:W2:Y:S01]  /*2330*/  LDL R92, [R1+0x708] ;  /* 0x00070800015c7983 */ /* 0x000ea20000100800 */
[----:B------:R-:W-:Y:S01]  /*2340*/  ISETP.GT.U32.AND P3, PT, R7, R70, PT ;  /* 0x000000460700720c */ /* 0x000fe20003f64070 */
[----:B------:R-:W-:-:S02]  /*2350*/  IMAD.MOV R73, RZ, RZ, -R73 ;  /* 0x000000ffff497224 */ /* 0x000fc400078e0a49 */
[----:B------:R-:W2:Y:S01]  /*2360*/  LDL R93, [R1+0x71c] ;  /* 0x00071c00015d7983 */ /* 0x000ea20000100800 */
[--C-:B------:R-:W-:Y:S01]  /*2370*/  @!P1 IMAD.IADD R66, R66, 0x1, -R7.reuse ;  /* 0x0000000142429824 */ /* 0x100fe200078e0a07 */
[C---:B------:R-:W-:Y:S01]  /*2380*/  ISETP.GT.U32.AND P1, PT, R7.reuse, R59, PT ;  /* 0x0000003b0700720c */ /* 0x040fe20003f24070 */
[----:B------:R-:W-:Y:S01]  /*2390*/  IMAD R4, R7, R73, R4 ;  /* 0x0000004907047224 */ /* 0x000fe200078e0204 */
[----:B------:R-:W2:Y:S01]  /*23a0*/  LDL R3, [R1+0x728] ;  /* 0x0007280001037983 */ /* 0x000ea20000100800 */
[--C-:B------:R-:W-:Y:S01]  /*23b0*/  @!P2 IMAD.IADD R67, R67, 0x1, -R7.reuse ;  /* 0x000000014343a824 */ /* 0x100fe200078e0a07 */
[----:B------:R-:W-:Y:S01]  /*23c0*/  ISETP.GT.U32.AND P2, PT, R7, R60, PT ;  /* 0x0000003c0700720c */ /* 0x000fe20003f44070 */
[--C-:B------:R-:W-:Y:S01]  /*23d0*/  @!P0 IMAD.IADD R65, R65, 0x1, -R7.reuse ;  /* 0x0000000141418824 */ /* 0x100fe200078e0a07 */
[C---:B------:R-:W-:Y:S01]  /*23e0*/  ISETP.GT.U32.AND P6, PT, R7.reuse, R4, PT ;  /* 0x000000040700720c */ /* 0x040fe20003fc4070 */
[--C-:B------:R-:W-:Y:S01]  /*23f0*/  @!P5 IMAD.IADD R64, R64, 0x1, -R7.reuse ;  /* 0x000000014040d824 */ /* 0x100fe200078e0a07 */
[C---:B------:R-:W-:Y:S01]  /*2400*/  ISETP.GT.U32.AND P0, PT, R7.reuse, R58, PT ;  /* 0x0000003a0700720c */ /* 0x040fe20003f04070 */
[--C-:B------:R-:W-:Y:S01]  /*2410*/  @!P3 IMAD.IADD R70, R70, 0x1, -R7.reuse ;  /* 0x000000014646b824 */ /* 0x100fe200078e0a07 */
[----:B------:R-:W-:Y:S01]  /*2420*/  ISETP.GT.U32.AND P3, PT, R7, R61, PT ;  /* 0x0000003d0700720c */ /* 0x000fe20003f64070 */
[--C-:B------:R-:W-:Y:S01]  /*2430*/  @!P4 IMAD.IADD R63, R63, 0x1, -R7.reuse ;  /* 0x000000013f3fc824 */ /* 0x100fe200078e0a07 */
[----:B------:R-:W-:Y:S01]  /*2440*/  ISETP.GT.U32.AND P5, PT, R7, R57, PT ;  /* 0x000000390700720c */ /* 0x000fe20003fa4070 */
[--C-:B------:R-:W-:Y:S01]  /*2450*/  @!P1 IMAD.IADD R59, R59, 0x1, -R7.reuse ;  /* 0x000000013b3b9824 */ /* 0x100fe200078e0a07 */
[C---:B------:R-:W-:Y:S01]  /*2460*/  ISETP.GT.U32.AND P4, PT, R7.reuse, R56, PT ;  /* 0x000000380700720c */ /* 0x040fe20003f84070 */
[----:B------:R-:W-:Y:S01]  /*2470*/  IMAD.HI.U32 R0, R0, R69, RZ ;  /* 0x0000004500007227 */ /* 0x000fe200078e00ff */
[C---:B------:R-:W-:Y:S01]  /*2480*/  ISETP.GT.U32.AND P1, PT, R7.reuse, R65, PT ;  /* 0x000000410700720c */ /* 0x040fe20003f24070 */
[----:B------:R-:W2:Y:S02]  /*2490*/  LDL R73, [R1+0x6d8] ;  /* 0x0006d80001497983 */ /* 0x000ea40000100800 */
[--C-:B------:R-:W-:Y:S01]  /*24a0*/  @!P6 IMAD.IADD R4, R4, 0x1, -R7.reuse ;  /* 0x000000010404e824 */ /* 0x100fe200078e0a07 */
[C---:B------:R-:W-:Y:S01]  /*24b0*/  ISETP.GT.U32.AND P6, PT, R7.reuse, R62, PT ;  /* 0x0000003e0700720c */ /* 0x040fe20003fc4070 */
[--C-:B------:R-:W-:Y:S01]  /*24c0*/  @!P0 IMAD.IADD R58, R58, 0x1, -R7.reuse ;  /* 0x000000013a3a8824 */ /* 0x100fe200078e0a07 */
[----:B------:R-:W-:Y:S01]  /*24d0*/  ISETP.GT.U32.AND P0, PT, R7, R64, PT ;  /* 0x000000400700720c */ /* 0x000fe20003f04070 */
[--C-:B------:R-:W-:Y:S01]  /*24e0*/  @!P3 IMAD.IADD R61, R61, 0x1, -R7.reuse ;  /* 0x000000013d3db824 */ /* 0x100fe200078e0a07 */
[C---:B------:R-:W-:Y:S01]  /*24f0*/  ISETP.GT.U32.AND P3, PT, R7.reuse, R67, PT ;  /* 0x000000430700720c */ /* 0x040fe20003f64070 */
[--C-:B------:R-:W-:Y:S01]  /*2500*/  @!P2 IMAD.IADD R60, R60, 0x1, -R7.reuse ;  /* 0x000000013c3ca824 */ /* 0x100fe200078e0a07 */
[----:B------:R-:W-:Y:S01]  /*2510*/  ISETP.GT.U32.AND P2, PT, R7, R66, PT ;  /* 0x000000420700720c */ /* 0x000fe20003f44070 */
[--C-:B------:R-:W-:Y:S01]  /*2520*/  @!P5 IMAD.IADD R57, R57, 0x1, -R7.reuse ;  /* 0x000000013939d824 */ /* 0x100fe200078e0a07 */
[----:B------:R-:W-:Y:S01]  /*2530*/  ISETP.GT.U32.AND P5, PT, R7, R63, PT ;  /* 0x0000003f0700720c */ /* 0x000fe20003fa4070 */
[--C-:B------:R-:W-:Y:S01]  /*2540*/  @!P4 IMAD.IADD R56, R56, 0x1, -R7.reuse ;  /* 0x000000013838c824 */ /* 0x100fe200078e0a07 */
[----:B---3--:R-:W3:Y:S01]  /*2550*/  LDL R88, [R1+0x740] ;  /* 0x0007400001587983 */ /* 0x008ee20000100800 */
[--C-:B------:R-:W-:Y:S01]  /*2560*/  @!P1 IMAD.IADD R65, R65, 0x1, -R7.reuse ;  /* 0x0000000141419824 */ /* 0x100fe200078e0a07 */
[C---:B------:R-:W-:Y:S01]  /*2570*/  ISETP.GT.U32.AND P1, PT, R7.reuse, R59, PT ;  /* 0x0000003b0700720c */ /* 0x040fe20003f24070 */
        /* <DEDUP_REMOVED lines=9> */
[C---:B------:R-:W-:Y:S01]  /*2610*/  ISETP.GT.U32.AND P2, PT, R7.reuse, R60, PT ;  /* 0x0000003c0700720c */ /* 0x040fe20003f44070 */
[----:B------:R-:W-:Y:S01]  /*2620*/  IMAD.MOV R0, RZ, RZ, -R0 ;  /* 0x000000ffff007224 */ /* 0x000fe200078e0a00 */
        /* <DEDUP_REMOVED lines=139> */
[----:B------:R-:W-:Y:S01]  /*2ee0*/  @!P5 IMAD.IADD R20, R20, 0x1, -R7 ;  /* 0x000000011414d824 */ /* 0x000fe200078e0a07 */
[----:B------:R-:W-:Y:S01]  /*2ef0*/  ISETP.GT.U32.AND P5, PT, R7, R26, PT ;  /* 0x0000001a0700720c */ /* 0x000fe20003fa4070 */
[----:B------:R-:W-:-:S02]  /*2f00*/  IMAD R0, R68, R0, R69 ;  /* 0x0000000044007224 */ /* 0x000fc400078e0245 */
[----:B------:R-:W-:-:S04]  /*2f10*/  @!P1 IMAD.IADD R17, R17, 0x1, -R7 ;  /* 0x0000000111119824 */ /* 0x000fc800078e0a07 */
        /* <DEDUP_REMOVED lines=12> */
[----:B------:R-:W1:Y:S01]  /*2fe0*/  LDS R69, [UR9] ;  /* 0x00000009ff457984 */ /* 0x000e620008000800 */
        /* <DEDUP_REMOVED lines=33> */
[----:B------:R-:W-:-:S02]  /*3200*/  @!P1 IMAD.IADD R9, R9, 0x1, -R7 ;  /* 0x0000000109099824 */ /* 0x000fc400078e0a07 */
[--C-:B------:R-:W-:Y:S02]  /*3210*/  @!P2 IMAD.IADD R11, R11, 0x1, -R7.reuse ;  /* 0x000000010b0ba824 */ /* 0x100fe400078e0a07 */
[--C-:B------:R-:W-:Y:S01]  /*3220*/  @!P4 IMAD.IADD R6, R6, 0x1, -R7.reuse ;  /* 0x000000010606c824 */ /* 0x100fe200078e0a07 */
[----:B------:R-:W-:Y:S01]  /*3230*/  ISETP.GT.U32.AND P2, PT, R7, R15, PT ;  /* 0x0000000f0700720c */ /* 0x000fe20003f44070 */
[--C-:B------:R-:W-:Y:S01]  /*3240*/  @!P5 IMAD.IADD R5, R5, 0x1, -R7.reuse ;  /* 0x000000010505d824 */ /* 0x100fe200078e0a07 */
[C---:B------:R-:W-:Y:S01]  /*3250*/  ISETP.GT.U32.AND P4, PT, R7.reuse, R12, PT ;  /* 0x0000000c0700720c */ /* 0x040fe20003f84070 */
[--C-:B------:R-:W-:Y:S01]  /*3260*/  @!P6 IMAD.IADD R14, R14, 0x1, -R7.reuse ;  /* 0x000000010e0ee824 */ /* 0x100fe200078e0a07 */
[C---:B------:R-:W-:Y:S01]  /*3270*/  ISETP.GT.U32.AND P5, PT, R7.reuse, R9, PT ;  /* 0x000000090700720c */ /* 0x040fe20003fa4070 */
[----:B------:R-:W-:Y:S01]  /*3280*/  @!P3 IMAD.IADD R16, R16, 0x1, -R7 ;  /* 0x000000011010b824 */ /* 0x000fe200078e0a07 */
[C---:B------:R-:W-:Y:S02]  /*3290*/  ISETP.GT.U32.AND P3, PT, R7.reuse, R11, PT ;  /* 0x0000000b0700720c */ /* 0x040fe40003f64070 */
[----:B------:R-:W-:Y:S01]  /*32a0*/  ISETP.GT.U32.AND P6, PT, R7, R6, PT ;  /* 0x000000060700720c */ /* 0x000fe20003fc4070 */
[----:B------:R-:W-:-:S04]  /*32b0*/  @!P0 IMAD.IADD R0, R0, 0x1, -R68 ;  /* 0x0000000100008824 */ /* 0x000fc800078e0a44 */
[--C-:B------:R-:W-:Y:S01]  /*32c0*/  @!P2 IMAD.IADD R15, R15, 0x1, -R7.reuse ;  /* 0x000000010f0fa824 */ /* 0x100fe200078e0a07 */
[----:B------:R-:W-:Y:S01]  /*32d0*/  ISETP.GT.U32.AND P2, PT, R7, R10, PT ;  /* 0x0000000a0700720c */ /* 0x000fe20003f44070 */
[--C-:B------:R-:W-:Y:S01]  /*32e0*/  @!P4 IMAD.IADD R12, R12, 0x1, -R7.reuse ;  /* 0x000000010c0cc824 */ /* 0x100fe200078e0a07 */
[----:B------:R-:W-:Y:S01]  /*32f0*/  ISETP.GT.U32.AND P4, PT, R68, R0, PT ;  /* 0x000000004400720c */ /* 0x000fe20003f84070 */
[--C-:B------:R-:W-:Y:S01]  /*3300*/  @!P5 IMAD.IADD R9, R9, 0x1, -R7.reuse ;  /* 0x000000010909d824 */ /* 0x100fe200078e0a07 */
[----:B------:R-:W-:Y:S01]  /*3310*/  ISETP.GE.AND P5, PT, R89, RZ, PT ;  /* 0x000000ff5900720c */ /* 0x000fe20003fa6270 */
[--C-:B------:R-:W-:Y:S01]  /*3320*/  @!P3 IMAD.IADD R11, R11, 0x1, -R7.reuse ;  /* 0x000000010b0bb824 */ /* 0x100fe200078e0a07 */
[----:B------:R-:W3:Y:S01]  /*3330*/  LDL R89, [R1+0x73c] ;  /* 0x00073c0001597983 */ /* 0x000ee20000100800 */
[----:B------:R-:W-:-:S06]  /*3340*/  @!P6 IMAD.IADD R6, R6, 0x1, -R7 ;  /* 0x000000010606e824 */ /* 0x000fcc00078e0a07 */
[----:B------:R-:W-:Y:S02]  /*3350*/  @!P2 IMAD.IADD R10, R10, 0x1, -R7 ;  /* 0x000000010a0aa824 */ /* 0x000fe400078e0a07 */
[----:B------:R-:W-:Y:S01]  /*3360*/  @!P4 IMAD.IADD R0, R0, 0x1, -R68 ;  /* 0x000000010000c824 */ /* 0x000fe200078e0a44 */
[----:B----4-:R-:W-:Y:S02]  /*3370*/  ISETP.GE.AND P6, PT, R90, RZ, PT ;  /* 0x000000ff5a00720c */ /* 0x010fe40003fc6270 */
[----:B------:R-:W4:Y:S01]  /*3380*/  LDL R90, [R1+0x738] ;  /* 0x00073800015a7983 */ /* 0x000f220000100800 */
[----:B-----5:R-:W-:Y:S01]  /*3390*/  ISETP.GE.AND P3, PT, R72, RZ, PT ;  /* 0x000000ff4800720c */ /* 0x020fe20003f66270 */
[----:B------:R-:W-:Y:S01]  /*33a0*/  @!P5 IMAD.MOV R70, RZ, RZ, -R70 ;  /* 0x000000ffff46d224 */ /* 0x000fe200078e0a46 */
[----:B------:R-:W-:Y:S01]  /*33b0*/  ISETP.GT.U32.AND P1, PT, R7, R13, PT ;  /* 0x0000000d0700720c */ /* 0x000fe20003f24070 */
[----:B------:R-:W5:Y:S01]  /*33c0*/  LDL R72, [R1+0x774] ;  /* 0x0007740001487983 */ /* 0x000f620000100800 */
[----:B--2---:R-:W-:-:S03]  /*33d0*/  ISETP.GE.AND P2, PT, R91, RZ, PT ;  /* 0x000000ff5b00720c */ /* 0x004fc60003f46270 */
[----:B------:R-:W2:Y:S01]  /*33e0*/  LDL R91, [R1+0x730] ;  /* 0x00073000015b7983 */ /* 0x000ea20000100800 */
[----:B------:R-:W-:-:S03]  /*33f0*/  ISETP.GE.AND P4, PT, R92, RZ, PT ;  /* 0x000000ff5c00720c */ /* 0x000fc60003f86270 */
[----:B------:R-:W5:Y:S01]  /*3400*/  LDL R92, [R1+0x750] ;  /* 0x00075000015c7983 */ /* 0x000f620000100800 */
[----:B------:R-:W-:Y:S01]  /*3410*/  ISETP.GE.AND P5, PT, R93, RZ, PT ;  /* 0x000000ff5d00720c */ /* 0x000fe20003fa6270 */
[----:B------:R-:W-:Y:S02]  /*3420*/  @!P3 IMAD.MOV R66, RZ, RZ, -R66 ;  /* 0x000000ffff42b224 */ /* 0x000fe400078e0a42 */
[----:B------:R-:W5:Y:S01]  /*3430*/  LDL R93, [R1+0x74c] ;  /* 0x00074c00015d7983 */ /* 0x000f620000100800 */
[----:B------:R-:W-:-:S03]  /*3440*/  ISETP.GE.AND P3, PT, R3, RZ, PT ;  /* 0x000000ff0300720c */ /* 0x000fc60003f66270 */
[----:B------:R-:W5:Y:S01]  /*3450*/  LDL R3, [R1+0x754] ;  /* 0x0007540001037983 */ /* 0x000f620000100800 */
[----:B------:R-:W-:Y:S01]  /*3460*/  @!P1 IMAD.IADD R13, R13, 0x1, -R7 ;  /* 0x000000010d0d9824 */ /* 0x000fe200078e0a07 */
[----:B------:R-:W-:-:S13]  /*3470*/  ISETP.GT.U32.AND P1, PT, R7, R8, PT ;  /* 0x000000080700720c */ /* 0x000fda0003f24070 */
[----:B------:R-:W-:Y:S01]  /*3480*/  @!P1 IMAD.IADD R8, R8, 0x1, -R7 ;  /* 0x0000000108089824 */ /* 0x000fe200078e0a07 */
[----:B------:R-:W-:Y:S02]  /*3490*/  ISETP.GE.AND P1, PT, R73, RZ, PT ;  /* 0x000000ff4900720c */ /* 0x000fe40003f26270 */
[----:B------:R-:W5:Y:S01]  /*34a0*/  LDL R73, [R1+0x734] ;  /* 0x0007340001497983 */ /* 0x000f620000100800 */
[----:B------:R-:W-:Y:S02]  /*34b0*/  @!P2 IMAD.MOV R64, RZ, RZ, -R64 ;  /* 0x000000ffff40a224 */ /* 0x000fe400078e0a40 */
[----:B------:R-:W-:-:S08]  /*34c0*/  @!P4 IMAD.MOV R63, RZ, RZ, -R63 ;  /* 0x000000ffff3fc224 */ /* 0x000fd000078e0a3f */
[----:B------:R-:W-:Y:S01]  /*34d0*/  @!P1 IMAD.MOV R65, RZ, RZ, -R65 ;  /* 0x000000ffff419224 */ /* 0x000fe200078e0a41 */
[----:B---3--:R-:W-:Y:S02]  /*34e0*/  ISETP.GE.AND P1, PT, R88, RZ, PT ;  /* 0x000000ff5800720c */ /* 0x008fe40003f26270 */
[----:B------:R-:W3:Y:S01]  /*34f0*/  LDL R88, [R1+0x758] ;  /* 0x0007580001587983 */ /* 0x000ee20000100800 */
[----:B------:R-:W-:-:S10]  /*3500*/  @!P3 IMAD.MOV R61, RZ, RZ, -R61 ;  /* 0x000000ffff3db224 */ /* 0x000fd400078e0a3d */
[----:B------:R-:W-:Y:S01]  /*3510*/  @!P1 IMAD.MOV R60, RZ, RZ, -R60 ;  /* 0x000000ffff3c9224 */ /* 0x000fe200078e0a3c */
[----:B------:R-:W-:Y:S01]  /*3520*/  LOP3.LUT R71, R71, 0x600000, RZ, 0xc0, !PT ;  /* 0x0060000047477812 */ /* 0x000fe200078ec0ff */
[----:B------:R-:W0:Y:S01]  /*3530*/  LDCU.64 UR20, c[0x0][0x358] ;  /* 0x00006b00ff1477ac */ /* 0x000e220008000a00 */
[----:B------:R-:W-:Y:S01]  /*3540*/  UMOV UR7, 0x1 ;  /* 0x0000000100077882 */ /* 0x000fe20000000000 */
[----:B------:R-:W-:Y:S01]  /*3550*/  BAR.SYNC.DEFER_BLOCKING 0x0 ;  /* 0x0000000000007b1d */ /* 0x000fe20000010000 */
[----:B------:R-:W-:-:S05]  /*3560*/  ISETP.GE.AND P2, PT, R89, RZ, PT ;  /* 0x000000ff5900720c */ /* 0x000fca0003f46270 */
[----:B------:R-:W3:Y:S01]  /*3570*/  LDL R89, [R1+0x760] ;  /* 0x0007600001597983 */ /* 0x000ee20000100800 */
[----:B----4-:R-:W-:-:S03]  /*3580*/  ISETP.GE.AND P4, PT, R90, RZ, PT ;  /* 0x000000ff5a00720c */ /* 0x010fc60003f86270 */
[----:B------:R-:W4:Y:S04]  /*3590*/  LDL R90, [R1+0x764] ;  /* 0x00076400015a7983 */ /* 0x000f280000100800 */
[----:B------:R-:W-:Y:S01]  /*35a0*/  @!P2 IMAD.MOV R59, RZ, RZ, -R59 ;  /* 0x000000ffff3ba224 */ /* 0x000fe200078e0a3b */
[----:B--2---:R-:W-:Y:S02]  /*35b0*/  ISETP.GE.AND P3, PT, R91, RZ, PT ;  /* 0x000000ff5b00720c */ /* 0x004fe40003f66270 */
[----:B------:R-:W2:Y:S01]  /*35c0*/  LDL R91, [R1+0x770] ;  /* 0x00077000015b7983 */ /* 0x000ea20000100800 */
[----:B-----5:R-:W-:Y:S02]  /*35d0*/  ISETP.GE.AND P1, PT, R92, RZ, PT ;  /* 0x000000ff5c00720c */ /* 0x020fe40003f26270 */
[----:B------:R-:W-:Y:S01]  /*35e0*/  @!P4 IMAD.MOV R58, RZ, RZ, -R58 ;  /* 0x000000ffff3ac224 */ /* 0x000fe200078e0a3a */
[----:B------:R-:W5:Y:S01]  /*35f0*/  LDL R92, [R1+0x778] ;  /* 0x00077800015c7983 */ /* 0x000f620000100800 */
[----:B------:R-:W-:-:S03]  /*3600*/  ISETP.GE.AND P2, PT, R93, RZ, PT ;  /* 0x000000ff5d00720c */ /* 0x000fc60003f46270 */
[----:B------:R-:W5:Y:S01]  /*3610*/  LDL R93, [R1+0x77c] ;  /* 0x00077c00015d7983 */ /* 0x000f620000100800 */
[----:B------:R-:W-:-:S03]  /*3620*/  ISETP.GE.AND P4, PT, R3, RZ, PT ;  /* 0x000000ff0300720c */ /* 0x000fc60003f86270 */
[----:B------:R-:W5:Y:S01]  /*3630*/  LDL R3, [R1+0x784] ;  /* 0x0007840001037983 */ /* 0x000f620000100800 */
[----:B------:R-:W-:Y:S01]  /*3640*/  @!P5 IMAD.MOV R62, RZ, RZ, -R62 ;  /* 0x000000ffff3ed224 */ /* 0x000fe200078e0a3e */
[----:B------:R-:W-:Y:S01]  /*3650*/  ISETP.GE.AND P5, PT, R73, RZ, PT ;  /* 0x000000ff4900720c */ /* 0x000fe20003fa6270 */
[----:B------:R-:W-:Y:S01]  /*3660*/  @!P3 IMAD.MOV R56, RZ, RZ, -R56 ;  /* 0x000000ffff38b224 */ /* 0x000fe200078e0a38 */
[----:B------:R-:W5:Y:S01]  /*3670*/  LDL R73, [R1+0x788] ;  /* 0x0007880001497983 */ /* 0x000f620000100800 */
[----:B------:R-:W-:-:S10]  /*3680*/  @!P1 IMAD.MOV R55, RZ, RZ, -R55 ;  /* 0x000000ffff379224 */ /* 0x000fd400078e0a37 */
[----:B------:R-:W-:Y:S01]  /*3690*/  @!P5 IMAD.MOV R57, RZ, RZ, -R57 ;  /* 0x000000ffff39d224 */ /* 0x000fe200078e0a39 */
[----:B---3--:R-:W-:Y:S02]  /*36a0*/  ISETP.GE.AND P5, PT, R88, RZ, PT ;  /* 0x000000ff5800720c */ /* 0x008fe40003fa6270 */
[----:B------:R-:W3:Y:S01]  /*36b0*/  LDL R88, [R1+0x798] ;  /* 0x0007980001587983 */ /* 0x000ee20000100800 */
[----:B------:R-:W-:-:S10]  /*36c0*/  @!P4 IMAD.MOV R53, RZ, RZ, -R53 ;  /* 0x000000ffff35c224 */ /* 0x000fd400078e0a35 */
[----:B------:R-:W-:Y:S01]  /*36d0*/  @!P5 IMAD.MOV R52, RZ, RZ, -R52 ;  /* 0x000000ffff34d224 */ /* 0x000fe200078e0a34 */
[----:B------:R-:W-:Y:S02]  /*36e0*/  ISETP.GE.AND P3, PT, R89, RZ, PT ;  /* 0x000000ff5900720c */ /* 0x000fe40003f66270 */
[----:B------:R-:W3:Y:S01]  /*36f0*/  LDL R89, [R1+0x794] ;  /* 0x0007940001597983 */ /* 0x000ee20000100800 */
[----:B----4-:R-:W-:-:S10]  /*3700*/  ISETP.GE.AND P1, PT, R90, RZ, PT ;  /* 0x000000ff5a00720c */ /* 0x010fd40003f26270 */
[----:B------:R-:W-:Y:S01]  /*3710*/  @!P3 IMAD.MOV R51, RZ, RZ, -R51 ;  /* 0x000000ffff33b224 */ /* 0x000fe200078e0a33 */
[----:B------:R-:W4:Y:S01]  /*3720*/  LDL R90, [R1+0x79c] ;  /* 0x00079c00015a7983 */ /* 0x000f220000100800 */
[----:B--2---:R-:W-:-:S03]  /*3730*/  ISETP.GE.AND P4, PT, R91, RZ, PT ;  /* 0x000000ff5b00720c */ /* 0x004fc60003f86270 */
[----:B------:R-:W2:Y:S01]  /*3740*/  LDL R91, [R1+0x7a0] ;  /* 0x0007a000015b7983 */ /* 0x000ea20000100800 */
[----:B-----5:R-:W-:Y:S01]  /*3750*/  ISETP.GE.AND P5, PT, R92, RZ, PT ;  /* 0x000000ff5c00720c */ /* 0x020fe20003fa6270 */
[----:B------:R-:W-:Y:S02]  /*3760*/  @!P1 IMAD.MOV R50, RZ, RZ, -R50 ;  /* 0x000000ffff329224 */ /* 0x000fe400078e0a32 */
        /* <DEDUP_REMOVED lines=11> */
[----:B------:R-:W-:Y:S02]  /*3820*/  ISETP.GE.AND P2, PT, R73, RZ, PT ;  /* 0x000000ff4900720c */ /* 0x000fe40003f46270 */
[----:B------:R-:W5:Y:S01]  /*3830*/  LDL R73, [R1+0x7c0] ;  /* 0x0007c00001497983 */ /* 0x000f620000100800 */
[----:B------:R-:W-:Y:S01]  /*3840*/  @!P3 IMAD.MOV R46, RZ, RZ, -R46 ;  /* 0x000000ffff2eb224 */ /* 0x000fe200078e0a2e */
[----:B---3--:R-:W-:Y:S02]  /*3850*/  ISETP.GE.AND P4, PT, R88, RZ, PT ;  /* 0x000000ff5800720c */ /* 0x008fe40003f86270 */
[----:B------:R-:W3:Y:S01]  /*3860*/  LDL R88, [R1+0x7c4] ;  /* 0x0007c40001587983 */ /* 0x000ee20000100800 */
[----:B------:R-:W-:-:S06]  /*3870*/  @!P1 IMAD.MOV R45, RZ, RZ, -R45 ;  /* 0x000000ffff2d9224 */ /* 0x000fcc00078e0a2d */
[----:B------:R-:W-:-:S04]  /*3880*/  @!P2 IMAD.MOV R44, RZ, RZ, -R44 ;  /* 0x000000ffff2ca224 */ /* 0x000fc800078e0a2c */
[----:B------:R-:W-:Y:S01]  /*3890*/  @!P4 IMAD.MOV R43, RZ, RZ, -R43 ;  /* 0x000000ffff2bc224 */ /* 0x000fe200078e0a2b */
[----:B------:R-:W-:Y:S02]  /*38a0*/  ISETP.GE.AND P5, PT, R89, RZ, PT ;  /* 0x000000ff5900720c */ /* 0x000fe40003fa6270 */
[----:B------:R-:W3:Y:S11]  /*38b0*/  LDL R89, [R1+0x7cc] ;  /* 0x0007cc0001597983 */ /* 0x000ef60000100800 */
[----:B------:R-:W-:Y:S01]  /*38c0*/  @!P5 IMAD.MOV R42, RZ, RZ, -R42 ;  /* 0x000000ffff2ad224 */ /* 0x000fe200078e0a2a */
[----:B----4-:R-:W-:-:S02]  /*38d0*/  ISETP.GE.AND P3, PT, R90, RZ, PT ;  /* 0x000000ff5a00720c */ /* 0x010fc40003f66270 */
[----:B------:R-:W4:Y:S01]  /*38e0*/  LDL R90, [R1+0x7d0] ;  /* 0x0007d000015a7983 */ /* 0x000f220000100800 */
[----:B--2---:R-:W-:-:S03]  /*38f0*/  ISETP.GE.AND P1, PT, R91, RZ, PT ;  /* 0x000000ff5b00720c */ /* 0x004fc60003f26270 */
[----:B------:R-:W2:Y:S01]  /*3900*/  LDL R91, [R1+0x7c8] ;  /* 0x0007c800015b7983 */ /* 0x000ea20000100800 */
[----:B-----5:R-:W-:-:S03]  /*3910*/  ISETP.GE.AND P2, PT, R92, RZ, PT ;  /* 0x000000ff5c00720c */ /* 0x020fc60003f46270 */
[----:B------:R-:W5:Y:S01]  /*3920*/  LDL R92, [R1+0x7b4] ;  /* 0x0007b400015c7983 */ /* 0x000f620000100800 */
[----:B------:R-:W-:-:S03]  /*3930*/  ISETP.GE.AND P4, PT, R93, RZ, PT ;  /* 0x000000ff5d00720c */ /* 0x000fc60003f86270 */
[----:B------:R-:W5:Y:S01]  /*3940*/  LDL R93, [R1+0x7b0] ;  /* 0x0007b000015d7983 */ /* 0x000f620000100800 */
[----:B------:R-:W-:-:S03]  /*3950*/  ISETP.GE.AND P5, PT, R3, RZ, PT ;  /* 0x000000ff0300720c */ /* 0x000fc60003fa6270 */
[----:B------:R-:W5:Y:S01]  /*3960*/  LDL R3, [R1+0x7a4] ;  /* 0x0007a40001037983 */ /* 0x000f620000100800 */
[----:B------:R-:W-:Y:S01]  /*3970*/  ISETP.GT.U32.AND P0, PT, R7, R5, PT ;  /* 0x000000050700720c */ /* 0x000fe20003f04070 */
[----:B------:R-:W-:Y:S01]  /*3980*/  @!P3 IMAD.MOV R41, RZ, RZ, -R41 ;  /* 0x000000ffff29b224 */ /* 0x000fe200078e0a29 */
[----:B------:R-:W-:Y:S01]  /*3990*/  ISETP.GE.AND P3, PT, R72, RZ, PT ;  /* 0x000000ff4800720c */ /* 0x000fe20003f66270 */
[----:B------:R-:W-:Y:S01]  /*39a0*/  @!P1 IMAD.MOV R40, RZ, RZ, -R40 ;  /* 0x000000ffff289224 */ /* 0x000fe200078e0a28 */
[----:B------:R-:W-:Y:S01]  /*39b0*/  R2UR UR10, R71 ;  /* 0x00000000470a72ca */ /* 0x000fe200000e0000 */
[----:B------:R-:W-:Y:S01]  /*39c0*/  @!P2 IMAD.MOV R39, RZ, RZ, -R39 ;  /* 0x000000ffff27a224 */ /* 0x000fe200078e0a27 */
[----:B------:R-:W5:Y:S01]  /*39d0*/  LDL R71, [R1+0x78c] ;  /* 0x00078c0001477983 */ /* 0x000f620000100800 */
[----:B------:R-:W-:-:S03]  /*39e0*/  @!P4 IMAD.MOV R38, RZ, RZ, -R38 ;  /* 0x000000ffff26c224 */ /* 0x000fc600078e0a26 */
[----:B------:R-:W5:Y:S01]  /*39f0*/  LDL R72, [R1+0x780] ;  /* 0x0007800001487983 */ /* 0x000f620000100800 */
[----:B------:R-:W-:Y:S02]  /*3a00*/  ISETP.GE.AND P1, PT, R73, RZ, PT ;  /* 0x000000ff4900720c */ /* 0x000fe40003f26270 */
[----:B------:R-:W-:Y:S01]  /*3a10*/  @!P0 IMAD.IADD R5, R5, 0x1, -R7 ;  /* 0x0000000105058824 */ /* 0x000fe200078e0a07 */
[----:B------:R-:W5:Y:S01]  /*3a20*/  LDL R73, [R1+0x76c] ;  /* 0x00076c0001497983 */ /* 0x000f620000100800 */
[----:B------:R-:W-:-:S03]  /*3a30*/  @!P5 IMAD.MOV R37, RZ, RZ, -R37 ;  /* 0x000000ffff25d224 */ /* 0x000fc600078e0a25 */
[----:B------:R-:W5:Y:S01]  /*3a40*/  LDL R7, [R1+0x790] ;  /* 0x0007900001077983 */ /* 0x000f620000100800 */
[----:B---3--:R-:W-:Y:S01]  /*3a50*/  ISETP.GE.AND P2, PT, R88, RZ, PT ;  /* 0x000000ff5800720c */ /* 0x008fe20003f46270 */
[----:B------:R-:W-:Y:S02]  /*3a60*/  @!P3 IMAD.MOV R36, RZ, RZ, -R36 ;  /* 0x000000ffff24b224 */ /* 0x000fe400078e0a24 */
[----:B------:R-:W3:Y:S02]  /*3a70*/  LDL.LU R88, [R1+0x7f0] ;  /* 0x0007f00001587983 */ /* 0x000ee40000300800 */
[----:B------:R-:W-:-:S08]  /*3a80*/  @!P1 IMAD.MOV R35, RZ, RZ, -R35 ;  /* 0x000000ffff239224 */ /* 0x000fd000078e0a23 */
[----:B------:R-:W-:Y:S01]  /*3a90*/  @!P2 IMAD.MOV R34, RZ, RZ, -R34 ;  /* 0x000000ffff22a224 */ /* 0x000fe200078e0a22 */
[----:B------:R-:W-:Y:S02]  /*3aa0*/  ISETP.GE.AND P4, PT, R89, RZ, PT ;  /* 0x000000ff5900720c */ /* 0x000fe40003f86270 */
[----:B------:R-:W3:Y:S11]  /*3ab0*/  LDL.LU R89, [R1+0x7ec] ;  /* 0x0007ec0001597983 */ /* 0x000ef60000300800 */
[----:B------:R-:W-:Y:S01]  /*3ac0*/  @!P4 IMAD.MOV R33, RZ, RZ, -R33 ;  /* 0x000000ffff21c224 */ /* 0x000fe200078e0a21 */
[----:B----4-:R-:W-:-:S02]  /*3ad0*/  ISETP.GE.AND P5, PT, R90, RZ, PT ;  /* 0x000000ff5a00720c */ /* 0x010fc40003fa6270 */
[----:B------:R-:W4:Y:S01]  /*3ae0*/  LDL.LU R90, [R1+0x7e8] ;  /* 0x0007e800015a7983 */ /* 0x000f220000300800 */
[----:B--2---:R-:W-:-:S03]  /*3af0*/  ISETP.GE.AND P3, PT, R91, RZ, PT ;  /* 0x000000ff5b00720c */ /* 0x004fc60003f66270 */
[----:B------:R-:W2:Y:S01]  /*3b00*/  LDL.LU R91, [R1+0x7e4] ;  /* 0x0007e400015b7983 */ /* 0x000ea20000300800 */
[----:B-----5:R-:W-:-:S03]  /*3b10*/  ISETP.GE.AND P1, PT, R92, RZ, PT ;  /* 0x000000ff5c00720c */ /* 0x020fc60003f26270 */
[----:B------:R-:W5:Y:S01]  /*3b20*/  LDL.LU R92, [R1+0x7e0] ;  /* 0x0007e000015c7983 */ /* 0x000f620000300800 */
[----:B------:R-:W-:-:S03]  /*3b30*/  ISETP.GE.AND P2, PT, R93, RZ, PT ;  /* 0x000000ff5d00720c */ /* 0x000fc60003f46270 */
[----:B------:R-:W2:Y:S01]  /*3b40*/  LDL.LU R93, [R1+0x7dc] ;  /* 0x0007dc00015d7983 */ /* 0x000ea20000300800 */
[----:B------:R-:W-:-:S03]  /*3b50*/  ISETP.GE.AND P4, PT, R3, RZ, PT ;  /* 0x000000ff0300720c */ /* 0x000fc60003f86270 */
[----:B------:R-:W2:Y:S10]  /*3b60*/  LDL.LU R3, [R1+0x7d8] ;  /* 0x0007d80001037983 */ /* 0x000eb40000300800 */
[----:B------:R-:W-:-:S02]  /*3b70*/  @!P4 IMAD.MOV R28, RZ, RZ, -R28 ;  /* 0x000000ffff1cc224 */ /* 0x000fc400078e0a1c */
[----:B------:R-:W-:Y:S01]  /*3b80*/  @!P2 IMAD.MOV R29, RZ, RZ, -R29 ;  /* 0x000000ffff1da224 */ /* 0x000fe200078e0a1d */
[----:B------:R-:W-:-:S13]  /*3b90*/  ISETP.GE.AND P2, PT, R73, RZ, PT ;  /* 0x000000ff4900720c */ /* 0x000fda0003f46270 */
[----:B------:R-:W-:Y:S01]  /*3ba0*/  @!P2 IMAD.MOV R24, RZ, RZ, -R24 ;  /* 0x000000ffff18a224 */ /* 0x000fe200078e0a18 */
[----:B--2---:R-:W-:Y:S02]  /*3bb0*/  ISETP.GE.AND P4, PT, R3, RZ, PT ;  /* 0x000000ff0300720c */ /* 0x004fe40003f86270 */
[----:B------:R-:W2:Y:S01]  /*3bc0*/  LDL.LU R3, [R1+0x7d4] ;  /* 0x0007d40001037983 */ /* 0x000ea20000300800 */
[----:B----4-:R-:W-:-:S13]  /*3bd0*/  ISETP.GE.AND P2, PT, R90, RZ, PT ;  /* 0x000000ff5a00720c */ /* 0x010fda0003f46270 */
[----:B------:R-:W-:Y:S01]  /*3be0*/  @!P2 IMAD.MOV R19, RZ, RZ, -R19 ;  /* 0x000000ffff13a224 */ /* 0x000fe200078e0a13 */
[----:B------:R-:W-:Y:S01]  /*3bf0*/  ISETP.GE.AND P2, PT, R85, RZ, PT ;  /* 0x000000ff5500720c */ /* 0x000fe20003f46270 */
[----:B------:R-:W-:Y:S01]  /*3c00*/  @!P5 IMAD.MOV R32, RZ, RZ, -R32 ;  /* 0x000000ffff20d224 */ /* 0x000fe200078e0a20 */
[----:B------:R-:W-:Y:S01]  /*3c10*/  ISETP.GE.AND P5, PT, R7, RZ, PT ;  /* 0x000000ff0700720c */ /* 0x000fe20003fa6270 */
[----:B------:R-:W-:Y:S01]  /*3c20*/  @!P1 IMAD.MOV R30, RZ, RZ, -R30 ;  /* 0x000000ffff1e9224 */ /* 0x000fe200078e0a1e */
[----:B------:R-:W-:Y:S01]  /*3c30*/  ISETP.GE.AND P1, PT, R72, RZ, PT ;  /* 0x000000ff4800720c */ /* 0x000fe20003f26270 */
[----:B------:R-:W-:-:S08]  /*3c40*/  @!P3 IMAD.MOV R31, RZ, RZ, -R31 ;  /* 0x000000ffff1fb224 */ /* 0x000fd000078e0a1f */
[----:B------:R-:W-:Y:S01]  /*3c50*/  @!P2 IMAD.MOV R14, RZ, RZ, -R14 ;  /* 0x000000ffff0ea224 */ /* 0x000fe200078e0a0e */
[----:B------:R-:W-:Y:S01]  /*3c60*/  ISETP.GE.AND P2, PT, R80, RZ, PT ;  /* 0x000000ff5000720c */ /* 0x000fe20003f46270 */
[----:B------:R-:W-:Y:S01]  /*3c70*/  @!P6 IMAD.MOV R67, RZ, RZ, -R67 ;  /* 0x000000ffff43e224 */ /* 0x000fe200078e0a43 */
[----:B------:R-:W-:Y:S01]  /*3c80*/  ISETP.GE.AND P3, PT, R71, RZ, PT ;  /* 0x000000ff4700720c */ /* 0x000fe20003f66270 */
[----:B------:R-:W-:Y:S01]  /*3c90*/  @!P5 IMAD.MOV R27, RZ, RZ, -R27 ;  /* 0x000000ffff1bd224 */ /* 0x000fe200078e0a1b */
[----:B------:R-:W-:Y:S01]  /*3ca0*/  ISETP.GE.AND P5, PT, R93, RZ, PT ;  /* 0x000000ff5d00720c */ /* 0x000fe20003fa6270 */
[----:B------:R-:W-:Y:S01]  /*3cb0*/  @!P1 IMAD.MOV R25, RZ, RZ, -R25 ;  /* 0x000000ffff199224 */ /* 0x000fe200078e0a19 */
[----:B------:R-:W4:Y:S07]  /*3cc0*/  LDC R7, c[0x0][0x3a0] ;  /* 0x0000e800ff077b82 */ /* 0x000f2e0000000800 */
[----:B------:R-:W-:Y:S01]  /*3cd0*/  @!P2 IMAD.MOV R9, RZ, RZ, -R9 ;  /* 0x000000ffff09a224 */ /* 0x000fe200078e0a09 */
[----:B------:R-:W-:Y:S01]  /*3ce0*/  ISETP.GE.AND P1, PT, R91, RZ, PT ;  /* 0x000000ff5b00720c */ /* 0x000fe20003f26270 */
[----:B------:R-:W-:Y:S01]  /*3cf0*/  @!P3 IMAD.MOV R26, RZ, RZ, -R26 ;  /* 0x000000ffff1ab224 */ /* 0x000fe200078e0a1a */
[----:B-----5:R-:W-:Y:S01]  /*3d00*/  ISETP.GE.AND P3, PT, R92, RZ, PT ;  /* 0x000000ff5c00720c */ /* 0x020fe20003f66270 */
[----:B------:R-:W-:Y:S01]  /*3d10*/  @!P4 IMAD.MOV R23, RZ, RZ, -R23 ;  /* 0x000000ffff17c224 */ /* 0x000fe200078e0a17 */
[----:B---3--:R-:W-:Y:S01]  /*3d20*/  ISETP.GE.AND P4, PT, R89, RZ, PT ;  /* 0x000000ff5900720c */ /* 0x008fe20003f86270 */
[----:B------:R-:W-:Y:S01]  /*3d30*/  @!P5 IMAD.MOV R22, RZ, RZ, -R22 ;  /* 0x000000ffff16d224 */ /* 0x000fe200078e0a16 */
[----:B------:R-:W-:-:S07]  /*3d40*/  ISETP.GE.AND P5, PT, R88, RZ, PT ;  /* 0x000000ff5800720c */ /* 0x000fce0003fa6270 */
[----:B------:R-:W-:Y:S01]  /*3d50*/  @!P1 IMAD.MOV R20, RZ, RZ, -R20 ;  /* 0x000000ffff149224 */ /* 0x000fe200078e0a14 */
[----:B------:R-:W-:Y:S01]  /*3d60*/  ISETP.GE.AND P1, PT, R86, RZ, PT ;  /* 0x000000ff5600720c */ /* 0x000fe20003f26270 */
[----:B------:R-:W-:Y:S01]  /*3d70*/  @!P3 IMAD.MOV R21, RZ, RZ, -R21 ;  /* 0x000000ffff15b224 */ /* 0x000fe200078e0a15 */
[----:B------:R-:W-:Y:S01]  /*3d80*/  ISETP.GE.AND P3, PT, R87, RZ, PT ;  /* 0x000000ff5700720c */ /* 0x000fe20003f66270 */
[----:B------:R-:W-:Y:S01]  /*3d90*/  @!P4 IMAD.MOV R18, RZ, RZ, -R18 ;  /* 0x000000ffff12c224 */ /* 0x000fe200078e0a12 */
[----:B------:R-:W-:Y:S01]  /*3da0*/  ISETP.GE.AND P4, PT, R84, RZ, PT ;  /* 0x000000ff5400720c */ /* 0x000fe20003f86270 */
        /* <DEDUP_REMOVED lines=13> */
[----:B------:R-:W-:Y:S02]  /*3e80*/  ISETP.GE.AND P3, PT, R77, RZ, PT ;  /* 0x000000ff4d00720c */ /* 0x000fe40003f66270 */
[----:B-1----:R-:W-:Y:S02]  /*3e90*/  R2UR UR8, R69 ;  /* 0x00000000450872ca */ /* 0x002fe400000e0000 */
[----:B------:R-:W1:Y:S01]  /*3ea0*/  LDC.64 R68, c[0x0][0x3a8] ;  /* 0x0000ea00ff447b82 */ /* 0x000e620000000a00 */
[----:B------:R-:W-:Y:S01]  /*3eb0*/  @!P4 IMAD.MOV R8, RZ, RZ, -R8 ;  /* 0x000000ffff08c224 */ /* 0x000fe200078e0a08 */
[----:B------:R-:W-:Y:S01]  /*3ec0*/  ISETP.GE.AND P6, PT, R75, RZ, PT ;  /* 0x000000ff4b00720c */ /* 0x000fe20003fc6270 */
[----:B------:R-:W-:Y:S01]  /*3ed0*/  @!P5 IMAD.MOV R6, RZ, RZ, -R6 ;  /* 0x000000ffff06d224 */ /* 0x000fe200078e0a06 */
[----:B------:R-:W-:-:S03]  /*3ee0*/  ISETP.NE.AND P0, PT, R2, RZ, PT ;  /* 0x000000ff0200720c */ /* 0x000fc60003f05270 */
[----:B------:R-:W-:Y:S02]  /*3ef0*/  @!P1 IMAD.MOV R5, RZ, RZ, -R5 ;  /* 0x000000ffff059224 */ /* 0x000fe400078e0a05 */
[----:B------:R-:W-:-:S06]  /*3f00*/  @!P3 IMAD.MOV R4, RZ, RZ, -R4 ;  /* 0x000000ffff04b224 */ /* 0x000fcc00078e0a04 */
[----:B------:R-:W-:Y:S02]  /*3f10*/  @!P6 IMAD.MOV R0, RZ, RZ, -R0 ;  /* 0x000000ffff00e224 */ /* 0x000fe400078e0a00 */
[----:B------:R-:W-:Y:S01]  /*3f20*/  @!P0 LOP3.LUT R0, RZ, R2, RZ, 0x33, !PT ;  /* 0x00000002ff008212 */ /* 0x000fe200078e33ff */
[----:B----4-:R-:W-:-:S05]  /*3f30*/  VIADD R2, R7, 0xffffff82 ;  /* 0xffffff8207027836 */ /* 0x010fca0000000000 */
[----:B------:R-:W-:Y:S01]  /*3f40*/  ISETP.GE.U32.AND P4, PT, R2, 0x7fffff03, PT ;  /* 0x7fffff030200780c */ /* 0x000fe20003f86070 */
[----:B------:R-:W-:Y:S02]  /*3f50*/  VIADD R2, R7, 0xffffff83 ;  /* 0xffffff8307027836 */ /* 0x000fe40000000000 */
[----:B0-----:R-:W-:-:S03]  /*3f60*/  IMAD R0, R0, UR4, RZ ;  /* 0x0000000400007c24 */ /* 0x001fc6000f8e02ff */
[----:B------:R-:W-:Y:S02]  /*3f70*/  ISETP.GE.U32.AND P1, PT, R2, 0x7fffff04, PT ;  /* 0x7fffff040200780c */ /* 0x000fe40003f26070 */
[----:B--2---:R-:W-:Y:S02]  /*3f80*/  ISETP.NE.AND P2, PT, R3, RZ, PT ;  /* 0x000000ff0300720c */ /* 0x004fe40003f45270 */
[----:B------:R-:W-:-:S04]  /*3f90*/  LOP3.LUT R3, RZ, R3, RZ, 0x33, !PT ;  /* 0x00000003ff037212 */ /* 0x000fc800078e33ff */
[C---:B------:R-:W-:Y:S02]  /*3fa0*/  SEL R71, R3.reuse, R70, !P2 ;  /* 0x0000004603477207 */ /* 0x040fe40005000000 */
[C---:B------:R-:W-:Y:S02]  /*3fb0*/  SEL R70, R3.reuse, R67, !P2 ;  /* 0x0000004303467207 */ /* 0x040fe40005000000 */
[C---:B------:R-:W-:Y:S02]  /*3fc0*/  SEL R67, R3.reuse, R66, !P2 ;  /* 0x0000004203437207 */ /* 0x040fe40005000000 */
[C---:B------:R-:W-:Y:S01]  /*3fd0*/  SEL R66, R3.reuse, R65, !P2 ;  /* 0x0000004103427207 */ /* 0x040fe20005000000 */
[----:B------:R-:W-:Y:S01]  /*3fe0*/  STL [R1+0xac], R71 ;  /* 0x0000ac4701007387 */ /* 0x000fe20000100800 */
[C---:B------:R-:W-:Y:S02]  /*3ff0*/  SEL R65, R3.reuse, R64, !P2 ;  /* 0x0000004003417207 */ /* 0x040fe40005000000 */
[C---:B------:R-:W-:Y:S01]  /*4000*/  SEL R64, R3.reuse, R63, !P2 ;  /* 0x0000003f03407207 */ /* 0x040fe20005000000 */
[----:B------:R0:W-:Y:S01]  /*4010*/  STL [R1+0xb0], R70 ;  /* 0x0000b04601007387 */ /* 0x0001e20000100800 */
[----:B------:R-:W-:-:S02]  /*4020*/  SEL R63, R3, R62, !P2 ;  /* 0x0000003e033f7207 */ /* 0x000fc40005000000 */
[C---:B------:R-:W-:Y:S01]  /*4030*/  SEL R62, R3.reuse, R61, !P2 ;  /* 0x0000003d033e7207 */ /* 0x040fe20005000000 */
[----:B------:R2:W-:Y:S01]  /*4040*/  STL [R1+0xb4], R67 ;  /* 0x0000b44301007387 */ /* 0x0005e20000100800 */
[C---:B------:R-:W-:Y:S02]  /*4050*/  SEL R61, R3.reuse, R60, !P2 ;  /* 0x0000003c033d7207 */ /* 0x040fe40005000000 */
[C---:B------:R-:W-:Y:S01]  /*4060*/  SEL R60, R3.reuse, R59, !P2 ;  /* 0x0000003b033c7207 */ /* 0x040fe20005000000 */
[----:B------:R2:W-:Y:S01]  /*4070*/  STL [R1+0xbc], R66 ;  /* 0x0000bc4201007387 */ /* 0x0005e20000100800 */
[----:B------:R-:W-:-:S03]  /*4080*/  SEL R59, R3, R58, !P2 ;  /* 0x0000003a033b7207 */ /* 0x000fc60005000000 */
        /* <DEDUP_REMOVED lines=106> */
[----:B------:R2:W-:Y:S04]  /*4730*/  STL [R1+0x194], R12 ;  /* 0x0001940c01007387 */ /* 0x0005e80000100800 */
[----:B------:R2:W-:Y:S04]  /*4740*/  STL [R1+0x198], R11 ;  /* 0x0001980b01007387 */ /* 0x0005e80000100800 */
[----:B------:R2:W-:Y:S01]  /*4750*/  STL [R1+0x19c], R10 ;  /* 0x00019c0a01007387 */ /* 0x0005e20000100800 */
[----:B------:R-:W-:-:S03]  /*4760*/  VIADD R3, R7, 0xffffff80 ;  /* 0xffffff8007037836 */ /* 0x000fc60000000000 */
[----:B------:R2:W-:Y:S04]  /*4770*/  STL [R1+0x1a0], R9 ;  /* 0x0001a00901007387 */ /* 0x0005e80000100800 */
[----:B------:R2:W-:Y:S04]  /*4780*/  STL [R1+0x1a4], R8 ;  /* 0x0001a40801007387 */ /* 0x0005e80000100800 */
[----:B------:R2:W-:Y:S04]  /*4790*/  STL [R1+0x1a8], R6 ;  /* 0x0001a80601007387 */ /* 0x0005e80000100800 */
[----:B------:R2:W-:Y:S01]  /*47a0*/  STL [R1+0x1ac], R5 ;  /* 0x0001ac0501007387 */ /* 0x0005e20000100800 */
[----:B------:R-:W-:Y:S01]  /*47b0*/  ISETP.GE.U32.AND P3, PT, R3, 0x7fffff01, PT ;  /* 0x7fffff010300780c */ /* 0x000fe20003f66070 */
[----:B-1----:R-:W-:-:S02]  /*47c0*/  IMAD R3, R74, R69, RZ ;  /* 0x000000454a037224 */ /* 0x002fc400078e02ff */
[----:B------:R-:W-:-:S03]  /*47d0*/  VIADD R4, R7, 0xffffff81 ;  /* 0xffffff8107047836 */ /* 0x000fc60000000000 */
[----:B0-----:R-:W-:Y:S02]  /*47e0*/  LEA R70, P6, R3, UR14, 0x1 ;  /* 0x0000000e03467c11 */ /* 0x001fe4000f8c08ff */
[----:B------:R-:W-:Y:S01]  /*47f0*/  ISETP.GE.U32.AND P0, PT, R4, 0x7fffff02, PT ;  /* 0x7fffff020400780c */ /* 0x000fe20003f06070 */
[----:B------:R-:W-:Y:S01]  /*4800*/  VIADD R4, R7, 0xffffff84 ;  /* 0xffffff8407047836 */ /* 0x000fe20000000000 */
[----:B------:R-:W-:Y:S02]  /*4810*/  LEA.HI.X.SX32 R3, R3, UR15, 0x1, P6 ;  /* 0x0000000f03037c11 */ /* 0x000fe4000b0f0eff */
[----:B------:R-:W-:Y:S02]  /*4820*/  LEA R2, P6, R0, UR12, 0x1 ;  /* 0x0000000c00027c11 */ /* 0x000fe4000f8c08ff */
[----:B------:R-:W-:Y:S02]  /*4830*/  ISETP.GE.U32.AND P5, PT, R4, 0x7fffff05, PT ;  /* 0x7fffff050400780c */ /* 0x000fe40003fa6070 */
[----:B------:R-:W-:-:S02]  /*4840*/  ISETP.NE.U32.AND P2, PT, R74, RZ, PT ;  /* 0x000000ff4a00720c */ /* 0x000fc40003f45070 */
[----:B------:R-:W-:Y:S01]  /*4850*/  LEA.HI.X.SX32 R0, R0, UR13, 0x1, P6 ;  /* 0x0000000d00007c11 */ /* 0x000fe2000b0f0eff */
[----:B--2---:R-:W-:Y:S10]  /*4860*/  BRA.U UP0, `(.L_x_5) ;  /* 0x0000000100187547 */ /* 0x004ff4000b800000 */
[----:B------:R-:W-:Y:S01]  /*4870*/  ELECT P6, URZ, PT ;  /* 0x0000000000ff782f */ /* 0x000fe200038c0000 */
[----:B------:R-:W-:Y:S01]  /*4880*/  IMAD.MOV.U32 R4, RZ, RZ, 0x1 ;  /* 0x00000001ff047424 */ /* 0x000fe200078e00ff */
[----:B------:R-:W-:Y:S01]  /*4890*/  UMOV UR4, 0x40 ;  /* 0x0000004000047882 */ /* 0x000fe20000000000 */
[----:B------:R-:W-:Y:S01]  /*48a0*/  UVIRTCOUNT.DEALLOC.SMPOOL 0x80 ;  /* 0x000000800000784c */ /* 0x000fe20000000000 */
[----:B------:R-:W-:-:S09]  /*48b0*/  ULEA UR4, UR5, UR4, 0x18 ;  /* 0x0000000405047291 */ /* 0x000fd2000f8ec0ff */
[----:B------:R0:W-:Y:S03]  /*48c0*/  @P6 STS.U8 [UR4], R4 ;  /* 0x00000004ff006988 */ /* 0x0001e60008000004 */
.L_x_5:
[----:B------:R-:W-:Y:S01]  /*48d0*/  UIADD3 UR10, UPT, UPT, UR8, UR10, URZ ;  /* 0x0000000a080a7290 */ /* 0x000fe2000fffe0ff */
[C---:B------:R-:W-:Y:S01]  /*48e0*/  IMAD R6, R68.reuse, 0xfe, RZ ;  /* 0x000000fe44067824 */ /* 0x040fe200078e02ff */
[----:B------:R-:W-:Y:S01]  /*48f0*/  VOTEU.ALL UP1, P2 ;  /* 0x0000000000ff7886 */ /* 0x000fe20001020000 */
[----:B------:R-:W-:Y:S01]  /*4900*/  UIADD3 UR6, UPT, UPT, UR9, 0x8000, URZ ;  /* 0x0000800009067890 */ /* 0x000fe2000fffe0ff */
[C---:B------:R-:W-:Y:S01]  /*4910*/  IMAD R5, R68.reuse, 0x7f, RZ ;  /* 0x0000007f44057824 */ /* 0x040fe200078e02ff */
[----:B------:R-:W-:Y:S01]  /*4920*/  VOTEU.ALL UP2, P2 ;  /* 0x0000000000ff7886 */ /* 0x000fe20001040000 */
[----:B0-----:R-:W-:Y:S01]  /*4930*/  IMAD R4, R68, 0xfc, RZ ;  /* 0x000000fc44047824 */ /* 0x001fe200078e02ff */
[----:B------:R-:W-:-:S04]  /*4940*/  @!UP1 UIADD3 UR4, UPT, UPT, -UR7, 0x100000, URZ ;  /* 0x0010000007049890 */ /* 0x000fc8000fffe1ff */
[----:B------:R-:W-:Y:S02]  /*4950*/  @!UP1 USHF.L.U32 UR5, UR4, 0xb, URZ ;  /* 0x0000000b04059899 */ /* 0x000fe400080006ff */
[----:B------:R-:W-:Y:S01]  /*4960*/  @!UP1 USHF.L.U32 UR4, UR4, 0x1, URZ ;  /* 0x0000000104049899 */ /* 0x000fe200080006ff */
[----:B------:R0:W-:Y:S01]  /*4970*/  STL [R1+0x800], R48 ;  /* 0x0008003001007387 */ /* 0x0001e20000100800 */
[----:B------:R-:W-:Y:S01]  /*4980*/  IADD3 R6, P6, PT, R6, R2, RZ ;  /* 0x0000000206067210 */ /* 0x000fe20007fde0ff */
[----:B------:R-:W-:Y:S01]  /*4990*/  IMAD R8, R68, 0x7e, RZ ;  /* 0x0000007e44087824 */ /* 0x000fe200078e02ff */
[----:B------:R-:W-:Y:S01]  /*49a0*/  PRMT R10, RZ, 0x7610, R10 ;  /* 0x00007610ff0a7816 */ /* 0x000fe2000000000a */
[----:B------:R-:W-:Y:S01]  /*49b0*/  STTM.x64 tmem[UR10], RZ ;  /* 0x000000ff000079ed */ /* 0x000fe2000834000a */
[----:B------:R-:W1:Y:S02]  /*49c0*/  FENCE.VIEW.ASYNC.T ;  /* 0x00000000000073c6 */ /* 0x000e640000000200 */
[----:B-1----:R-:W-:Y:S01]  /*49d0*/  BAR.SYNC.DEFER_BLOCKING 0x0 ;  /* 0x0000000000007b1d */ /* 0x002fe20000010000 */
[----:B------:R-:W-:Y:S01]  /*49e0*/  LEA.HI.X.SX32 R5, R5, R0, 0x1, P6 ;  /* 0x0000000005057211 */ /* 0x000fe200030f0eff */
[----:B------:R-:W-:Y:S01]  /*49f0*/  VIADD R9, R7, 0xffffff85 ;  /* 0xffffff8507097836 */ /* 0x000fe20000000000 */
[----:B0-----:R-:W-:Y:S01]  /*4a00*/  IADD3 R48, P6, PT, R4, R2, RZ ;  /* 0x0000000204307210 */ /* 0x001fe20007fde0ff */
[----:B------:R-:W-:Y:S01]  /*4a10*/  @!P3 IMAD.MOV.U32 R4, RZ, RZ, R6 ;  /* 0x000000ffff04b224 */ /* 0x000fe200078e0006 */
[----:B------:R-:W-:Y:S01]  /*4a20*/  PRMT R11, RZ, 0x7610, R11 ;  /* 0x00007610ff0b7816 */ /* 0x000fe2000000000b */
[----:B------:R-:W0:Y:S01]  /*4a30*/  LDCU UR11, c[0x0][0x3b0] ;  /* 0x00007600ff0b77ac */ /* 0x000e220008000800 */
[----:B------:R1:W-:Y:S01]  /*4a40*/  STL [R1+0x7fc], R47 ;  /* 0x0007fc2f01007387 */ /* 0x0003e20000100800 */
[----:B------:R-:W-:-:S02]  /*4a50*/  PRMT R12, RZ, 0x7610, R12 ;  /* 0x00007610ff0c7816 */ /* 0x000fc4000000000c */
[----:B------:R-:W-:Y:S01]  /*4a60*/  PRMT R13, RZ, 0x7610, R13 ;  /* 0x00007610ff0d7816 */ /* 0x000fe2000000000d */
[----:B------:R-:W-:Y:S01]  /*4a70*/  STL [R1+0x7f8], R46 ;  /* 0x0007f82e01007387 */ /* 0x000fe20000100800 */
[----:B------:R-:W-:Y:S01]  /*4a80*/  PRMT R14, RZ, 0x7610, R14 ;  /* 0x00007610ff0e7816 */ /* 0x000fe2000000000e */
[----:B------:R-:W2:Y:S02]  /*4a90*/  LDCU UR12, c[0x0][0x3b0] ;  /* 0x00007600ff0c77ac */ /* 0x000ea40008000800 */
[----:B------:R-:W-:Y:S01]  /*4aa0*/  STL [R1+0x7f4], R45 ;  /* 0x0007f42d01007387 */ /* 0x000fe20000100800 */
[----:B-1----:R-:W-:Y:S01]  /*4ab0*/  PRMT R47, RZ, 0x7610, R47 ;  /* 0x00007610ff2f7816 */ /* 0x002fe2000000002f */
[----:B------:R-:W1:Y:S02]  /*4ac0*/  LDCU UR13, c[0x0][0x3b0] ;  /* 0x00007600ff0d77ac */ /* 0x000e640008000800 */
[----:B------:R-:W-:Y:S01]  /*4ad0*/  STL [R1+0x7f0], R44 ;  /* 0x0007f02c01007387 */ /* 0x000fe20000100800 */
[----:B------:R-:W-:-:S02]  /*4ae0*/  PRMT R15, RZ, 0x7610, R15 ;  /* 0x00007610ff0f7816 */ /* 0x000fc4000000000f */
[----:B------:R-:W-:Y:S01]  /*4af0*/  PRMT R17, RZ, 0x7610, R17 ;  /* 0x00007610ff117816 */ /* 0x000fe20000000011 */
[----:B------:R-:W3:Y:S02]  /*4b00*/  FENCE.VIEW.ASYNC.S ;  /* 0x00000000000073c6 */ /* 0x000ee40000000000 */
[----:B---3--:R3:W4:Y:S02]  /*4b10*/  @!UP2 SYNCS.EXCH.64 URZ, [UR6], UR4 ;  /* 0x0000000406ffa5b2 */ /* 0x0087240008000100 */
[----:B----4-:R-:W-:Y:S01]  /*4b20*/  BAR.SYNC.DEFER_BLOCKING 0x0 ;  /* 0x0000000000007b1d */ /* 0x010fe20000010000 */
[----:B------:R-:W-:Y:S02]  /*4b30*/  PRMT R20, RZ, 0x7610, R20 ;  /* 0x00007610ff147816 */ /* 0x000fe40000000014 */
[----:B------:R-:W-:Y:S02]  /*4b40*/  PRMT R31, RZ, 0x7610, R31 ;  /* 0x00007610ff1f7816 */ /* 0x000fe4000000001f */
[----:B------:R-:W-:Y:S01]  /*4b50*/  PRMT R39, RZ, 0x7610, R39 ;  /* 0x00007610ff277816 */ /* 0x000fe20000000027 */
[----:B------:R-:W4:Y:S01]  /*4b60*/  LDCU UR14, c[0x0][0x3b0] ;  /* 0x00007600ff0e77ac */ /* 0x000f220008000800 */
[----:B------:R-:W-:Y:S01]  /*4b70*/  STL [R1+0x7ec], R43 ;  /* 0x0007ec2b01007387 */ /* 0x000fe20000100800 */
[----:B------:R-:W-:Y:S01]  /*4b80*/  PRMT R35, RZ, 0x7610, R35 ;  /* 0x00007610ff237816 */ /* 0x000fe20000000023 */
[----:B------:R-:W0:Y:S02]  /*4b90*/  LDCU UR15, c[0x0][0x3b0] ;  /* 0x00007600ff0f77ac */ /* 0x000e240008000800 */
        /* <DEDUP_REMOVED lines=9> */
[----:B------:R0:W2:Y:S01]  /*4c30*/  @!P3 LDG.E.U16 R47, desc[UR20][R4.64] ;  /* 0x00000014042fb981 */ /* 0x0000a2000c1e1500 */
[----:B------:R-:W-:Y:S01]  /*4c40*/  PRMT R66, RZ, 0x7610, R66 ;  /* 0x00007610ff427816 */ /* 0x000fe20000000042 */
[----:B------:R-:W0:Y:S02]  /*4c50*/  LDCU UR19, c[0x0][0x3b0] ;  /* 0x00007600ff1377ac */ /* 0x000e240008000800 */
[----:B------:R-:W-:Y:S01]  /*4c60*/  STL [R1+0x7dc], R70 ;  /* 0x0007dc4601007387 */ /* 0x000fe20000100800 */
[----:B------:R-:W-:Y:S01]  /*4c70*/  PRMT R36, RZ, 0x7610, R36 ;  /* 0x00007610ff247816 */ /* 0x000fe20000000024 */
[----:B------:R-:W1:Y:S02]  /*4c80*/  LDCU UR22, c[0x0][0x3b0] ;  /* 0x00007600ff1677ac */ /* 0x000e640008000800 */
        /* <DEDUP_REMOVED lines=9> */
[----:B------:R3:W-:Y:S01]  /*4d20*/  STL [R1+0x6ac], R5 ;  /* 0x0006ac0501007387 */ /* 0x0007e20000100800 */
[----:B0-----:R-:W-:Y:S01]  /*4d30*/  IMAD R4, R68, 0xfa, RZ ;  /* 0x000000fa44047824 */ /* 0x001fe200078e02ff */
[----:B------:R-:W-:Y:S01]  /*4d40*/  PRMT R30, RZ, 0x7610, R30 ;  /* 0x00007610ff1e7816 */ /* 0x000fe2000000001e */
[----:B------:R-:W0:Y:S01]  /*4d50*/  LDCU UR26, c[0x0][0x3b0] ;  /* 0x00007600ff1a77ac */ /* 0x000e220008000800 */
[----:B------:R4:W-:Y:S01]  /*4d60*/  STL [R1+0x6a8], R48 ;  /* 0x0006a83001007387 */ /* 0x0009e20000100800 */
[----:B------:R-:W-:-:S02]  /*4d70*/  PRMT R29, RZ, 0x7610, R29 ;  /* 0x00007610ff1d7816 */ /* 0x000fc4000000001d */
[----:B------:R-:W-:Y:S01]  /*4d80*/  PRMT R28, RZ, 0x7610, R28 ;  /* 0x00007610ff1c7816 */ /* 0x000fe2000000001c */
[----:B------:R-:W0:Y:S01]  /*4d90*/  LDCU UR27, c[0x0][0x3b0] ;  /* 0x00007600ff1b77ac */ /* 0x000e220008000800 */
[----:B---3--:R-:W-:Y:S01]  /*4da0*/  IMAD.MOV.U32 R5, RZ, RZ, R48 ;  /* 0x000000ffff057224 */ /* 0x008fe200078e0030 */
[----:B------:R-:W-:Y:S01]  /*4db0*/  PRMT R27, RZ, 0x7610, R27 ;  /* 0x00007610ff1b7816 */ /* 0x000fe2000000001b */
[----:B------:R-:W3:Y:S01]  /*4dc0*/  LDCU UR28, c[0x0][0x3b0] ;  /* 0x00007600ff1c77ac */ /* 0x000ee20008000800 */
[----:B----4-:R-:W-:Y:S02]  /*4dd0*/  LEA.HI.X.SX32 R48, R8, R0, 0x1, P6 ;  /* 0x0000000008307211 */ /* 0x010fe400030f0eff */
[----:B------:R-:W-:Y:S01]  /*4de0*/  PRMT R26, RZ, 0x7610, R26 ;  /* 0x00007610ff1a7816 */ /* 0x000fe2000000001a */
[----:B------:R-:W4:Y:S02]  /*4df0*/  LDCU UR29, c[0x0][0x3b0] ;  /* 0x00007600ff1d77ac */ /* 0x000f240008000800 */
[----:B------:R-:W-:Y:S01]  /*4e00*/  STL [R1+0x6a4], R48 ;  /* 0x0006a43001007387 */ /* 0x000fe20000100800 */
[----:B------:R-:W-:Y:S01]  /*4e10*/  PRMT R25, RZ, 0x7610, R25 ;  /* 0x00007610ff197816 */ /* 0x000fe20000000019 */
[----:B------:R-:W0:Y:S01]  /*4e20*/  LDCU UR30, c[0x0][0x3b0] ;  /* 0x00007600ff1e77ac */ /* 0x000e220008000800 */
[----:B------:R-:W-:-:S02]  /*4e30*/  PRMT R24, RZ, 0x7610, R24 ;  /* 0x00007610ff187816 */ /* 0x000fc40000000018 */
[----:B------:R-:W-:Y:S01]  /*4e40*/  PRMT R23, RZ, 0x7610, R23 ;  /* 0x00007610ff177816 */ /* 0x000fe20000000017 */
[----:B------:R-:W0:Y:S01]  /*4e50*/  LDCU UR31, c[0x0][0x3b0] ;  /* 0x00007600ff1f77ac */ /* 0x000e220008000800 */
[----:B------:R-:W-:Y:S02]  /*4e60*/  PRMT R22, RZ, 0x7610, R22 ;  /* 0x00007610ff167816 */ /* 0x000fe40000000016 */
[----:B------:R-:W-:Y:S01]  /*4e70*/  PRMT R21, RZ, 0x7610, R21 ;  /* 0x00007610ff157816 */ /* 0x000fe20000000015 */
[----:B------:R-:W0:Y:S01]  /*4e80*/  LDCU UR32, c[0x0][0x3b0] ;  /* 0x00007600ff2077ac */ /* 0x000e220008000800 */
[----:B------:R-:W-:Y:S02]  /*4e90*/  PRMT R19, RZ, 0x7610, R19 ;  /* 0x00007610ff137816 */ /* 0x000fe40000000013 */
        /* <DEDUP_REMOVED lines=62> */
[----:B------:R-:W-:Y:S01]  /*5280*/  PRMT R49, RZ, 0x7610, R49 ;  /* 0x00007610ff317816 */ /* 0x000fe20000000031 */
[----:B------:R-:W0:Y:S01]  /*5290*/  LDCU UR54, c[0x0][0x3b0] ;  /* 0x00007600ff3677ac */ /* 0x000e220008000800 */
        /* <DEDUP_REMOVED lines=8> */
[----:B--2---:R2:W-:Y:S02]  /*5320*/  STL [R1+0xa4], R47 ;  /* 0x0000a42f01007387 */ /* 0x0045e40000100800 */
[----:B--2---:R-:W-:Y:S01]  /*5330*/  IADD3 R47, P6, PT, R4, R2, RZ ;  /* 0x00000002042f7210 */ /* 0x004fe20007fde0ff */
[----:B------:R-:W-:-:S02]  /*5340*/  IMAD.MOV.U32 R4, RZ, RZ, R48 ;  /* 0x000000ffff047224 */ /* 0x000fc400078e0030 */
[----:B------:R-:W-:Y:S01]  /*5350*/  IMAD R6, R68, 0x7d, RZ ;  /* 0x0000007d44067824 */ /* 0x000fe200078e02ff */
[----:B------:R-:W2:Y:S02]  /*5360*/  LDL.LU R48, [R1+0x800] ;  /* 0x0008000001307983 */ /* 0x000ea40000300800 */
[----:B------:R-:W-:-:S04]  /*5370*/  @!P0 LOP3.LUT R5, R5, R4, RZ, 0x3c, !PT ;  /* 0x0000000405058212 */ /* 0x000fc800078e3cff */
[----:B------:R-:W-:-:S04]  /*5380*/  @!P0 LOP3.LUT R4, R5, R4, RZ, 0x3c, !PT ;  /* 0x0000000405048212 */ /* 0x000fc800078e3cff */
[----:B------:R-:W-:-:S05]  /*5390*/  @!P0 LOP3.LUT R5, R5, R4, RZ, 0x3c, !PT ;  /* 0x0000000405058212 */ /* 0x000fca00078e3cff */
[----:B------:R0:W2:Y:S01]  /*53a0*/  @!P0 LDG.E.U16 R10, desc[UR20][R4.64] ;  /* 0x00000014040a8981 */ /* 0x0000a2000c1e1500 */
[----:B------:R-:W-:-:S03]  /*53b0*/  PRMT R46, RZ, 0x7610, R46 ;  /* 0x00007610ff2e7816 */ /* 0x000fc6000000002e */
[----:B------:R-:W-:Y:S01]  /*53c0*/  STL [R1+0x6a0], R47 ;  /* 0x0006a02f01007387 */ /* 0x000fe20000100800 */
[----:B0-----:R-:W-:Y:S01]  /*53d0*/  LEA.HI.X.SX32 R5, R6, R0, 0x1, P6 ;  /* 0x0000000006057211 */ /* 0x001fe200030f0eff */
[----:B------:R-:W-:-:S04]  /*53e0*/  IMAD R4, R68, 0xf8, RZ ;  /* 0x000000f844047824 */ /* 0x000fc800078e02ff */
[----:B------:R-:W-:Y:S04]  /*53f0*/  STL [R1+0x69c], R5 ;  /* 0x00069c0501007387 */ /* 0x000fe80000100800 */
[----:B--2---:R0:W-:Y:S02]  /*5400*/  STL [R1+0xa8], R10 ;  /* 0x0000a80a01007387 */ /* 0x0041e40000100800 */
[----:B0-----:R-:W-:Y:S01]  /*5410*/  IADD3 R10, P6, PT, R4, R2, RZ ;  /* 0x00000002040a7210 */ /* 0x001fe20007fde0ff */
[----:B------:R-:W-:-:S05]  /*5420*/  @!P4 IMAD.MOV.U32 R4, RZ, RZ, R47 ;  /* 0x000000ffff04c224 */ /* 0x000fca00078e002f */
[----:B------:R0:W2:Y:S01]  /*5430*/  @!P4 LDG.E.U16 R46, desc[UR20][R4.64] ;  /* 0x00000014042ec981 */ /* 0x0000a2000c1e1500 */
[----:B------:R-:W-:Y:S01]  /*5440*/  ISETP.GE.U32.AND P3, PT, R9, 0x7fffff06, PT ;  /* 0x7fffff060900780c */ /* 0x000fe20003f66070 */
[----:B------:R-:W-:-:S05]  /*5450*/  VIADD R9, R7, 0xffffff86 ;  /* 0xffffff8607097836 */ /* 0x000fca0000000000 */
[----:B------:R-:W-:Y:S01]  /*5460*/  ISETP.GE.U32.AND P0, PT, R9, 0x7fffff07, PT ;  /* 0x7fffff070900780c */ /* 0x000fe20003f06070 */
[C---:B------:R-:W-:Y:S02]  /*5470*/  IMAD R9, R68.reuse, 0x7c, RZ ;  /* 0x0000007c44097824 */ /* 0x040fe400078e02ff */
[----:B0-----:R-:W-:-:S03]  /*5480*/  IMAD R4, R68, 0xf6, RZ ;  /* 0x000000f644047824 */ /* 0x001fc600078e02ff */
[----:B------:R-:W-:Y:S01]  /*5490*/  LEA.HI.X.SX32 R47, R9, R0, 0x1, P6 ;  /* 0x00000000092f7211 */ /* 0x000fe200030f0eff */
[----:B------:R-:W-:Y:S01]  /*54a0*/  STL [R1+0x698], R10 ;  /* 0x0006980a01007387 */ /* 0x000fe20000100800 */
[----:B------:R-:W-:-:S03]  /*54b0*/  IMAD.MOV.U32 R5, RZ, RZ, R10 ;  /* 0x000000ffff057224 */ /* 0x000fc600078e000a */
[----:B------:R-:W-:Y:S04]  /*54c0*/  STL [R1+0x694], R47 ;  /* 0x0006942f01007387 */ /* 0x000fe80000100800 */
[----:B--2---:R0:W-:Y:S02]  /*54d0*/  STL [R1+0x9c], R46 ;  /* 0x00009c2e01007387 */ /* 0x0041e40000100800 */
[----:B0-----:R-:W-:Y:S01]  /*54e0*/  IADD3 R46, P6, PT, R4, R2, RZ ;  /* 0x00000002042e7210 */ /* 0x001fe20007fde0ff */
[----:B------:R-:W-:Y:S02]  /*54f0*/  IMAD.MOV.U32 R4, RZ, RZ, R47 ;  /* 0x000000ffff047224 */ /* 0x000fe400078e002f */
[----:B------:R-:W-:Y:S01]  /*5500*/  VIADD R6, R7, 0xffffff87 ;  /* 0xffffff8707067836 */ /* 0x000fe20000000000 */
[----:B------:R-:W2:Y:S02]  /*5510*/  LDL.LU R47, [R1+0x7fc] ;  /* 0x0007fc00012f7983 */ /* 0x000ea40000300800 */
[----:B------:R-:W-:-:S04]  /*5520*/  @!P1 LOP3.LUT R5, R5, R4, RZ, 0x3c, !PT ;  /* 0x0000000405059212 */ /* 0x000fc800078e3cff */
[----:B------:R-:W-:-:S04]  /*5530*/  @!P1 LOP3.LUT R4, R5, R4, RZ, 0x3c, !PT ;  /* 0x0000000405049212 */ /* 0x000fc800078e3cff */
[----:B------:R-:W-:-:S05]  /*5540*/  @!P1 LOP3.LUT R5, R5, R4, RZ, 0x3c, !PT ;  /* 0x0000000405059212 */ /* 0x000fca00078e3cff */
[----:B------:R0:W2:Y:S01]  /*5550*/  @!P1 LDG.E.U16 R11, desc[UR20][R4.64] ;  /* 0x00000014040b9981 */ /* 0x0000a2000c1e1500 */
[----:B------:R-:W-:Y:S01]  /*5560*/  ISETP.GE.U32.AND P4, PT, R6, 0x7fffff08, PT ;  /* 0x7fffff080600780c */ /* 0x000fe20003f86070 */
[----:B------:R-:W-:Y:S02]  /*5570*/  IMAD R6, R68, 0x7b, RZ ;  /* 0x0000007b44067824 */ /* 0x000fe400078e02ff */
[----:B------:R-:W-:Y:S03]  /*5580*/  STL [R1+0x690], R46 ;  /* 0x0006902e01007387 */ /* 0x000fe60000100800 */
[----:B0-----:R-:W-:Y:S01]  /*5590*/  LEA.HI.X.SX32 R5, R6, R0, 0x1, P6 ;  /* 0x0000000006057211 */ /* 0x001fe200030f0eff */
[----:B------:R-:W-:Y:S01]  /*55a0*/  IMAD R4, R68, 0xf4, RZ ;  /* 0x000000f444047824 */ /* 0x000fe200078e02ff */
[----:B------:R-:W-:-:S03]  /*55b0*/  PRMT R45, RZ, 0x7610, R45 ;  /* 0x00007610ff2d7816 */ /* 0x000fc6000000002d */
[----:B------:R-:W-:Y:S04]  /*55c0*/  STL [R1+0x68c], R5 ;  /* 0x00068c0501007387 */ /* 0x000fe80000100800 */
[----:B--2---:R0:W-:Y:S02]  /*55d0*/  STL [R1+0xa0], R11 ;  /* 0x0000a00b01007387 */ /* 0x0041e40000100800 */
[----:B0-----:R-:W-:Y:S01]  /*55e0*/  IADD3 R11, P6, PT, R4, R2, RZ ;  /* 0x00000002040b7210 */ /* 0x001fe20007fde0ff */
[----:B------:R-:W-:-:S05]  /*55f0*/  @!P5 IMAD.MOV.U32 R4, RZ, RZ, R46 ;  /* 0x000000ffff04d224 */ /* 0x000fca00078e002e */
[----:B------:R0:W2:Y:S01]  /*5600*/  @!P5 LDG.E.U16 R45, desc[UR20][R4.64] ;  /* 0x00000014042dd981 */ /* 0x0000a2000c1e1500 */
[----:B------:R-:W-:-:S05]  /*5610*/  VIADD R10, R7, 0xffffff88 ;  /* 0xffffff88070a7836 */ /* 0x000fca0000000000 */
[----:B------:R-:W-:Y:S01]  /*5620*/  ISETP.GE.U32.AND P1, PT, R10, 0x7fffff09, PT ;  /* 0x7fffff090a00780c */ /* 0x000fe20003f26070 */
[C---:B------:R-:W-:Y:S01]  /*5630*/  IMAD R10, R68.reuse, 0x7a, RZ ;  /* 0x0000007a440a7824 */ /* 0x040fe200078e02ff */
[----:B------:R-:W-:Y:S01]  /*5640*/  STL [R1+0x688], R11 ;  /* 0x0006880b01007387 */ /* 0x000fe20000100800 */
[----:B0-----:R-:W-:-:S03]  /*5650*/  IMAD R4, R68, 0xf2, RZ ;  /* 0x000000f244047824 */ /* 0x001fc600078e02ff */
[----:B------:R-:W-:Y:S01]  /*5660*/  LEA.HI.X.SX32 R46, R10, R0, 0x1, P6 ;  /* 0x000000000a2e7211 */ /* 0x000fe200030f0eff */
[----:B------:R-:W-:-:S04]  /*5670*/  IMAD.MOV.U32 R5, RZ, RZ, R11 ;  /* 0x000000ffff057224 */ /* 0x000fc800078e000b */
        /* <DEDUP_REMOVED lines=98> */
[----:B------:R-:W-:-:S04]  /*5ca0*/  IMAD R4, R68, 0xe4, RZ ;  /* 0x000000e444047824 */ /* 0x000fc800078e02ff */
        /* <DEDUP_REMOVED lines=23> */
[----:B------:R-:W-:Y:S02]  /*5e20*/  VIADD R15, R7, 0xffffff92 ;  /* 0xffffff92070f7836 */ /* 0x000fe40000000000 */
[----:B------:R-:W-:-:S03]  /*5e30*/  IMAD R6, R68, 0x71, RZ ;  /* 0x0000007144067824 */ /* 0x000fc600078e02ff */
[----:B------:R-:W-:Y:S02]  /*5e40*/  ISETP.GE.U32.AND P1, PT, R15, 0x7fffff13, PT ;  /* 0x7fffff130f00780c */ /* 0x000fe40003f26070 */
[----:B------:R-:W-:Y:S01]  /*5e50*/  LEA.HI.X.SX32 R15, R6, R0, 0x1, P6 ;  /* 0x00000000060f7211 */ /* 0x000fe200030f0eff */
[----:B0-----:R-:W-:Y:S01]  /*5e60*/  IMAD R4, R68, 0xe0, RZ ;  /* 0x000000e044047824 */ /* 0x001fe200078e02ff */
[----:B------:R-:W-:Y:S01]  /*5e70*/  STL [R1+0x640], R17 ;  /* 0x0006401101007387 */ /* 0x000fe20000100800 */
[----:B------:R-:W-:-:S03]  /*5e80*/  IMAD.MOV.U32 R5, RZ, RZ, R17 ;  /* 0x000000ffff057224 */ /* 0x000fc600078e0011 */
[----:B------:R-:W-:Y:S01]  /*5e90*/  STL [R1+0x63c], R15 ;  /* 0x00063c0f01007387 */ /* 0x000fe20000100800 */
[----:B------:R-:W-:-:S03]  /*5ea0*/  PRMT R41, RZ, 0x7610, R41 ;  /* 0x00007610ff297816 */ /* 0x000fc60000000029 */
[----:B--2---:R0:W-:Y:S02]  /*5eb0*/  STL [R1+0x78], R20 ;  /* 0x0000781401007387 */ /* 0x0041e40000100800 */
[----:B0-----:R-:W-:Y:S01]  /*5ec0*/  IADD3 R20, P6, PT, R4, R2, RZ ;  /* 0x0000000204147210 */ /* 0x001fe20007fde0ff */
[----:B------:R-:W-:Y:S02]  /*5ed0*/  @!P5 IMAD.MOV.U32 R4, RZ, RZ, R5 ;  /* 0x000000ffff04d224 */ /* 0x000fe400078e0005 */
[----:B------:R-:W-:-:S05]  /*5ee0*/  @!P5 IMAD.MOV.U32 R5, RZ, RZ, R15 ;  /* 0x000000ffff05d224 */ /* 0x000fca00078e000f */
[----:B------:R0:W2:Y:S01]  /*5ef0*/  @!P5 LDG.E.U16 R41, desc[UR20][R4.64] ;  /* 0x000000140429d981 */ /* 0x0000a2000c1e1500 */
[----:B------:R-:W-:-:S03]  /*5f00*/  IMAD R17, R68, 0x70, RZ ;  /* 0x0000007044117824 */ /* 0x000fc600078e02ff */
[----:B------:R-:W-:Y:S01]  /*5f10*/  STL [R1+0x638], R20 ;  /* 0x0006381401007387 */ /* 0x000fe20000100800 */
[----:B0-----:R-:W-:Y:S02]  /*5f20*/  IMAD R4, R68, 0xde, RZ ;  /* 0x000000de44047824 */ /* 0x001fe400078e02ff */
[----:B------:R-:W-:Y:S01]  /*5f30*/  IMAD.MOV.U32 R5, RZ, RZ, R20 ;  /* 0x000000ffff057224 */ /* 0x000fe200078e0014 */
[----:B--2---:R0:W-:Y:S02]  /*5f40*/  STL [R1+0x6c], R41 ;  /* 0x00006c2901007387 */ /* 0x0041e40000100800 */
[----:B0-----:R-:W-:Y:S02]  /*5f50*/  LEA.HI.X.SX32 R41, R17, R0, 0x1, P6 ;  /* 0x0000000011297211 */ /* 0x001fe400030f0eff */
[----:B------:R-:W-:-:S03]  /*5f60*/  IADD3 R20, P6, PT, R4, R2, RZ ;  /* 0x0000000204147210 */ /* 0x000fc60007fde0ff */
[----:B------:R-:W-:-:S05]  /*5f70*/  IMAD.MOV.U32 R4, RZ, RZ, R41 ;  /* 0x000000ffff047224 */ /* 0x000fca00078e0029 */
[----:B------:R-:W-:-:S04]  /*5f80*/  @!P3 LOP3.LUT R5, R5, R4, RZ, 0x3c, !PT ;  /* 0x000000040505b212 */ /* 0x000fc800078e3cff */
[----:B------:R-:W-:-:S04]  /*5f90*/  @!P3 LOP3.LUT R4, R5, R4, RZ, 0x3c, !PT ;  /* 0x000000040504b212 */ /* 0x000fc800078e3cff */
[----:B------:R-:W-:-:S05]  /*5fa0*/  @!P3 LOP3.LUT R5, R5, R4, RZ, 0x3c, !PT ;  /* 0x000000040505b212 */ /* 0x000fca00078e3cff */
[----:B------:R0:W2:Y:S01]  /*5fb0*/  @!P3 LDG.E.U16 R31, desc[UR20][R4.64] ;  /* 0x00000014041fb981 */ /* 0x0000a2000c1e1500 */
[C---:B------:R-:W-:Y:S02]  /*5fc0*/  VIADD R6, R7.reuse, 0xffffff93 ;  /* 0xffffff9307067836 */ /* 0x040fe40000000000 */
[----:B------:R-:W-:-:S03]  /*5fd0*/  VIADD R15, R7, 0xffffff94 ;  /* 0xffffff94070f7836 */ /* 0x000fc60000000000 */
[----:B------:R-:W-:Y:S01]  /*5fe0*/  ISETP.GE.U32.AND P5, PT, R6, 0x7fffff14, PT ;  /* 0x7fffff140600780c */ /* 0x000fe20003fa6070 */
[C---:B------:R-:W-:Y:S01]  /*5ff0*/  IMAD R6, R68.reuse, 0x6f, RZ ;  /* 0x0000006f44067824 */ /* 0x040fe200078e02ff */
[----:B------:R-:W-:Y:S01]  /*6000*/  ISETP.GE.U32.AND P3, PT, R15, 0x7fffff15, PT ;  /* 0x7fffff150f00780c */ /* 0x000fe20003f66070 */
[----:B------:R1:W-:Y:S01]  /*6010*/  STL [R1+0x634], R41 ;  /* 0x0006342901007387 */ /* 0x0003e20000100800 */
[----:B0-----:R-:W-:Y:S02]  /*6020*/  IMAD R4, R68, 0xdc, RZ ;  /* 0x000000dc44047824 */ /* 0x001fe400078e02ff */
[----:B------:R-:W-:Y:S01]  /*6030*/  LEA.HI.X.SX32 R15, R6, R0, 0x1, P6 ;  /* 0x00000000060f7211 */ /* 0x000fe200030f0eff */
[----:B------:R-:W-:Y:S01]  /*6040*/  IMAD.MOV.U32 R5, RZ, RZ, R20 ;  /* 0x000000ffff057224 */ /* 0x000fe200078e0014 */
[----:B------:R-:W-:Y:S01]  /*6050*/  PRMT R40, RZ, 0x7610, R40 ;  /* 0x00007610ff287816 */ /* 0x000fe20000000028 */
[----:B-1----:R-:W3:Y:S04]  /*6060*/  LDL.LU R41, [R1+0x7e4] ;  /* 0x0007e40001297983 */ /* 0x002ee80000300800 */
[----:B------:R-:W-:Y:S04]  /*6070*/  STL [R1+0x630], R20 ;  /* 0x0006301401007387 */ /* 0x000fe80000100800 */
[----:B------:R-:W-:Y:S04]  /*6080*/  STL [R1+0x62c], R15 ;  /* 0x00062c0f01007387 */ /* 0x000fe80000100800 */
[----:B--2---:R0:W-:Y:S02]  /*6090*/  STL [R1+0x70], R31 ;  /* 0x0000701f01007387 */ /* 0x0041e40000100800 */
[----:B0-----:R-:W-:Y:S01]  /*60a0*/  IADD3 R31, P6, PT, R4, R2, RZ ;  /* 0x00000002041f7210 */ /* 0x001fe20007fde0ff */
[----:B------:R-:W-:-:S02]  /*60b0*/  @!P0 IMAD.MOV.U32 R4, RZ, RZ, R5 ;  /* 0x000000ffff048224 */ /* 0x000fc400078e0005 */
        /* <DEDUP_REMOVED lines=33> */
[----:B------:R-:W-:Y:S02]  /*62d0*/  STL [R1+0x618], R39 ;  /* 0x0006182701007387 */ /* 0x000fe40000100800 */
[----:B0-----:R-:W-:Y:S01]  /*62e0*/  LEA.HI.X.SX32 R5, R31, R0, 0x1, P6 ;  /* 0x000000001f057211 */ /* 0x001fe200030f0eff */
[----:B------:R-:W-:Y:S02]  /*62f0*/  IMAD R4, R68, 0xd6, RZ ;  /* 0x000000d644047824 */ /* 0x000fe400078e02ff */
[----:B------:R-:W-:Y:S02]  /*6300*/  VIADD R6, R7, 0xffffff97 ;  /* 0xffffff9707067836 */ /* 0x000fe40000000000 */
[----:B------:R-:W-:Y:S03]  /*6310*/  STL [R1+0x614], R5 ;  /* 0x0006140501007387 */ /* 0x000fe60000100800 */
[----:B------:R-:W-:Y:S01]  /*6320*/  ISETP.GE.U32.AND P1, PT, R6, 0x7fffff18, PT ;  /* 0x7fffff180600780c */ /* 0x000fe20003f26070 */
[----:B------:R-:W-:Y:S01]  /*6330*/  IMAD R6, R68, 0x6b, RZ ;  /* 0x0000006b44067824 */ /* 0x000fe200078e02ff */
[----:B------:R-:W-:Y:S01]  /*6340*/  PRMT R69, RZ, 0x7610, R69 ;  /* 0x00007610ff457816 */ /* 0x000fe20000000045 */
[----:B--2---:R0:W-:Y:S02]  /*6350*/  STL [R1+0x60], R70 ;  /* 0x0000604601007387 */ /* 0x0041e40000100800 */
[----:B0-----:R-:W-:Y:S01]  /*6360*/  IADD3 R70, P6, PT, R4, R2, RZ ;  /* 0x0000000204467210 */ /* 0x001fe20007fde0ff */
[----:B------:R-:W-:-:S05]  /*6370*/  @!P5 IMAD.MOV.U32 R4, RZ, RZ, R39 ;  /* 0x000000ffff04d224 */ /* 0x000fca00078e0027 */
[----:B------:R0:W2:Y:S02]  /*6380*/  @!P5 LDG.E.U16 R35, desc[UR20][R4.64] ;  /* 0x000000140423d981 */ /* 0x0000a4000c1e1500 */
[----:B0-----:R-:W-:Y:S01]  /*6390*/  IMAD R4, R68, 0xd4, RZ ;  /* 0x000000d444047824 */ /* 0x001fe200078e02ff */
[----:B------:R-:W-:-:S04]  /*63a0*/  LEA.HI.X.SX32 R5, R6, R0, 0x1, P6 ;  /* 0x0000000006057211 */ /* 0x000fc800030f0eff */
[----:B------:R-:W-:Y:S01]  /*63b0*/  IADD3 R39, P6, PT, R4, R2, RZ ;  /* 0x0000000204277210 */ /* 0x000fe20007fde0ff */
[----:B------:R-:W-:-:S05]  /*63c0*/  @!P3 IMAD.MOV.U32 R4, RZ, RZ, R70 ;  /* 0x000000ffff04b224 */ /* 0x000fca00078e0046 */
[----:B------:R0:W3:Y:S04]  /*63d0*/  @!P3 LDG.E.U16 R69, desc[UR20][R4.64] ;  /* 0x000000140445b981 */ /* 0x0000e8000c1e1500 */
[----:B------:R-:W-:Y:S01]  /*63e0*/  STL [R1+0x610], R70 ;  /* 0x0006104601007387 */ /* 0x000fe20000100800 */
[----:B------:R-:W-:Y:S02]  /*63f0*/  VIADD R6, R7, 0xffffff99 ;  /* 0xffffff9907067836 */ /* 0x000fe40000000000 */
[----:B0-----:R-:W-:-:S03]  /*6400*/  IMAD R4, R68, 0xd2, RZ ;  /* 0x000000d244047824 */ /* 0x001fc600078e02ff */
[----:B------:R-:W-:Y:S01]  /*6410*/  ISETP.GE.U32.AND P3, PT, R6, 0x7fffff1a, PT ;  /* 0x7fffff1a0600780c */ /* 0x000fe20003f66070 */
[C---:B------:R-:W-:Y:S01]  /*6420*/  IMAD R6, R68.reuse, 0x69, RZ ;  /* 0x0000006944067824 */ /* 0x040fe200078e02ff */
[----:B--2---:R0:W-:Y:S02]  /*6430*/  STL [R1+0x5c], R35 ;  /* 0x00005c2301007387 */ /* 0x0041e40000100800 */
[----:B0-----:R-:W-:Y:S02]  /*6440*/  IMAD R35, R68, 0x6a, RZ ;  /* 0x0000006a44237824 */ /* 0x001fe400078e02ff */
[----:B------:R0:W-:Y:S03]  /*6450*/  STL [R1+0x60c], R5 ;  /* 0x00060c0501007387 */ /* 0x0001e60000100800 */
[----:B------:R-:W-:Y:S01]  /*6460*/  LEA.HI.X.SX32 R70, R35, R0, 0x1, P6 ;  /* 0x0000000023467211 */ /* 0x000fe200030f0eff */
[----:B------:R-:W-:Y:S04]  /*6470*/  STL [R1+0x608], R39 ;  /* 0x0006082701007387 */ /* 0x000fe80000100800 */
[----:B------:R-:W-:Y:S01]  /*6480*/  STL [R1+0x604], R70 ;  /* 0x0006044601007387 */ /* 0x000fe20000100800 */
[----:B0-----:R-:W-:-:S03]  /*6490*/  @!P0 IMAD.MOV.U32 R5, RZ, RZ, R70 ;  /* 0x000000ffff058224 */ /* 0x001fc600078e0046 */
[----:B---3--:R0:W-:Y:S02]  /*64a0*/  STL [R1+0x58], R69 ;  /* 0x0000584501007387 */ /* 0x0081e40000100800 */
[----:B0-----:R-:W-:Y:S01]  /*64b0*/  IADD3 R69, P6, PT, R4, R2, RZ ;  /* 0x0000000204457210 */ /* 0x001fe20007fde0ff */
[----:B------:R-:W-:-:S03]  /*64c0*/  @!P0 IMAD.MOV.U32 R4, RZ, RZ, R39 ;  /* 0x000000ffff048224 */ /* 0x000fc600078e0027 */
[----:B------:R-:W-:Y:S02]  /*64d0*/  LEA.HI.X.SX32 R70, R6, R0, 0x1, P6 ;  /* 0x0000000006467211 */ /* 0x000fe400030f0eff */
[----:B------:R0:W2:Y:S02]  /*64e0*/  @!P0 LDG.E.U16 R38, desc[UR20][R4.64] ;  /* 0x0000001404268981 */ /* 0x0000a4000c1e1500 */
[----:B0-----:R-:W-:Y:S02]  /*64f0*/  IMAD R4, R68, 0xd0, RZ ;  /* 0x000000d044047824 */ /* 0x001fe400078e02ff */
[----:B------:R-:W-:-:S03]  /*6500*/  @!P4 IMAD.MOV.U32 R5, RZ, RZ, R70 ;  /* 0x000000ffff05c224 */ /* 0x000fc600078e0046 */
[----:B------:R-:W-:Y:S01]  /*6510*/  IADD3 R39, P6, PT, R4, R2, RZ ;  /* 0x0000000204277210 */ /* 0x000fe20007fde0ff */
[----:B------:R-:W-:-:S05]  /*6520*/  @!P4 IMAD.MOV.U32 R4, RZ, RZ, R69 ;  /* 0x000000ffff04c224 */ /* 0x000fca00078e0045 */
[----:B------:R0:W3:Y:S04]  /*6530*/  @!P4 LDG.E.U16 R67, desc[UR20][R4.64] ;  /* 0x000000140443c981 */ /* 0x0000e8000c1e1500 */
[----:B------:R-:W-:Y:S01]  /*6540*/  STL [R1+0x600], R69 ;  /* 0x0006004501007387 */ /* 0x000fe20000100800 */
[----:B0-----:R-:W-:-:S03]  /*6550*/  IMAD R4, R68, 0xce, RZ ;  /* 0x000000ce44047824 */ /* 0x001fc600078e02ff */
[----:B--2---:R0:W-:Y:S02]  /*6560*/  STL [R1+0x54], R38 ;  /* 0x0000542601007387 */ /* 0x0041e40000100800 */
[----:B0-----:R-:W-:Y:S02]  /*6570*/  IMAD R38, R68, 0x68, RZ ;  /* 0x0000006844267824 */ /* 0x001fe400078e02ff */
[----:B------:R-:W-:Y:S03]  /*6580*/  STL [R1+0x5fc], R70 ;  /* 0x0005fc4601007387 */ /* 0x000fe60000100800 */
[----:B------:R-:W-:Y:S01]  /*6590*/  LEA.HI.X.SX32 R69, R38, R0, 0x1, P6 ;  /* 0x0000000026457211 */ /* 0x000fe200030f0eff */
[----:B------:R-:W-:Y:S04]  /*65a0*/  STL [R1+0x5f8], R39 ;  /* 0x0005f82701007387 */ /* 0x000fe80000100800 */
[----:B------:R-:W-:Y:S01]  /*65b0*/  STL [R1+0x5f4], R69 ;  /* 0x0005f44501007387 */ /* 0x000fe20000100800 */
[----:B------:R-:W-:-:S03]  /*65c0*/  @!P1 IMAD.MOV.U32 R5, RZ, RZ, R69 ;  /* 0x000000ffff059224 */ /* 0x000fc600078e0045 */
[----:B---3--:R0:W-:Y:S02]  /*65d0*/  STL [R1+0x50], R67 ;  /* 0x0000504301007387 */ /* 0x0081e40000100800 */
[----:B0-----:R-:W-:Y:S01]  /*65e0*/  IADD3 R67, P6, PT, R4, R2, RZ ;  /* 0x0000000204437210 */ /* 0x001fe20007fde0ff */
[----:B------:R-:W-:-:S05]  /*65f0*/  @!P1 IMAD.MOV.U32 R4, RZ, RZ, R39 ;  /* 0x000000ffff049224 */ /* 0x000fca00078e0027 */
[----:B------:R0:W2:Y:S01]  /*6600*/  @!P1 LDG.E.U16 R37, desc[UR20][R4.64] ;  /* 0x0000001404259981 */ /* 0x0000a2000c1e1500 */
[C---:B------:R-:W-:Y:S02]  /*6610*/  VIADD R6, R7.reuse, 0xffffff9b ;  /* 0xffffff9b07067836 */ /* 0x040fe40000000000 */
[----:B------:R-:W-:-:S03]  /*6620*/  VIADD R15, R7, 0xffffff98 ;  /* 0xffffff98070f7836 */ /* 0x000fc60000000000 */
[----:B------:R-:W-:Y:S01]  /*6630*/  ISETP.GE.U32.AND P4, PT, R6, 0x7fffff1c, PT ;  /* 0x7fffff1c0600780c */ /* 0x000fe20003f86070 */
[C---:B------:R-:W-:Y:S01]  /*6640*/  IMAD R6, R68.reuse, 0x67, RZ ;  /* 0x0000006744067824 */ /* 0x040fe200078e02ff */
[----:B------:R-:W-:Y:S01]  /*6650*/  ISETP.GE.U32.AND P5, PT, R15, 0x7fffff19, PT ;  /* 0x7fffff190f00780c */ /* 0x000fe20003fa6070 */
[----:B0-----:R-:W-:-:S03]  /*6660*/  IMAD R4, R68, 0xcc, RZ ;  /* 0x000000cc44047824 */ /* 0x001fc600078e02ff */
[----:B------:R-:W-:Y:S01]  /*6670*/  LEA.HI.X.SX32 R69, R6, R0, 0x1, P6 ;  /* 0x0000000006457211 */ /* 0x000fe200030f0eff */
[----:B------:R-:W-:Y:S04]  /*6680*/  STL [R1+0x5f0], R67 ;  /* 0x0005f04301007387 */ /* 0x000fe80000100800 */
[----:B------:R-:W-:Y:S04]  /*6690*/  STL [R1+0x5ec], R69 ;  /* 0x0005ec4501007387 */ /* 0x000fe80000100800 */
[----:B------:R-:W-:Y:S01]  /*66a0*/  @!P5 IMAD.MOV.U32 R5, RZ, RZ, R69 ;  /* 0x000000ffff05d224 */ /* 0x000fe200078e0045 */
[----:B--2---:R0:W-:Y:S02]  /*66b0*/  STL [R1+0x4c], R37 ;  /* 0x00004c2501007387 */ /* 0x0041e40000100800 */
[----:B0-----:R-:W-:Y:S01]  /*66c0*/  IADD3 R37, P6, PT, R4, R2, RZ ;  /* 0x0000000204257210 */ /* 0x001fe20007fde0ff */
[----:B------:R-:W-:-:S05]  /*66d0*/  @!P5 IMAD.MOV.U32 R4, RZ, RZ, R67 ;  /* 0x000000ffff04d224 */ /* 0x000fca00078e0043 */
[----:B------:R0:W2:Y:S01]  /*66e0*/  @!P5 LDG.E.U16 R66, desc[UR20][R4.64] ;  /* 0x000000140442d981 */ /* 0x0000a2000c1e1500 */
[----:B------:R-:W-:-:S05]  /*66f0*/  IMAD R39, R68, 0x66, RZ ;  /* 0x0000006644277824 */ /* 0x000fca00078e02ff */
[----:B------:R-:W-:Y:S01]  /*6700*/  LEA.HI.X.SX32 R67, R39, R0, 0x1, P6 ;  /* 0x0000000027437211 */ /* 0x000fe200030f0eff */
[----:B------:R-:W-:Y:S01]  /*6710*/  STL [R1+0x5e8], R37 ;  /* 0x0005e82501007387 */ /* 0x000fe20000100800 */
[----:B0-----:R-:W-:-:S03]  /*6720*/  IMAD R4, R68, 0xca, RZ ;  /* 0x000000ca44047824 */ /* 0x001fc600078e02ff */
[----:B------:R-:W-:Y:S01]  /*6730*/  STL [R1+0x5e4], R67 ;  /* 0x0005e44301007387 */ /* 0x000fe20000100800 */
[----:B------:R-:W-:-:S03]  /*6740*/  @!P3 IMAD.MOV.U32 R5, RZ, RZ, R67 ;  /* 0x000000ffff05b224 */ /* 0x000fc600078e0043 */
[----:B--2---:R0:W-:Y:S02]  /*6750*/  STL [R1+0x48], R66 ;  /* 0x0000484201007387 */ /* 0x0041e40000100800 */
        /* <DEDUP_REMOVED lines=190> */
[----:B------:R-:W-:Y:S01]  /*7340*/  PRMT R3, RZ, 0x7610, R3 ;  /* 0x00007610ff037816 */ /* 0x000fe20000000003 */
[----:B------:R-:W-:Y:S02]  /*7350*/  @!P0 IMAD.MOV.U32 R5, RZ, RZ, R21 ;  /* 0x000000ffff058224 */ /* 0x000fe400078e0015 */
        /* <DEDUP_REMOVED lines=18> */
[----:B------:R-:W-:Y:S02]  /*7480*/  IMAD R28, R68, 0x54, RZ ;  /* 0x00000054441c7824 */ /* 0x000fe400078e02ff */
[----:B------:R-:W-:-:S03]  /*7490*/  VIADD R15, R7, 0xffffffac ;  /* 0xffffffac070f7836 */ /* 0x000fc60000000000 */
[----:B------:R-:W-:Y:S01]  /*74a0*/  LEA.HI.X.SX32 R18, R28, R0, 0x1, P6 ;  /* 0x000000001c127211 */ /* 0x000fe200030f0eff */
[----:B------:R-:W-:Y:S01]  /*74b0*/  VIADD R6, R7, 0xffffffaf ;  /* 0xffffffaf07067836 */ /* 0x000fe20000000000 */
[----:B------:R-:W-:Y:S01]  /*74c0*/  STL [R1+0x558], R3 ;  /* 0x0005580301007387 */ /* 0x000fe20000100800 */
[----:B0-----:R-:W-:-:S03]  /*74d0*/  IMAD R4, R68, 0xa6, RZ ;  /* 0x000000a644047824 */ /* 0x001fc600078e02ff */
[----:B------:R0:W-:Y:S01]  /*74e0*/  STL [R1+0x554], R18 ;  /* 0x0005541201007387 */ /* 0x0001e20000100800 */
[----:B------:R-:W-:Y:S01]  /*74f0*/  ISETP.GE.U32.AND P5, PT, R15, 0x7fffff2d, PT ;  /* 0x7fffff2d0f00780c */ /* 0x000fe20003fa6070 */
[----:B------:R-:W-:Y:S01]  /*7500*/  @!P1 IMAD.MOV.U32 R5, RZ, RZ, R18 ;  /* 0x000000ffff059224 */ /* 0x000fe200078e0012 */
[----:B------:R-:W-:Y:S01]  /*7510*/  ISETP.GE.U32.AND P4, PT, R6, 0x7fffff30, PT ;  /* 0x7fffff300600780c */ /* 0x000fe20003f86070 */
[C---:B------:R-:W-:Y:S02]  /*7520*/  IMAD R6, R68.reuse, 0x53, RZ ;  /* 0x0000005344067824 */ /* 0x040fe400078e02ff */
[----:B------:R-:W-:Y:S02]  /*7530*/  VIADD R15, R7, 0xffffffae ;  /* 0xffffffae070f7836 */ /* 0x000fe40000000000 */
[----:B0-----:R-:W-:-:S03]  /*7540*/  IMAD R18, R68, 0x52, RZ ;  /* 0x0000005244127824 */ /* 0x001fc600078e02ff */
[----:B------:R-:W-:Y:S01]  /*7550*/  ISETP.GE.U32.AND P0, PT, R15, 0x7fffff2f, PT ;  /* 0x7fffff2f0f00780c */ /* 0x000fe20003f06070 */
[C---:B------:R-:W-:Y:S02]  /*7560*/  IMAD R27, R68.reuse, 0x50, RZ ;  /* 0x00000050441b7824 */ /* 0x040fe400078e02ff */
[----:B------:R-:W-:Y:S02]  /*7570*/  VIADD R15, R7, 0xffffffb0 ;  /* 0xffffffb0070f7836 */ /* 0x000fe40000000000 */
[C---:B------:R-:W-:Y:S02]  /*7580*/  IMAD R26, R68.reuse, 0x4e, RZ ;  /* 0x0000004e441a7824 */ /* 0x040fe400078e02ff */
[C---:B------:R-:W-:Y:S02]  /*7590*/  IMAD R25, R68.reuse, 0x4c, RZ ;  /* 0x0000004c44197824 */ /* 0x040fe400078e02ff */
[C---:B------:R-:W-:Y:S02]  /*75a0*/  IMAD R24, R68.reuse, 0x4a, RZ ;  /* 0x0000004a44187824 */ /* 0x040fe400078e02ff */
[----:B------:R-:W-:-:S02]  /*75b0*/  IMAD R22, R68, 0x48, RZ ;  /* 0x0000004844167824 */ /* 0x000fc400078e02ff */
[----:B------:R-:W-:Y:S01]  /*75c0*/  IMAD R21, R68, 0x46, RZ ;  /* 0x0000004644157824 */ /* 0x000fe200078e02ff */
[----:B--2---:R0:W-:Y:S02]  /*75d0*/  STL [R1], R16 ;  /* 0x0000001001007387 */ /* 0x0041e40000100800 */
[----:B0-----:R-:W-:Y:S01]  /*75e0*/  IADD3 R16, P6, PT, R4, R2, RZ ;  /* 0x0000000204107210 */ /* 0x001fe20007fde0ff */
[----:B------:R-:W-:-:S03]  /*75f0*/  @!P1 IMAD.MOV.U32 R4, RZ, RZ, R3 ;  /* 0x000000ffff049224 */ /* 0x000fc600078e0003 */
[----:B------:R-:W-:Y:S02]  /*7600*/  LEA.HI.X.SX32 R19, R6, R0, 0x1, P6 ;  /* 0x0000000006137211 */ /* 0x000fe400030f0eff */
[----:B------:R0:W5:Y:S02]  /*7610*/  @!P1 LDG.E.U16 R93, desc[UR20][R4.64] ;  /* 0x00000014045d9981 */ /* 0x000164000c1e1500 */
[----:B0-----:R-:W-:Y:S02]  /*7620*/  IMAD R4, R68, 0xa4, RZ ;  /* 0x000000a444047824 */ /* 0x001fe400078e02ff */
[----:B------:R-:W-:-:S03]  /*7630*/  @!P5 IMAD.MOV.U32 R5, RZ, RZ, R19 ;  /* 0x000000ffff05d224 */ /* 0x000fc600078e0013 */
[----:B------:R-:W-:Y:S01]  /*7640*/  IADD3 R3, P6, PT, R4, R2, RZ ;  /* 0x0000000204037210 */ /* 0x000fe20007fde0ff */
[----:B------:R-:W-:Y:S01]  /*7650*/  @!P5 IMAD.MOV.U32 R4, RZ, RZ, R16 ;  /* 0x000000ffff04d224 */ /* 0x000fe200078e0010 */
[----:B------:R-:W-:Y:S01]  /*7660*/  STL [R1+0x550], R16 ;  /* 0x0005501001007387 */ /* 0x000fe20000100800 */
[----:B------:R-:W-:-:S03]  /*7670*/  VIADD R6, R7, 0xffffffb1 ;  /* 0xffffffb107067836 */ /* 0x000fc60000000000 */
[----:B------:R0:W5:Y:S04]  /*7680*/  @!P5 LDG.E.U16 R92, desc[UR20][R4.64] ;  /* 0x00000014045cd981 */ /* 0x000168000c1e1500 */
[----:B------:R1:W-:Y:S01]  /*7690*/  STL [R1+0x54c], R19 ;  /* 0x00054c1301007387 */ /* 0x0003e20000100800 */
[----:B0-----:R-:W-:Y:S01]  /*76a0*/  IMAD R4, R68, 0xa2, RZ ;  /* 0x000000a244047824 */ /* 0x001fe200078e02ff */
[----:B-1----:R-:W-:-:S04]  /*76b0*/  LEA.HI.X.SX32 R19, R18, R0, 0x1, P6 ;  /* 0x0000000012137211 */ /* 0x002fc800030f0eff */
[----:B------:R-:W-:Y:S01]  /*76c0*/  IADD3 R16, P6, PT, R4, R2, RZ ;  /* 0x0000000204107210 */ /* 0x000fe20007fde0ff */
[----:B------:R-:W-:Y:S01]  /*76d0*/  @!P3 IMAD.MOV.U32 R4, RZ, RZ, R3 ;  /* 0x000000ffff04b224 */ /* 0x000fe200078e0003 */
[----:B------:R-:W-:Y:S01]  /*76e0*/  ISETP.GE.U32.AND P5, PT, R6, 0x7fffff32, PT ;  /* 0x7fffff320600780c */ /* 0x000fe20003fa6070 */
[----:B------:R-:W-:Y:S02]  /*76f0*/  @!P3 IMAD.MOV.U32 R5, RZ, RZ, R19 ;  /* 0x000000ffff05b224 */ /* 0x000fe400078e0013 */
[C---:B------:R-:W-:Y:S01]  /*7700*/  IMAD R6, R68.reuse, 0x51, RZ ;  /* 0x0000005144067824 */ /* 0x040fe200078e02ff */
[----:B------:R-:W-:Y:S04]  /*7710*/  STL [R1+0x548], R3 ;  /* 0x0005480301007387 */ /* 0x000fe80000100800 */
[----:B------:R0:W5:Y:S04]  /*7720*/  @!P3 LDG.E.U16 R91, desc[UR20][R4.64] ;  /* 0x00000014045bb981 */ /* 0x000168000c1e1500 */
[----:B------:R1:W-:Y:S01]  /*7730*/  STL [R1+0x544], R19 ;  /* 0x0005441301007387 */ /* 0x0003e20000100800 */
[----:B0-----:R-:W-:Y:S01]  /*7740*/  IMAD R4, R68, 0xa0, RZ ;  /* 0x000000a044047824 */ /* 0x001fe200078e02ff */
[----:B-1----:R-:W-:-:S04]  /*7750*/  LEA.HI.X.SX32 R19, R6, R0, 0x1, P6 ;  /* 0x0000000006137211 */ /* 0x002fc800030f0eff */
[----:B------:R-:W-:Y:S01]  /*7760*/  IADD3 R3, P6, PT, R4, R2, RZ ;  /* 0x0000000204037210 */ /* 0x000fe20007fde0ff */
[----:B------:R-:W-:Y:S02]  /*7770*/  @!P0 IMAD.MOV.U32 R4, RZ, RZ, R16 ;  /* 0x000000ffff048224 */ /* 0x000fe400078e0010 */
[----:B------:R-:W-:Y:S01]  /*7780*/  @!P0 IMAD.MOV.U32 R5, RZ, RZ, R19 ;  /* 0x000000ffff058224 */ /* 0x000fe200078e0013 */
[----:B------:R-:W-:Y:S01]  /*7790*/  STL [R1+0x540], R16 ;  /* 0x0005401001007387 */ /* 0x000fe20000100800 */
[----:B------:R-:W-:-:S03]  /*77a0*/  VIADD R6, R7, 0xffffffb3 ;  /* 0xffffffb307067836 */ /* 0x000fc60000000000 */
[----:B------:R0:W5:Y:S04]  /*77b0*/  @!P0 LDG.E.U16 R90, desc[UR20][R4.64] ;  /* 0x00000014045a8981 */ /* 0x000168000c1e1500 */
[----:B------:R1:W-:Y:S01]  /*77c0*/  STL [R1+0x53c], R19 ;  /* 0x00053c1301007387 */ /* 0x0003e20000100800 */
[----:B------:R-:W-:Y:S01]  /*77d0*/  ISETP.GE.U32.AND P1, PT, R15, 0x7fffff31, PT ;  /* 0x7fffff310f00780c */ /* 0x000fe20003f26070 */
        /* <DEDUP_REMOVED lines=17> */
[----:B------:R0:W5:Y:S01]  /*78f0*/  @!P1 LDG.E.U16 R88, desc[UR20][R4.64] ;  /* 0x0000001404589981 */ /* 0x000162000c1e1500 */
[----:B------:R-:W-:-:S03]  /*7900*/  VIADD R6, R7, 0xffffffb5 ;  /* 0xffffffb507067836 */ /* 0x000fc60000000000 */
        /* <DEDUP_REMOVED lines=92> */
[----:B------:R-:W-:Y:S02]  /*7ed0*/  VIADD R15, R7, 0xffffffbc ;  /* 0xffffffbc070f7836 */ /* 0x000fe40000000000 */
[----:B------:R-:W-:Y:S01]  /*7ee0*/  IMAD R6, R68, 0x45, RZ ;  /* 0x0000004544067824 */ /* 0x000fe200078e02ff */
[----:B------:R-:W-:Y:S02]  /*7ef0*/  STL [R1+0x4e8], R3 ;  /* 0x0004e80301007387 */ /* 0x000fe40000100800 */
[----:B------:R-:W-:-:S02]  /*7f00*/  ISETP.GE.U32.AND P3, PT, R15, 0x7fffff3d, PT ;  /* 0x7fffff3d0f00780c */ /* 0x000fc40003f66070 */
[----:B------:R0:W5:Y:S01]  /*7f10*/  @!P4 LDG.E.U16 R79, desc[UR20][R4.64] ;  /* 0x00000014044fc981 */ /* 0x000162000c1e1500 */
[----:B------:R-:W-:-:S03]  /*7f20*/  VIADD R15, R7, 0xffffffbe ;  /* 0xffffffbe070f7836 */ /* 0x000fc60000000000 */
[----:B------:R1:W-:Y:S01]  /*7f30*/  STL [R1+0x4e4], R19 ;  /* 0x0004e41301007387 */ /* 0x0003e20000100800 */
[----:B0-----:R-:W-:Y:S01]  /*7f40*/  IMAD R4, R68, 0x88, RZ ;  /* 0x0000008844047824 */ /* 0x001fe200078e02ff */
[----:B-1----:R-:W-:-:S04]  /*7f50*/  LEA.HI.X.SX32 R19, R6, R0, 0x1, P6 ;  /* 0x0000000006137211 */ /* 0x002fc800030f0eff */
[----:B------:R-:W-:Y:S01]  /*7f60*/  IADD3 R3, P6, PT, R4, R2, RZ ;  /* 0x0000000204037210 */ /* 0x000fe20007fde0ff */
[----:B------:R-:W-:Y:S01]  /*7f70*/  @!P1 IMAD.MOV.U32 R4, RZ, RZ, R16 ;  /* 0x000000ffff049224 */ /* 0x000fe200078e0010 */
[----:B------:R-:W-:Y:S01]  /*7f80*/  ISETP.GE.U32.AND P4, PT, R15, 0x7fffff3f, PT ;  /* 0x7fffff3f0f00780c */ /* 0x000fe20003f86070 */
[----:B------:R-:W-:Y:S02]  /*7f90*/  @!P1 IMAD.MOV.U32 R5, RZ, RZ, R19 ;  /* 0x000000ffff059224 */ /* 0x000fe400078e0013 */
[----:B------:R-:W-:Y:S01]  /*7fa0*/  IMAD R15, R68, 0x44, RZ ;  /* 0x00000044440f7824 */ /* 0x000fe200078e02ff */
        /* <DEDUP_REMOVED lines=10> */
[----:B------:R-:W-:-:S03]  /*8050*/  IMAD R6, R68, 0x43, RZ ;  /* 0x0000004344067824 */ /* 0x000fc600078e02ff */
[----:B------:R0:W5:Y:S02]  /*8060*/  @!P5 LDG.E.U16 R77, desc[UR20][R4.64] ;  /* 0x00000014044dd981 */ /* 0x000164000c1e1500 */
[----:B------:R-:W-:Y:S02]  /*8070*/  LEA.HI.X.SX32 R67, R6, R0, 0x1, P6 ;  /* 0x0000000006437211 */ /* 0x000fe400030f0eff */
[----:B------:R1:W-:Y:S01]  /*8080*/  STL [R1+0x4d8], R3 ;  /* 0x0004d80301007387 */ /* 0x0003e20000100800 */
[----:B0-----:R-:W-:Y:S02]  /*8090*/  IMAD R4, R68, 0x84, RZ ;  /* 0x0000008444047824 */ /* 0x001fe400078e02ff */
[----:B------:R-:W-:-:S03]  /*80a0*/  @!P3 IMAD.MOV.U32 R5, RZ, RZ, R67 ;  /* 0x000000ffff05b224 */ /* 0x000fc600078e0043 */
[----:B-1----:R-:W-:Y:S01]  /*80b0*/  IADD3 R3, P6, PT, R4, R2, RZ ;  /* 0x0000000204037210 */ /* 0x002fe20007fde0ff */
[----:B------:R-:W-:Y:S01]  /*80c0*/  @!P3 IMAD.MOV.U32 R4, RZ, RZ, R66 ;  /* 0x000000ffff04b224 */ /* 0x000fe200078e0042 */
[----:B------:R0:W-:Y:S01]  /*80d0*/  STL [R1+0x4d4], R19 ;  /* 0x0004d41301007387 */ /* 0x0001e20000100800 */
[----:B------:R-:W-:-:S03]  /*80e0*/  VIADD R6, R7, 0xffffffc1 ;  /* 0xffffffc107067836 */ /* 0x000fc60000000000 */
[----:B------:R1:W5:Y:S01]  /*80f0*/  @!P3 LDG.E.U16 R76, desc[UR20][R4.64] ;  /* 0x00000014044cb981 */ /* 0x000362000c1e1500 */
[----:B------:R-:W-:Y:S02]  /*8100*/  VIADD R16, R7, 0xffffffc0 ;  /* 0xffffffc007107836 */ /* 0x000fe40000000000 */
[C---:B0-----:R-:W-:Y:S01]  /*8110*/  IMAD R19, R68.reuse, 0x42, RZ ;  /* 0x0000004244137824 */ /* 0x041fe200078e02ff */
[----:B------:R-:W-:Y:S01]  /*8120*/  STL [R1+0x4d0], R66 ;  /* 0x0004d04201007387 */ /* 0x000fe20000100800 */
[----:B-1----:R-:W-:-:S03]  /*8130*/  IMAD R4, R68, 0x82, RZ ;  /* 0x0000008244047824 */ /* 0x002fc600078e02ff */
[----:B------:R0:W-:Y:S01]  /*8140*/  STL [R1+0x4cc], R67 ;  /* 0x0004cc4301007387 */ /* 0x0001e20000100800 */
[----:B------:R-:W-:Y:S01]  /*8150*/  ISETP.GE.U32.AND P3, PT, R6, 0x7fffff42, PT ;  /* 0x7fffff420600780c */ /* 0x000fe20003f66070 */
[----:B------:R-:W-:Y:S01]  /*8160*/  IMAD R6, R68, 0x41, RZ ;  /* 0x0000004144067824 */ /* 0x000fe200078e02ff */
[----:B------:R-:W-:Y:S01]  /*8170*/  ISETP.GE.U32.AND P5, PT, R16, 0x7fffff41, PT ;  /* 0x7fffff411000780c */ /* 0x000fe20003fa6070 */
[----:B------:R-:W-:Y:S01]  /*8180*/  STL [R1+0x4c8], R3 ;  /* 0x0004c80301007387 */ /* 0x000fe20000100800 */
[----:B0-----:R-:W-:Y:S02]  /*8190*/  LEA.HI.X.SX32 R67, R19, R0, 0x1, P6 ;  /* 0x0000000013437211 */ /* 0x001fe400030f0eff */
[----:B------:R-:W-:Y:S01]  /*81a0*/  IADD3 R66, P6, PT, R4, R2, RZ ;  /* 0x0000000204427210 */ /* 0x000fe20007fde0ff */
[----:B------:R-:W-:Y:S02]  /*81b0*/  @!P0 IMAD.MOV.U32 R4, RZ, RZ, R3 ;  /* 0x000000ffff048224 */ /* 0x000fe400078e0003 */
[----:B------:R0:W-:Y:S01]  /*81c0*/  STL [R1+0x4c4], R67 ;  /* 0x0004c44301007387 */ /* 0x0001e20000100800 */
[----:B------:R-:W-:-:S02]  /*81d0*/  @!P0 IMAD.MOV.U32 R5, RZ, RZ, R67 ;  /* 0x000000ffff058224 */ /* 0x000fc400078e0043 */
[C---:B------:R-:W-:Y:S01]  /*81e0*/  VIADD R16, R7.reuse, 0xffffffc2 ;  /* 0xffffffc207107836 */ /* 0x040fe20000000000 */
[----:B------:R1:W-:Y:S04]  /*81f0*/  STL [R1+0x4c0], R66 ;  /* 0x0004c04201007387 */ /* 0x0003e80000100800 */
[----:B------:R2:W5:Y:S01]  /*8200*/  @!P0 LDG.E.U16 R75, desc[UR20][R4.64] ;  /* 0x00000014044b8981 */ /* 0x000562000c1e1500 */
[----:B0-----:R-:W-:Y:S01]  /*8210*/  LEA.HI.X.SX32 R67, R6, R0, 0x1, P6 ;  /* 0x0000000006437211 */ /* 0x001fe200030f0eff */
[C---:B------:R-:W-:Y:S01]  /*8220*/  IMAD.SHL.U32 R6, R68.reuse, 0x40, RZ ;  /* 0x0000004044067824 */ /* 0x040fe200078e00ff */
[----:B------:R-:W-:Y:S02]  /*8230*/  LEA R3, P6, R68, R2, 0x7 ;  /* 0x0000000244037211 */ /* 0x000fe400078c38ff */
[----:B------:R-:W-:Y:S01]  /*8240*/  ISETP.GE.U32.AND P0, PT, R16, 0x7fffff43, PT ;  /* 0x7fffff431000780c */ /* 0x000fe20003f06070 */
[----:B------:R-:W-:-:S02]  /*8250*/  VIADD R16, R7, 0xffffffc3 ;  /* 0xffffffc307107836 */ /* 0x000fc40000000000 */
[----:B--2---:R-:W-:Y:S01]  /*8260*/  @!P4 IMAD.MOV.U32 R4, RZ, RZ, R66 ;  /* 0x000000ffff04c224 */ /* 0x004fe200078e0042 */
[----:B-1----:R-:W-:Y:S01]  /*8270*/  LEA.HI.X.SX32 R66, R6, R0, 0x1, P6 ;  /* 0x0000000006427211 */ /* 0x002fe200030f0eff */
[----:B------:R-:W-:Y:S01]  /*8280*/  @!P4 IMAD.MOV.U32 R5, RZ, RZ, R67 ;  /* 0x000000ffff05c224 */ /* 0x000fe200078e0043 */
[----:B------:R-:W-:Y:S01]  /*8290*/  IADD3 R8, P6, PT, R8, R2, RZ ;  /* 0x0000000208087210 */ /* 0x000fe20007fde0ff */
[----:B------:R-:W-:Y:S01]  /*82a0*/  IMAD R6, R68, 0x3f, RZ ;  /* 0x0000003f44067824 */ /* 0x000fe200078e02ff */
[----:B------:R-:W-:Y:S04]  /*82b0*/  STL [R1+0x4bc], R67 ;  /* 0x0004bc4301007387 */ /* 0x000fe80000100800 */
[----:B------:R0:W5:Y:S01]  /*82c0*/  @!P4 LDG.E.U16 R74, desc[UR20][R4.64] ;  /* 0x00000014044ac981 */ /* 0x000162000c1e1500 */
[----:B------:R-:W-:Y:S01]  /*82d0*/  ISETP.GE.U32.AND P4, PT, R16, 0x7fffff44, PT ;  /* 0x7fffff441000780c */ /* 0x000fe20003f86070 */
[----:B------:R-:W-:-:S02]  /*82e0*/  VIADD R16, R7, 0xffffffc4 ;  /* 0xffffffc407107836 */ /* 0x000fc40000000000 */
[----:B------:R-:W-:Y:S04]  /*82f0*/  STL [R1+0x4b8], R3 ;  /* 0x0004b80301007387 */ /* 0x000fe80000100800 */
[----:B------:R1:W-:Y:S01]  /*8300*/  STL [R1+0x4b4], R66 ;  /* 0x0004b44201007387 */ /* 0x0003e20000100800 */
[----:B0-----:R-:W-:Y:S02]  /*8310*/  @!P1 IMAD.MOV.U32 R4, RZ, RZ, R3 ;  /* 0x000000ffff049224 */ /* 0x001fe400078e0003 */
[----:B------:R-:W-:-:S05]  /*8320*/  @!P1 IMAD.MOV.U32 R5, RZ, RZ, R66 ;  /* 0x000000ffff059224 */ /* 0x000fca00078e0042 */
[----:B------:R0:W5:Y:S01]  /*8330*/  @!P1 LDG.E.U16 R73, desc[UR20][R4.64] ;  /* 0x0000001404499981 */ /* 0x000162000c1e1500 */
[----:B-1----:R-:W-:Y:S01]  /*8340*/  LEA.HI.X.SX32 R66, R6, R0, 0x1, P6 ;  /* 0x0000000006427211 */ /* 0x002fe200030f0eff */
[----:B------:R-:W-:Y:S01]  /*8350*/  VIADD R6, R7, 0xffffffc5 ;  /* 0xffffffc507067836 */ /* 0x000fe20000000000 */
[----:B------:R-:W-:Y:S01]  /*8360*/  ISETP.GE.U32.AND P1, PT, R16, 0x7fffff45, PT ;  /* 0x7fffff451000780c */ /* 0x000fe20003f26070 */
[----:B------:R-:W-:Y:S01]  /*8370*/  IMAD R16, R68, 0x3e, RZ ;  /* 0x0000003e44107824 */ /* 0x000fe200078e02ff */
[----:B------:R-:W-:Y:S01]  /*8380*/  IADD3 R3, P6, PT, R9, R2, RZ ;  /* 0x0000000209037210 */ /* 0x000fe20007fde0ff */
[----:B------:R-:W-:Y:S01]  /*8390*/  STL [R1+0x4b0], R8 ;  /* 0x0004b00801007387 */ /* 0x000fe20000100800 */
[----:B0-----:R-:W-:Y:S02]  /*83a0*/  @!P5 IMAD.MOV.U32 R4, RZ, RZ, R8 ;  /* 0x000000ffff04d224 */ /* 0x001fe400078e0008 */
[----:B------:R-:W-:Y:S01]  /*83b0*/  @!P5 IMAD.MOV.U32 R5, RZ, RZ, R66 ;  /* 0x000000ffff05d224 */ /* 0x000fe200078e0042 */
[----:B------:R0:W-:Y:S04]  /*83c0*/  STL [R1+0x4ac], R66 ;  /* 0x0004ac4201007387 */ /* 0x0001e80000100800 */
[----:B------:R1:W5:Y:S01]  /*83d0*/  @!P5 LDG.E.U16 R72, desc[UR20][R4.64] ;  /* 0x000000140448d981 */ /* 0x000362000c1e1500 */
[----:B------:R-:W-:Y:S01]  /*83e0*/  ISETP.GE.U32.AND P5, PT, R6, 0x7fffff46, PT ;  /* 0x7fffff460600780c */ /* 0x000fe20003fa6070 */
[----:B------:R-:W-:Y:S01]  /*83f0*/  IMAD R6, R68, 0x3d, RZ ;  /* 0x0000003d44067824 */ /* 0x000fe200078e02ff */
[----:B0-----:R-:W-:-:S02]  /*8400*/  LEA.HI.X.SX32 R66, R16, R0, 0x1, P6 ;  /* 0x0000000010427211 */ /* 0x001fc400030f0eff */
[----:B------:R-:W-:Y:S01]  /*8410*/  IADD3 R9, P6, PT, R10, R2, RZ ;  /* 0x000000020a097210 */ /* 0x000fe20007fde0ff */
[C---:B------:R-:W-:Y:S02]  /*8420*/  VIADD R8, R7.reuse, 0xffffffc6 ;  /* 0xffffffc607087836 */ /* 0x040fe40000000000 */
[----:B-1----:R-:W-:Y:S01]  /*8430*/  @!P3 IMAD.MOV.U32 R4, RZ, RZ, R3 ;  /* 0x000000ffff04b224 */ /* 0x002fe200078e0003 */
[----:B------:R-:W-:Y:S01]  /*8440*/  LEA.HI.X.SX32 R10, R6, R0, 0x1, P6 ;  /* 0x00000000060a7211 */ /* 0x000fe200030f0eff */
[----:B------:R-:W-:Y:S01]  /*8450*/  @!P3 IMAD.MOV.U32 R5, RZ, RZ, R66 ;  /* 0x000000ffff05b224 */ /* 0x000fe200078e0042 */
[----:B------:R0:W-:Y:S01]  /*8460*/  STL [R1+0x4a8], R3 ;  /* 0x0004a80301007387 */ /* 0x0001e20000100800 */
[----:B------:R-:W-:-:S03]  /*8470*/  VIADD R6, R7, 0xffffffc7 ;  /* 0xffffffc707067836 */ /* 0x000fc60000000000 */
[----:B------:R1:W5:Y:S01]  /*8480*/  @!P3 LDG.E.U16 R71, desc[UR20][R4.64] ;  /* 0x000000140447b981 */ /* 0x000362000c1e1500 */
[----:B------:R-:W-:Y:S01]  /*8490*/  ISETP.GE.U32.AND P3, PT, R8, 0x7fffff47, PT ;  /* 0x7fffff470800780c */ /* 0x000fe20003f66070 */
[----:B------:R-:W-:Y:S01]  /*84a0*/  IMAD R8, R68, 0x3c, RZ ;  /* 0x0000003c44087824 */ /* 0x000fe200078e02ff */
[----:B0-----:R-:W-:Y:S01]  /*84b0*/  IADD3 R3, P6, PT, R11, R2, RZ ;  /* 0x000000020b037210 */ /* 0x001fe20007fde0ff */
[----:B-1----:R-:W-:Y:S02]  /*84c0*/  @!P0 IMAD.MOV.U32 R4, RZ, RZ, R9 ;  /* 0x000000ffff048224 */ /* 0x002fe400078e0009 */
[----:B------:R-:W-:Y:S01]  /*84d0*/  @!P0 IMAD.MOV.U32 R5, RZ, RZ, R10 ;  /* 0x000000ffff058224 */ /* 0x000fe200078e000a */
[----:B------:R-:W-:Y:S01]  /*84e0*/  STL [R1+0x4a4], R66 ;  /* 0x0004a44201007387 */ /* 0x000fe20000100800 */
[----:B------:R-:W-:-:S03]  /*84f0*/  LEA.HI.X.SX32 R11, R8, R0, 0x1, P6 ;  /* 0x00000000080b7211 */ /* 0x000fc600030f0eff */
[----:B------:R0:W5:Y:S01]  /*8500*/  @!P0 LDG.E.U16 R65, desc[UR20][R4.64] ;  /* 0x0000001404418981 */ /* 0x000162000c1e1500 */
[----:B------:R-:W-:Y:S01]  /*8510*/  ISETP.GE.U32.AND P0, PT, R6, 0x7fffff48, PT ;  /* 0x7fffff480600780c */ /* 0x000fe20003f06070 */
[----:B------:R-:W-:Y:S02]  /*8520*/  IMAD R6, R68, 0x3b, RZ ;  /* 0x0000003b44067824 */ /* 0x000fe400078e02ff */
[----:B------:R-:W-:Y:S04]  /*8530*/  STL [R1+0x4a0], R9 ;  /* 0x0004a00901007387 */ /* 0x000fe80000100800 */
[----:B------:R1:W-:Y:S01]  /*8540*/  STL [R1+0x49c], R10 ;  /* 0x00049c0a01007387 */ /* 0x0003e20000100800 */
[----:B0-----:R-:W-:-:S03]  /*8550*/  @!P4 IMAD.MOV.U32 R4, RZ, RZ, R3 ;  /* 0x000000ffff04c224 */ /* 0x001fc600078e0003 */
[----:B------:R-:W-:Y:S01]  /*8560*/  STL [R1+0x498], R3 ;  /* 0x0004980301007387 */ /* 0x000fe20000100800 */
[----:B------:R-:W-:Y:S01]  /*8570*/  @!P4 IMAD.MOV.U32 R5, RZ, RZ, R11 ;  /* 0x000000ffff05c224 */ /* 0x000fe200078e000b */
[----:B-1----:R-:W-:Y:S02]  /*8580*/  IADD3 R10, P6, PT, R12, R2, RZ ;  /* 0x000000020c0a7210 */ /* 0x002fe40007fde0ff */
[----:B------:R0:W-:Y:S01]  /*8590*/  STL [R1+0x494], R11 ;  /* 0x0004940b01007387 */ /* 0x0001e20000100800 */
[----:B------:R-:W-:-:S03]  /*85a0*/  IMAD R12, R68, 0x3a, RZ ;  /* 0x0000003a440c7824 */ /* 0x000fc600078e02ff */
[----:B------:R1:W5:Y:S01]  /*85b0*/  @!P4 LDG.E.U16 R64, desc[UR20][R4.64] ;  /* 0x000000140440c981 */ /* 0x000362000c1e1500 */
[----:B0-----:R-:W-:Y:S01]  /*85c0*/  LEA.HI.X.SX32 R11, R6, R0, 0x1, P6 ;  /* 0x00000000060b7211 */ /* 0x001fe200030f0eff */
[----:B------:R-:W-:Y:S01]  /*85d0*/  VIADD R6, R7, 0xffffffc9 ;  /* 0xffffffc907067836 */ /* 0x000fe20000000000 */
[----:B------:R-:W-:Y:S01]  /*85e0*/  IADD3 R3, P6, PT, R13, R2, RZ ;  /* 0x000000020d037210 */ /* 0x000fe20007fde0ff */
[----:B-1----:R-:W-:Y:S02]  /*85f0*/  @!P1 IMAD.MOV.U32 R4, RZ, RZ, R10 ;  /* 0x000000ffff049224 */ /* 0x002fe400078e000a */
[----:B------:R-:W-:Y:S01]  /*8600*/  @!P1 IMAD.MOV.U32 R5, RZ, RZ, R11 ;  /* 0x000000ffff059224 */ /* 0x000fe200078e000b */
[----:B------:R-:W-:Y:S01]  /*8610*/  STL [R1+0x490], R10 ;  /* 0x0004900a01007387 */ /* 0x000fe20000100800 */
[----:B------:R-:W-:-:S03]  /*8620*/  VIADD R9, R7, 0xffffffc8 ;  /* 0xffffffc807097836 */ /* 0x000fc60000000000 */
[----:B------:R0:W-:Y:S04]  /*8630*/  STL [R1+0x48c], R11 ;  /* 0x00048c0b01007387 */ /* 0x0001e80000100800 */
[----:B------:R1:W5:Y:S01]  /*8640*/  @!P1 LDG.E.U16 R63, desc[UR20][R4.64] ;  /* 0x00000014043f9981 */ /* 0x000362000c1e1500 */
[----:B------:R-:W-:Y:S01]  /*8650*/  ISETP.GE.U32.AND P1, PT, R6, 0x7fffff4a, PT ;  /* 0x7fffff4a0600780c */ /* 0x000fe20003f26070 */
[----:B------:R-:W-:Y:S01]  /*8660*/  IMAD R6, R68, 0x39, RZ ;  /* 0x0000003944067824 */ /* 0x000fe200078e02ff */
[----:B0-----:R-:W-:Y:S02]  /*8670*/  LEA.HI.X.SX32 R11, R12, R0, 0x1, P6 ;  /* 0x000000000c0b7211 */ /* 0x001fe400030f0eff */
[----:B------:R-:W-:Y:S01]  /*8680*/  IADD3 R10, P6, PT, R14, R2, RZ ;  /* 0x000000020e0a7210 */ /* 0x000fe20007fde0ff */
[----:B------:R-:W-:Y:S01]  /*8690*/  STL [R1+0x488], R3 ;  /* 0x0004880301007387 */ /* 0x000fe20000100800 */
[----:B------:R-:W-:Y:S01]  /*86a0*/  ISETP.GE.U32.AND P4, PT, R9, 0x7fffff49, PT ;  /* 0x7fffff490900780c */ /* 0x000fe20003f86070 */
[----:B-1----:R-:W-:-:S02]  /*86b0*/  @!P5 IMAD.MOV.U32 R4, RZ, RZ, R3 ;  /* 0x000000ffff04d224 */ /* 0x002fc400078e0003 */
[----:B------:R0:W-:Y:S01]  /*86c0*/  STL [R1+0x484], R11 ;  /* 0x0004840b01007387 */ /* 0x0001e20000100800 */
[----:B------:R-:W-:Y:S02]  /*86d0*/  @!P5 IMAD.MOV.U32 R5, RZ, RZ, R11 ;  /* 0x000000ffff05d224 */ /* 0x000fe400078e000b */
[----:B------:R-:W-:-:S03]  /*86e0*/  VIADD R9, R7, 0xffffffca ;  /* 0xffffffca07097836 */ /* 0x000fc60000000000 */
[----:B------:R1:W5:Y:S01]  /*86f0*/  @!P5 LDG.E.U16 R62, desc[UR20][R4.64] ;  /* 0x00000014043ed981 */ /* 0x000362000c1e1500 */
[----:B0-----:R-:W-:Y:S01]  /*8700*/  LEA.HI.X.SX32 R11, R6, R0, 0x1, P6 ;  /* 0x00000000060b7211 */ /* 0x001fe200030f0eff */
[----:B------:R-:W-:Y:S01]  /*8710*/  VIADD R6, R7, 0xffffffcb ;  /* 0xffffffcb07067836 */ /* 0x000fe20000000000 */
[----:B------:R-:W-:Y:S01]  /*8720*/  ISETP.GE.U32.AND P5, PT, R9, 0x7fffff4b, PT ;  /* 0x7fffff4b0900780c */ /* 0x000fe20003fa6070 */
[----:B------:R-:W-:Y:S01]  /*8730*/  IMAD R9, R68, 0x38, RZ ;  /* 0x0000003844097824 */ /* 0x000fe200078e02ff */
[----:B------:R-:W-:Y:S01]  /*8740*/  IADD3 R3, P6, PT, R17, R2, RZ ;  /* 0x0000000211037210 */ /* 0x000fe20007fde0ff */
[----:B-1----:R-:W-:Y:S02]  /*8750*/  @!P3 IMAD.MOV.U32 R4, RZ, RZ, R10 ;  /* 0x000000ffff04b224 */ /* 0x002fe400078e000a */
[----:B------:R-:W-:Y:S01]  /*8760*/  @!P3 IMAD.MOV.U32 R5, RZ, RZ, R11 ;  /* 0x000000ffff05b224 */ /* 0x000fe200078e000b */
[----:B------:R-:W-:Y:S01]  /*8770*/  STL [R1+0x480], R10 ;  /* 0x0004800a01007387 */ /* 0x000fe20000100800 */
[----:B------:R-:W-:-:S03]  /*8780*/  LEA.HI.X.SX32 R13, R9, R0, 0x1, P6 ;  /* 0x00000000090d7211 */ /* 0x000fc600030f0eff */
[----:B------:R0:W5:Y:S01]  /*8790*/  @!P3 LDG.E.U16 R61, desc[UR20][R4.64] ;  /* 0x00000014043db981 */ /* 0x000162000c1e1500 */
[----:B------:R-:W-:Y:S01]  /*87a0*/  ISETP.GE.U32.AND P3, PT, R6, 0x7fffff4c, PT ;  /* 0x7fffff4c0600780c */ /* 0x000fe20003f66070 */
[----:B------:R-:W-:Y:S02]  /*87b0*/  IMAD R6, R68, 0x37, RZ ;  /* 0x0000003744067824 */ /* 0x000fe400078e02ff */
[----:B------:R1:W-:Y:S04]  /*87c0*/  STL [R1+0x47c], R11 ;  /* 0x00047c0b01007387 */ /* 0x0003e80000100800 */
[----:B------:R-:W-:Y:S01]  /*87d0*/  STL [R1+0x478], R3 ;  /* 0x0004780301007387 */ /* 0x000fe20000100800 */
[----:B0-----:R-:W-:Y:S01]  /*87e0*/  @!P0 IMAD.MOV.U32 R4, RZ, RZ, R3 ;  /* 0x000000ffff048224 */ /* 0x001fe200078e0003 */
[----:B-1----:R-:W-:-:S02]  /*87f0*/  IADD3 R11, P6, PT, R20, R2, RZ ;  /* 0x00000002140b7210 */ /* 0x002fc40007fde0ff */
[----:B------:R0:W-:Y:S01]  /*8800*/  STL [R1+0x474], R13 ;  /* 0x0004740d01007387 */ /* 0x0001e20000100800 */
[----:B------:R-:W-:Y:S02]  /*8810*/  @!P0 IMAD.MOV.U32 R5, RZ, RZ, R13 ;  /* 0x000000ffff058224 */ /* 0x000fe400078e000d */
        /* <DEDUP_REMOVED lines=34> */
[----:B------:R1:W-:Y:S01]  /*8a40*/  STL [R1+0x45c], R13 ;  /* 0x00045c0d01007387 */ /* 0x0003e20000100800 */
[----:B0-----:R-:W-:Y:S01]  /*8a50*/  @!P3 IMAD.MOV.U32 R4, RZ, RZ, R3 ;  /* 0x000000ffff04b224 */ /* 0x001fe200078e0003 */
[----:B-1----:R-:W-:Y:S01]  /*8a60*/  IADD3 R13, P6, PT, R39, R2, RZ ;  /* 0x00000002270d7210 */ /* 0x002fe20007fde0ff */
[----:B------:R-:W-:-:S03]  /*8a70*/  @!P3 IMAD.MOV.U32 R5, RZ, RZ, R17 ;  /* 0x000000ffff05b224 */ /* 0x000fc600078e0011 */
[----:B------:R-:W-:Y:S01]  /*8a80*/  LEA.HI.X.SX32 R20, R6, R0, 0x1, P6 ;  /* 0x0000000006147211 */ /* 0x000fe200030f0eff */
[----:B------:R0:W-:Y:S01]  /*8a90*/  STL [R1+0x458], R3 ;  /* 0x0004580301007387 */ /* 0x0001e20000100800 */
[----:B------:R-:W-:-:S03]  /*8aa0*/  VIADD R6, R7, 0xffffffd1 ;  /* 0xffffffd107067836 */ /* 0x000fc60000000000 */
[----:B------:R1:W5:Y:S04]  /*8ab0*/  @!P3 LDG.E.U16 R56, desc[UR20][R4.64] ;  /* 0x000000140438b981 */ /* 0x000368000c1e1500 */
[----:B------:R2:W-:Y:S01]  /*8ac0*/  STL [R1+0x454], R17 ;  /* 0x0004541101007387 */ /* 0x0005e20000100800 */
[----:B0-----:R-:W-:Y:S01]  /*8ad0*/  IADD3 R3, P6, PT, R37, R2, RZ ;  /* 0x0000000225037210 */ /* 0x001fe20007fde0ff */
[----:B-1----:R-:W-:Y:S02]  /*8ae0*/  @!P0 IMAD.MOV.U32 R4, RZ, RZ, R13 ;  /* 0x000000ffff048224 */ /* 0x002fe400078e000d */
[----:B------:R-:W-:Y:S02]  /*8af0*/  @!P0 IMAD.MOV.U32 R5, RZ, RZ, R20 ;  /* 0x000000ffff058224 */ /* 0x000fe400078e0014 */
[----:B--2---:R-:W-:Y:S01]  /*8b00*/  IMAD R17, R68, 0x32, RZ ;  /* 0x0000003244117824 */ /* 0x004fe200078e02ff */
        /* <DEDUP_REMOVED lines=22> */
[----:B------:R-:W-:Y:S04]  /*8c70*/  STL [R1+0x440], R13 ;  /* 0x0004400d01007387 */ /* 0x000fe80000100800 */
[----:B------:R0:W-:Y:S04]  /*8c80*/  STL [R1+0x43c], R20 ;  /* 0x00043c1401007387 */ /* 0x0001e80000100800 */
[----:B------:R1:W5:Y:S01]  /*8c90*/  @!P1 LDG.E.U16 R53, desc[UR20][R4.64] ;  /* 0x0000001404359981 */ /* 0x000362000c1e1500 */
[----:B------:R-:W-:Y:S01]  /*8ca0*/  ISETP.GE.U32.AND P1, PT, R6, 0x7fffff54, PT ;  /* 0x7fffff540600780c */ /* 0x000fe20003f26070 */
[----:B------:R-:W-:Y:S01]  /*8cb0*/  IMAD R6, R68, 0x2f, RZ ;  /* 0x0000002f44067824 */ /* 0x000fe200078e02ff */
[----:B0-----:R-:W-:-:S02]  /*8cc0*/  LEA.HI.X.SX32 R20, R11, R0, 0x1, P6 ;  /* 0x000000000b147211 */ /* 0x001fc400030f0eff */
[----:B------:R-:W-:Y:S01]  /*8cd0*/  IADD3 R66, P6, PT, R33, R2, RZ ;  /* 0x0000000221427210 */ /* 0x000fe20007fde0ff */
[----:B-1----:R-:W-:Y:S02]  /*8ce0*/  @!P5 IMAD.MOV.U32 R4, RZ, RZ, R3 ;  /* 0x000000ffff04d224 */ /* 0x002fe400078e0003 */
[----:B------:R-:W-:Y:S01]  /*8cf0*/  @!P5 IMAD.MOV.U32 R5, RZ, RZ, R20 ;  /* 0x000000ffff05d224 */ /* 0x000fe200078e0014 */
        /* <DEDUP_REMOVED lines=38> */
[----:B------:R-:W-:Y:S01]  /*8f60*/  STL [R1+0x418], R3 ;  /* 0x0004180301007387 */ /* 0x000fe20000100800 */
[----:B------:R-:W-:Y:S01]  /*8f70*/  PRMT R48, RZ, 0x7610, R48 ;  /* 0x00007610ff307816 */ /* 0x000fe20000000030 */
[----:B-1----:R-:W-:Y:S02]  /*8f80*/  @!P1 IMAD.MOV.U32 R4, RZ, RZ, R3 ;  /* 0x000000ffff049224 */ /* 0x002fe400078e0003 */
[----:B------:R0:W-:Y:S01]  /*8f90*/  STL [R1+0x414], R67 ;  /* 0x0004144301007387 */ /* 0x0001e20000100800 */
[----:B------:R-:W-:Y:S01]  /*8fa0*/  @!P1 IMAD.MOV.U32 R5, RZ, RZ, R67 ;  /* 0x000000ffff059224 */ /* 0x000fe200078e0043 */
[----:B------:R-:W-:Y:S01]  /*8fb0*/  PRMT R47, RZ, 0x7610, R47 ;  /* 0x00007610ff2f7816 */ /* 0x000fe2000000002f */
[----:B------:R-:W-:-:S03]  /*8fc0*/  IMAD R23, R68, 0x2a, RZ ;  /* 0x0000002a44177824 */ /* 0x000fc600078e02ff */
[----:B------:R1:W5:Y:S01]  /*8fd0*/  @!P1 LDG.E.U16 R48, desc[UR20][R4.64] ;  /* 0x0000001404309981 */ /* 0x000362000c1e1500 */
[----:B0-----:R-:W-:Y:S01]  /*8fe0*/  LEA.HI.X.SX32 R67, R6, R0, 0x1, P6 ;  /* 0x0000000006437211 */ /* 0x001fe200030f0eff */
[----:B------:R-:W-:Y:S01]  /*8ff0*/  VIADD R6, R7, 0xffffffd9 ;  /* 0xffffffd907067836 */ /* 0x000fe20000000000 */
        /* <DEDUP_REMOVED lines=16> */
[----:B------:R-:W-:-:S03]  /*9100*/  VIADD R29, R7, 0xffffffd8 ;  /* 0xffffffd8071d7836 */ /* 0x000fc60000000000 */
[----:B------:R1:W5:Y:S01]  /*9110*/  @!P3 LDG.E.U16 R46, desc[UR20][R4.64] ;  /* 0x00000014042eb981 */ /* 0x000362000c1e1500 */
[----:B0-----:R-:W-:Y:S01]  /*9120*/  LEA.HI.X.SX32 R67, R6, R0, 0x1, P6 ;  /* 0x0000000006437211 */ /* 0x001fe200030f0eff */
[----:B------:R-:W-:Y:S01]  /*9130*/  IMAD R18, R68, 0x28, RZ ;  /* 0x0000002844127824 */ /* 0x000fe200078e02ff */
[----:B------:R-:W-:Y:S01]  /*9140*/  IADD3 R3, P6, PT, R27, R2, RZ ;  /* 0x000000021b037210 */ /* 0x000fe20007fde0ff */
[----:B------:R-:W-:Y:S02]  /*9150*/  VIADD R6, R7, 0xffffffdb ;  /* 0xffffffdb07067836 */ /* 0x000fe40000000000 */
[----:B-1----:R-:W-:Y:S02]  /*9160*/  @!P0 IMAD.MOV.U32 R4, RZ, RZ, R66 ;  /* 0x000000ffff048224 */ /* 0x002fe400078e0042 */
[----:B------:R-:W-:Y:S01]  /*9170*/  @!P0 IMAD.MOV.U32 R5, RZ, RZ, R67 ;  /* 0x000000ffff058224 */ /* 0x000fe200078e0043 */
[----:B------:R-:W-:Y:S01]  /*9180*/  ISETP.GE.U32.AND P1, PT, R29, 0x7fffff59, PT ;  /* 0x7fffff591d00780c */ /* 0x000fe20003f26070 */
[----:B------:R-:W-:Y:S04]  /*9190*/  STL [R1+0x400], R66 ;  /* 0x0004004201007387 */ /* 0x000fe80000100800 */
[----:B------:R0:W-:Y:S04]  /*91a0*/  STL [R1+0x3fc], R67 ;  /* 0x0003fc4301007387 */ /* 0x0001e80000100800 */
[----:B------:R1:W5:Y:S01]  /*91b0*/  @!P0 LDG.E.U16 R45, desc[UR20][R4.64] ;  /* 0x00000014042d8981 */ /* 0x000362000c1e1500 */
[----:B------:R-:W-:Y:S01]  /*91c0*/  ISETP.GE.U32.AND P0, PT, R6, 0x7fffff5c, PT ;  /* 0x7fffff5c0600780c */ /* 0x000fe20003f06070 */
[----:B------:R-:W-:Y:S01]  /*91d0*/  IMAD R6, R68, 0x27, RZ ;  /* 0x0000002744067824 */ /* 0x000fe200078e02ff */
[----:B0-----:R-:W-:-:S02]  /*91e0*/  LEA.HI.X.SX32 R67, R18, R0, 0x1, P6 ;  /* 0x0000000012437211 */ /* 0x001fc400030f0eff */
[----:B------:R-:W-:Y:S02]  /*91f0*/  IADD3 R66, P6, PT, R26, R2, RZ ;  /* 0x000000021a427210 */ /* 0x000fe40007fde0ff */
[----:B------:R-:W-:Y:S01]  /*9200*/  PRMT R44, RZ, 0x7610, R44 ;  /* 0x00007610ff2c7816 */ /* 0x000fe2000000002c */
[----:B-1----:R-:W-:Y:S01]  /*9210*/  @!P4 IMAD.MOV.U32 R4, RZ, RZ, R3 ;  /* 0x000000ffff04c224 */ /* 0x002fe200078e0003 */
[----:B------:R-:W-:Y:S01]  /*9220*/  LEA.HI.X.SX32 R69, R6, R0, 0x1, P6 ;  /* 0x0000000006457211 */ /* 0x000fe200030f0eff */
[----:B------:R-:W-:Y:S01]  /*9230*/  @!P4 IMAD.MOV.U32 R5, RZ, RZ, R67 ;  /* 0x000000ffff05c224 */ /* 0x000fe200078e0043 */
[----:B------:R0:W-:Y:S01]  /*9240*/  STL [R1+0x3f8], R3 ;  /* 0x0003f80301007387 */ /* 0x0001e20000100800 */
[C---:B------:R-:W-:Y:S01]  /*9250*/  VIADD R28, R7.reuse, 0xffffffda ;  /* 0xffffffda071c7836 */ /* 0x040fe20000000000 */
[----:B------:R-:W-:Y:S02]  /*9260*/  PRMT R43, RZ, 0x7610, R43 ;  /* 0x00007610ff2b7816 */ /* 0x000fe4000000002b */
[----:B------:R1:W5:Y:S01]  /*9270*/  @!P4 LDG.E.U16 R44, desc[UR20][R4.64] ;  /* 0x00000014042cc981 */ /* 0x000362000c1e1500 */
[----:B------:R-:W-:-:S03]  /*9280*/  VIADD R6, R7, 0xffffffdd ;  /* 0xffffffdd07067836 */ /* 0x000fc60000000000 */
[----:B------:R2:W-:Y:S01]  /*9290*/  STL [R1+0x3f4], R67 ;  /* 0x0003f44301007387 */ /* 0x0005e20000100800 */
[----:B0-----:R-:W-:Y:S01]  /*92a0*/  IADD3 R3, P6, PT, R25, R2, RZ ;  /* 0x0000000219037210 */ /* 0x001fe20007fde0ff */
[----:B-1----:R-:W-:Y:S02]  /*92b0*/  @!P1 IMAD.MOV.U32 R4, RZ, RZ, R66 ;  /* 0x000000ffff049224 */ /* 0x002fe400078e0042 */
[----:B------:R-:W-:Y:S02]  /*92c0*/  @!P1 IMAD.MOV.U32 R5, RZ, RZ, R69 ;  /* 0x000000ffff059224 */ /* 0x000fe400078e0045 */
[----:B--2---:R-:W-:Y:S01]  /*92d0*/  IMAD R67, R68, 0x26, RZ ;  /* 0x0000002644437824 */ /* 0x004fe200078e02ff */
[----:B------:R-:W-:Y:S01]  /*92e0*/  ISETP.GE.U32.AND P3, PT, R28, 0x7fffff5b, PT ;  /* 0x7fffff5b1c00780c */ /* 0x000fe20003f66070 */
[----:B------:R0:W-:Y:S04]  /*92f0*/  STL [R1+0x3f0], R66 ;  /* 0x0003f04201007387 */ /* 0x0001e80000100800 */
[----:B------:R1:W5:Y:S01]  /*9300*/  @!P1 LDG.E.U16 R43, desc[UR20][R4.64] ;  /* 0x00000014042b9981 */ /* 0x000362000c1e1500 */
[----:B------:R-:W-:Y:S01]  /*9310*/  ISETP.GE.U32.AND P1, PT, R6, 0x7fffff5e, PT ;  /* 0x7fffff5e0600780c */ /* 0x000fe20003f26070 */
[----:B------:R-:W-:-:S02]  /*9320*/  IMAD R6, R68, 0x25, RZ ;  /* 0x0000002544067824 */ /* 0x000fc400078e02ff */
[----:B------:R2:W-:Y:S01]  /*9330*/  STL [R1+0x3ec], R69 ;  /* 0x0003ec4501007387 */ /* 0x0005e20000100800 */
[----:B0-----:R-:W-:Y:S02]  /*9340*/  LEA.HI.X.SX32 R66, R67, R0, 0x1, P6 ;  /* 0x0000000043427211 */ /* 0x001fe400030f0eff */
[----:B------:R-:W-:Y:S01]  /*9350*/  PRMT R42, RZ, 0x7610, R42 ;  /* 0x00007610ff2a7816 */ /* 0x000fe2000000002a */
[----:B------:R0:W-:Y:S01]  /*9360*/  STL [R1+0x3e8], R3 ;  /* 0x0003e80301007387 */ /* 0x0001e20000100800 */
[----:B-1----:R-:W-:Y:S01]  /*9370*/  @!P5 IMAD.MOV.U32 R4, RZ, RZ, R3 ;  /* 0x000000ffff04d224 */ /* 0x002fe200078e0003 */
[----:B--2---:R-:W-:Y:S01]  /*9380*/  IADD3 R69, P6, PT, R24, R2, RZ ;  /* 0x0000000218457210 */ /* 0x004fe20007fde0ff */
[----:B------:R-:W-:Y:S01]  /*9390*/  @!P5 IMAD.MOV.U32 R5, RZ, RZ, R66 ;  /* 0x000000ffff05d224 */ /* 0x000fe200078e0042 */
[----:B------:R1:W-:Y:S02]  /*93a0*/  STL [R1+0x3e4], R66 ;  /* 0x0003e44201007387 */ /* 0x0003e40000100800 */
[----:B------:R-:W-:Y:S01]  /*93b0*/  LEA.HI.X.SX32 R70, R6, R0, 0x1, P6 ;  /* 0x0000000006467211 */ /* 0x000fe200030f0eff */
[----:B------:R-:W-:Y:S01]  /*93c0*/  VIADD R27, R7, 0xffffffdc ;  /* 0xffffffdc071b7836 */ /* 0x000fe20000000000 */
[----:B0-----:R-:W-:Y:S01]  /*93d0*/  IADD3 R3, P6, PT, R22, R2, RZ ;  /* 0x0000000216037210 */ /* 0x001fe20007fde0ff */
[----:B------:R0:W5:Y:S01]  /*93e0*/  @!P5 LDG.E.U16 R42, desc[UR20][R4.64] ;  /* 0x00000014042ad981 */ /* 0x000162000c1e1500 */
[----:B------:R-:W-:Y:S01]  /*93f0*/  PRMT R41, RZ, 0x7610, R41 ;  /* 0x00007610ff297816 */ /* 0x000fe20000000029 */
[----:B-1----:R-:W-:-:S02]  /*9400*/  IMAD R66, R68, 0x24, RZ ;  /* 0x0000002444427824 */ /* 0x002fc400078e02ff */
[----:B------:R1:W-:Y:S01]  /*9410*/  STL [R1+0x3e0], R69 ;  /* 0x0003e04501007387 */ /* 0x0003e20000100800 */
[----:B------:R-:W-:Y:S02]  /*9420*/  VIADD R6, R7, 0xffffffdf ;  /* 0xffffffdf07067836 */ /* 0x000fe40000000000 */
[----:B0-----:R-:W-:Y:S02]  /*9430*/  @!P3 IMAD.MOV.U32 R4, RZ, RZ, R69 ;  /* 0x000000ffff04b224 */ /* 0x001fe400078e0045 */
[----:B------:R-:W-:Y:S01]  /*9440*/  @!P3 IMAD.MOV.U32 R5, RZ, RZ, R70 ;  /* 0x000000ffff05b224 */ /* 0x000fe200078e0046 */
[----:B------:R-:W-:Y:S02]  /*9450*/  ISETP.GE.U32.AND P4, PT, R27, 0x7fffff5d, PT ;  /* 0x7fffff5d1b00780c */ /* 0x000fe40003f86070 */
[----:B-1----:R-:W-:Y:S02]  /*9460*/  LEA.HI.X.SX32 R69, R66, R0, 0x1, P6 ;  /* 0x0000000042457211 */ /* 0x002fe400030f0eff */
[----:B------:R0:W5:Y:S01]  /*9470*/  @!P3 LDG.E.U16 R41, desc[UR20][R4.64] ;  /* 0x000000140429b981 */ /* 0x000162000c1e1500 */
[----:B------:R-:W-:-:S02]  /*9480*/  PRMT R40, RZ, 0x7610, R40 ;  /* 0x00007610ff287816 */ /* 0x000fc40000000028 */
[----:B------:R-:W-:Y:S01]  /*9490*/  ISETP.GE.U32.AND P3, PT, R6, 0x7fffff60, PT ;  /* 0x7fffff600600780c */ /* 0x000fe20003f66070 */
[----:B------:R1:W-:Y:S01]  /*94a0*/  STL [R1+0x3dc], R70 ;  /* 0x0003dc4601007387 */ /* 0x0003e20000100800 */
[C---:B------:R-:W-:Y:S02]  /*94b0*/  IMAD R6, R68.reuse, 0x23, RZ ;  /* 0x0000002344067824 */ /* 0x040fe400078e02ff */
[----:B0-----:R-:W-:Y:S02]  /*94c0*/  @!P0 IMAD.MOV.U32 R4, RZ, RZ, R3 ;  /* 0x000000ffff048224 */ /* 0x001fe400078e0003 */
[----:B------:R-:W-:Y:S01]  /*94d0*/  @!P0 IMAD.MOV.U32 R5, RZ, RZ, R69 ;  /* 0x000000ffff058224 */ /* 0x000fe200078e0045 */
[----:B-1----:R-:W-:Y:S01]  /*94e0*/  IADD3 R70, P6, PT, R21, R2, RZ ;  /* 0x0000000215467210 */ /* 0x002fe20007fde0ff */
[----:B------:R0:W-:Y:S01]  /*94f0*/  STL [R1+0x3d8], R3 ;  /* 0x0003d80301007387 */ /* 0x0001e20000100800 */
[----:B------:R-:W-:-:S03]  /*9500*/  IMAD R21, R68, 0x22, RZ ;  /* 0x0000002244157824 */ /* 0x000fc600078e02ff */
[----:B------:R1:W5:Y:S01]  /*9510*/  @!P0 LDG.E.U16 R40, desc[UR20][R4.64] ;  /* 0x0000001404288981 */ /* 0x000362000c1e1500 */
[----:B------:R-:W-:-:S03]  /*9520*/  PRMT R38, RZ, 0x7610, R38 ;  /* 0x00007610ff267816 */ /* 0x000fc60000000026 */
[----:B------:R2:W-:Y:S01]  /*9530*/  STL [R1+0x3d4], R69 ;  /* 0x0003d44501007387 */ /* 0x0005e20000100800 */
[----:B-1----:R-:W-:Y:S02]  /*9540*/  LEA.HI.X.SX32 R5, R6, R0, 0x1, P6 ;  /* 0x0000000006057211 */ /* 0x002fe400030f0eff */
[----:B0-----:R-:W-:Y:S01]  /*9550*/  IADD3 R3, P6, PT, R15, R2, RZ ;  /* 0x000000020f037210 */ /* 0x001fe20007fde0ff */
[----:B------:R-:W-:-:S03]  /*9560*/  @!P4 IMAD.MOV.U32 R4, RZ, RZ, R70 ;  /* 0x000000ffff04c224 */ /* 0x000fc600078e0046 */
[----:B--2---:R-:W-:Y:S01]  /*9570*/  LEA.HI.X.SX32 R69, R21, R0, 0x1, P6 ;  /* 0x0000000015457211 */ /* 0x004fe200030f0eff */
[----:B------:R-:W-:Y:S01]  /*9580*/  STL [R1+0x3d0], R70 ;  /* 0x0003d04601007387 */ /* 0x000fe20000100800 */
[----:B------:R-:W-:Y:S01]  /*9590*/  PRMT R39, RZ, 0x7610, R39 ;  /* 0x00007610ff277816 */ /* 0x000fe20000000027 */
[----:B------:R-:W-:Y:S02]  /*95a0*/  VIADD R25, R7, 0xffffffde ;  /* 0xffffffde07197836 */ /* 0x000fe40000000000 */
[----:B------:R0:W-:Y:S04]  /*95b0*/  STL [R1+0x3cc], R5 ;  /* 0x0003cc0501007387 */ /* 0x0001e80000100800 */
[----:B------:R1:W5:Y:S01]  /*95c0*/  @!P4 LDG.E.U16 R38, desc[UR20][R4.64] ;  /* 0x000000140426c981 */ /* 0x000362000c1e1500 */
[----:B------:R-:W-:-:S03]  /*95d0*/  ISETP.GE.U32.AND P5, PT, R25, 0x7fffff5f, PT ;  /* 0x7fffff5f1900780c */ /* 0x000fc60003fa6070 */
[----:B------:R-:W-:Y:S01]  /*95e0*/  STL [R1+0x3c8], R3 ;  /* 0x0003c80301007387 */ /* 0x000fe20000100800 */
[----:B-1----:R-:W-:Y:S02]  /*95f0*/  @!P1 IMAD.MOV.U32 R4, RZ, RZ, R3 ;  /* 0x000000ffff049224 */ /* 0x002fe400078e0003 */
[----:B0-----:R-:W-:Y:S01]  /*9600*/  @!P1 IMAD.MOV.U32 R5, RZ, RZ, R69 ;  /* 0x000000ffff059224 */ /* 0x001fe200078e0045 */
[----:B------:R0:W-:Y:S04]  /*9610*/  STL [R1+0x3c4], R69 ;  /* 0x0003c44501007387 */ /* 0x0001e80000100800 */
[----:B------:R1:W5:Y:S01]  /*9620*/  @!P1 LDG.E.U16 R39, desc[UR20][R4.64] ;  /* 0x0000001404279981 */ /* 0x000362000c1e1500 */
[----:B0-----:R-:W-:Y:S01]  /*9630*/  IADD3 R69, P6, PT, R19, R2, RZ ;  /* 0x0000000213457210 */ /* 0x001fe20007fde0ff */
[----:B-1----:R-:W-:-:S02]  /*9640*/  VIADD R5, R7, 0xffffffe2 ;  /* 0xffffffe207057836 */ /* 0x002fc40000000000 */
[----:B------:R-:W-:-:S03]  /*9650*/  IMAD R4, R68, 0x21, RZ ;  /* 0x0000002144047824 */ /* 0x000fc600078e02ff */
[----:B------:R-:W-:Y:S01]  /*9660*/  ISETP.GE.U32.AND P1, PT, R5, 0x7fffff63, PT ;  /* 0x7fffff630500780c */ /* 0x000fe20003f26070 */
[----:B------:R-:W-:Y:S01]  /*9670*/  IMAD.SHL.U32 R5, R68, 0x20, RZ ;  /* 0x0000002044057824 */ /* 0x000fe200078e00ff */
[----:B------:R-:W-:Y:S02]  /*9680*/  LEA.HI.X.SX32 R70, R4, R0, 0x1, P6 ;  /* 0x0000000004467211 */ /* 0x000fe400030f0eff */
[----:B------:R-:W-:Y:S01]  /*9690*/  LEA R3, P6, R68, R2, 0x6 ;  /* 0x0000000244037211 */ /* 0x000fe200078c30ff */
[----:B------:R-:W-:Y:S01]  /*96a0*/  @!P5 IMAD.MOV.U32 R4, RZ, RZ, R69 ;  /* 0x000000ffff04d224 */ /* 0x000fe200078e0045 */
[----:B------:R-:W-:Y:S02]  /*96b0*/  PRMT R36, RZ, 0x7610, R36 ;  /* 0x00007610ff247816 */ /* 0x000fe40000000024 */
[----:B------:R-:W-:Y:S01]  /*96c0*/  LEA.HI.X.SX32 R15, R5, R0, 0x1, P6 ;  /* 0x00000000050f7211 */ /* 0x000fe200030f0eff */
[----:B------:R-:W-:Y:S01]  /*96d0*/  @!P5 IMAD.MOV.U32 R5, RZ, RZ, R70 ;  /* 0x000000ffff05d224 */ /* 0x000fe200078e0046 */
[----:B------:R-:W-:Y:S01]  /*96e0*/  PRMT R37, RZ, 0x7610, R37 ;  /* 0x00007610ff257816 */ /* 0x000fe20000000025 */
[----:B------:R-:W-:-:S03]  /*96f0*/  VIADD R22, R7, 0xffffffe0 ;  /* 0xffffffe007167836 */ /* 0x000fc60000000000 */
[----:B------:R0:W5:Y:S02]  /*9700*/  @!P5 LDG.E.U16 R36, desc[UR20][R4.64] ;  /* 0x000000140424d981 */ /* 0x000164000c1e1500 */
[----:B------:R-:W-:Y:S01]  /*9710*/  ISETP.GE.U32.AND P0, PT, R22, 0x7fffff61, PT ;  /* 0x7fffff611600780c */ /* 0x000fe20003f06070 */
[----:B------:R-:W-:Y:S01]  /*9720*/  VIADD R6, R7, 0xffffffe1 ;  /* 0xffffffe107067836 */ /* 0x000fe20000000000 */
[----:B------:R-:W-:Y:S01]  /*9730*/  STL [R1+0x3c0], R69 ;  /* 0x0003c04501007387 */ /* 0x000fe20000100800 */
[----:B0-----:R-:W-:Y:S02]  /*9740*/  @!P3 IMAD.MOV.U32 R4, RZ, RZ, R3 ;  /* 0x000000ffff04b224 */ /* 0x001fe400078e0003 */
[----:B------:R-:W-:Y:S01]  /*9750*/  @!P3 IMAD.MOV.U32 R5, RZ, RZ, R15 ;  /* 0x000000ffff05b224 */ /* 0x000fe200078e000f */
[----:B------:R0:W-:Y:S04]  /*9760*/  STL [R1+0x3bc], R70 ;  /* 0x0003bc4601007387 */ /* 0x0001e80000100800 */
[----:B------:R1:W5:Y:S01]  /*9770*/  @!P3 LDG.E.U16 R37, desc[UR20][R4.64] ;  /* 0x000000140425b981 */ /* 0x000362000c1e1500 */
[----:B------:R-:W-:-:S02]  /*9780*/  ISETP.GE.U32.AND P4, PT, R6, 0x7fffff62, PT ;  /* 0x7fffff620600780c */ /* 0x000fc40003f86070 */
[----:B0-----:R-:W-:Y:S01]  /*9790*/  IADD3 R70, P6, PT, R16, R2, RZ ;  /* 0x0000000210467210 */ /* 0x001fe20007fde0ff */
[----:B-1----:R-:W-:Y:S01]  /*97a0*/  IMAD R4, R68, 0x1f, RZ ;  /* 0x0000001f44047824 */ /* 0x002fe200078e02ff */
[----:B------:R0:W-:Y:S01]  /*97b0*/  STL [R1+0x3b8], R3 ;  /* 0x0003b80301007387 */ /* 0x0001e20000100800 */
[----:B------:R-:W-:-:S03]  /*97c0*/  VIADD R5, R7, 0xffffffe4 ;  /* 0xffffffe407057836 */ /* 0x000fc60000000000 */
[----:B------:R-:W-:Y:S01]  /*97d0*/  LEA.HI.X.SX32 R4, R4, R0, 0x1, P6 ;  /* 0x0000000004047211 */ /* 0x000fe200030f0eff */
[----:B------:R1:W-:Y:S01]  /*97e0*/  STL [R1+0x3b4], R15 ;  /* 0x0003b40f01007387 */ /* 0x0003e20000100800 */
[----:B------:R-:W-:Y:S02]  /*97f0*/  ISETP.GE.U32.AND P3, PT, R5, 0x7fffff65, PT ;  /* 0x7fffff650500780c */ /* 0x000fe40003f66070 */
[----:B------:R-:W-:Y:S01]  /*9800*/  PRMT R34, RZ, 0x7610, R34 ;  /* 0x00007610ff227816 */ /* 0x000fe20000000022 */
[----:B------:R-:W-:Y:S01]  /*9810*/  STL [R1+0x3b0], R70 ;  /* 0x0003b04601007387 */ /* 0x000fe20000100800 */
[----:B0-----:R-:W-:Y:S01]  /*9820*/  IADD3 R3, P6, PT, R8, R2, RZ ;  /* 0x0000000208037210 */ /* 0x001fe20007fde0ff */
[----:B------:R-:W-:Y:S02]  /*9830*/  @!P0 IMAD.MOV.U32 R5, RZ, RZ, R4 ;  /* 0x000000ffff058224 */ /* 0x000fe400078e0004 */
[----:B-1----:R-:W-:Y:S01]  /*9840*/  IMAD R15, R68, 0x1e, RZ ;  /* 0x0000001e440f7824 */ /* 0x002fe200078e02ff */
[----:B------:R0:W-:Y:S04]  /*9850*/  STL [R1+0x3ac], R4 ;  /* 0x0003ac0401007387 */ /* 0x0001e80000100800 */
[----:B------:R-:W-:Y:S01]  /*9860*/  LEA.HI.X.SX32 R69, R15, R0, 0x1, P6 ;  /* 0x000000000f457211 */ /* 0x000fe200030f0eff */
[----:B0-----:R-:W-:Y:S01]  /*9870*/  @!P0 IMAD.MOV.U32 R4, RZ, RZ, R70 ;  /* 0x000000ffff048224 */ /* 0x001fe200078e0046 */
[----:B------:R-:W-:-:S04]  /*9880*/  PRMT R35, RZ, 0x7610, R35 ;  /* 0x00007610ff237816 */ /* 0x000fc80000000023 */
[----:B------:R0:W5:Y:S01]  /*9890*/  @!P0 LDG.E.U16 R34, desc[UR20][R4.64] ;  /* 0x0000001404228981 */ /* 0x000162000c1e1500 */
[----:B------:R-:W-:-:S03]  /*98a0*/  VIADD R6, R7, 0xffffffe3 ;  /* 0xffffffe307067836 */ /* 0x000fc60000000000 */
[----:B------:R-:W-:Y:S01]  /*98b0*/  STL [R1+0x3a8], R3 ;  /* 0x0003a80301007387 */ /* 0x000fe20000100800 */
[----:B0-----:R-:W-:Y:S02]  /*98c0*/  @!P4 IMAD.MOV.U32 R4, RZ, RZ, R3 ;  /* 0x000000ffff04c224 */ /* 0x001fe400078e0003 */
[----:B------:R-:W-:Y:S01]  /*98d0*/  @!P4 IMAD.MOV.U32 R5, RZ, RZ, R69 ;  /* 0x000000ffff05c224 */ /* 0x000fe200078e0045 */
[----:B------:R0:W-:Y:S04]  /*98e0*/  STL [R1+0x3a4], R69 ;  /* 0x0003a44501007387 */ /* 0x0001e80000100800 */
[----:B------:R1:W5:Y:S01]  /*98f0*/  @!P4 LDG.E.U16 R35, desc[UR20][R4.64] ;  /* 0x000000140423c981 */ /* 0x000362000c1e1500 */
[----:B------:R-:W-:Y:S02]  /*9900*/  ISETP.GE.U32.AND P5, PT, R6, 0x7fffff64, PT ;  /* 0x7fffff640600780c */ /* 0x000fe40003fa6070 */
[----:B0-----:R-:W-:Y:S01]  /*9910*/  IADD3 R69, P6, PT, R12, R2, RZ ;  /* 0x000000020c457210 */ /* 0x001fe20007fde0ff */
[----:B-1----:R-:W-:-:S02]  /*9920*/  IMAD R4, R68, 0x1d, RZ ;  /* 0x0000001d44047824 */ /* 0x002fc400078e02ff */
[----:B------:R-:W-:Y:S02]  /*9930*/  VIADD R5, R7, 0xffffffe6 ;  /* 0xffffffe607057836 */ /* 0x000fe40000000000 */
[----:B------:R-:W-:Y:S01]  /*9940*/  IMAD R12, R68, 0x1c, RZ ;  /* 0x0000001c440c7824 */ /* 0x000fe200078e02ff */
[----:B------:R-:W-:Y:S02]  /*9950*/  LEA.HI.X.SX32 R70, R4, R0, 0x1, P6 ;  /* 0x0000000004467211 */ /* 0x000fe400030f0eff */
[----:B------:R-:W-:Y:S01]  /*9960*/  IADD3 R3, P6, PT, R9, R2, RZ ;  /* 0x0000000209037210 */ /* 0x000fe20007fde0ff */
[----:B------:R-:W-:Y:S01]  /*9970*/  @!P1 IMAD.MOV.U32 R4, RZ, RZ, R69 ;  /* 0x000000ffff049224 */ /* 0x000fe200078e0045 */
[----:B------:R-:W-:Y:S01]  /*9980*/  ISETP.GE.U32.AND P4, PT, R5, 0x7fffff67, PT ;  /* 0x7fffff670500780c */ /* 0x000fe20003f86070 */
[----:B------:R-:W-:Y:S01]  /*9990*/  @!P1 IMAD.MOV.U32 R5, RZ, RZ, R70 ;  /* 0x000000ffff059224 */ /* 0x000fe200078e0046 */
[----:B------:R-:W-:Y:S02]  /*99a0*/  PRMT R32, RZ, 0x7610, R32 ;  /* 0x00007610ff207816 */ /* 0x000fe40000000020 */
[----:B------:R-:W-:-:S02]  /*99b0*/  LEA.HI.X.SX32 R8, R12, R0, 0x1, P6 ;  /* 0x000000000c087211 */ /* 0x000fc400030f0eff */
[----:B------:R-:W-:Y:S02]  /*99c0*/  PRMT R33, RZ, 0x7610, R33 ;  /* 0x00007610ff217816 */ /* 0x000fe40000000021 */
[----:B------:R0:W5:Y:S01]  /*99d0*/  @!P1 LDG.E.U16 R32, desc[UR20][R4.64] ;  /* 0x0000001404209981 */ /* 0x000162000c1e1500 */
[----:B------:R-:W-:-:S03]  /*99e0*/  VIADD R6, R7, 0xffffffe5 ;  /* 0xffffffe507067836 */ /* 0x000fc60000000000 */
[----:B------:R1:W-:Y:S01]  /*99f0*/  STL [R1+0x3a0], R69 ;  /* 0x0003a04501007387 */ /* 0x0003e20000100800 */
[----:B0-----:R-:W-:Y:S02]  /*9a00*/  @!P5 IMAD.MOV.U32 R4, RZ, RZ, R3 ;  /* 0x000000ffff04d224 */ /* 0x001fe400078e0003 */
[----:B------:R-:W-:Y:S01]  /*9a10*/  @!P5 IMAD.MOV.U32 R5, RZ, RZ, R8 ;  /* 0x000000ffff05d224 */ /* 0x000fe200078e0008 */
[----:B-1----:R-:W-:-:S04]  /*9a20*/  IADD3 R69, P6, PT, R14, R2, RZ ;  /* 0x000000020e457210 */ /* 0x002fc80007fde0ff */
[----:B------:R0:W5:Y:S01]  /*9a30*/  @!P5 LDG.E.U16 R33, desc[UR20][R4.64] ;  /* 0x000000140421d981 */ /* 0x000162000c1e1500 */
[----:B------:R-:W-:Y:S01]  /*9a40*/  ISETP.GE.U32.AND P0, PT, R6, 0x7fffff66, PT ;  /* 0x7fffff660600780c */ /* 0x000fe20003f06070 */
[C---:B------:R-:W-:Y:S02]  /*9a50*/  IMAD R9, R68.reuse, 0x1a, RZ ;  /* 0x0000001a44097824 */ /* 0x040fe400078e02ff */
[----:B------:R1:W-:Y:S01]  /*9a60*/  STL [R1+0x39c], R70 ;  /* 0x00039c4601007387 */ /* 0x0003e20000100800 */
[----:B0-----:R-:W-:Y:S02]  /*9a70*/  IMAD R4, R68, 0x1b, RZ ;  /* 0x0000001b44047824 */ /* 0x001fe400078e02ff */
[----:B------:R-:W-:Y:S01]  /*9a80*/  VIADD R5, R7, 0xffffffe8 ;  /* 0xffffffe807057836 */ /* 0x000fe20000000000 */
[----:B------:R0:W-:Y:S02]  /*9a90*/  STL [R1+0x398], R3 ;  /* 0x0003980301007387 */ /* 0x0001e40000100800 */
[----:B-1----:R-:W-:Y:S01]  /*9aa0*/  LEA.HI.X.SX32 R70, R4, R0, 0x1, P6 ;  /* 0x0000000004467211 */ /* 0x002fe200030f0eff */
[----:B------:R-:W-:Y:S01]  /*9ab0*/  @!P3 IMAD.MOV.U32 R4, RZ, RZ, R69 ;  /* 0x000000ffff04b224 */ /* 0x000fe200078e0045 */
[----:B------:R-:W-:Y:S01]  /*9ac0*/  ISETP.GE.U32.AND P5, PT, R5, 0x7fffff69, PT ;  /* 0x7fffff690500780c */ /* 0x000fe20003fa6070 */
[----:B------:R1:W-:Y:S01]  /*9ad0*/  STL [R1+0x394], R8 ;  /* 0x0003940801007387 */ /* 0x0003e20000100800 */
[----:B------:R-:W-:Y:S01]  /*9ae0*/  PRMT R30, RZ, 0x7610, R30 ;  /* 0x00007610ff1e7816 */ /* 0x000fe2000000001e */
[----:B------:R-:W-:Y:S01]  /*9af0*/  @!P3 IMAD.MOV.U32 R5, RZ, RZ, R70 ;  /* 0x000000ffff05b224 */ /* 0x000fe200078e0046 */
[----:B0-----:R-:W-:-:S02]  /*9b00*/  IADD3 R3, P6, PT, R10, R2, RZ ;  /* 0x000000020a037210 */ /* 0x001fc40007fde0ff */
[----:B------:R-:W-:Y:S02]  /*9b10*/  PRMT R31, RZ, 0x7610, R31 ;  /* 0x00007610ff1f7816 */ /* 0x000fe4000000001f */
[----:B------:R0:W5:Y:S01]  /*9b20*/  @!P3 LDG.E.U16 R30, desc[UR20][R4.64] ;  /* 0x00000014041eb981 */ /* 0x000162000c1e1500 */
[----:B-1----:R-:W-:Y:S01]  /*9b30*/  LEA.HI.X.SX32 R8, R9, R0, 0x1, P6 ;  /* 0x0000000009087211 */ /* 0x002fe200030f0eff */
[----:B------:R-:W-:Y:S02]  /*9b40*/  VIADD R6, R7, 0xffffffe7 ;  /* 0xffffffe707067836 */ /* 0x000fe40000000000 */
[----:B------:R1:W-:Y:S01]  /*9b50*/  STL [R1+0x390], R69 ;  /* 0x0003904501007387 */ /* 0x0003e20000100800 */
[----:B0-----:R-:W-:Y:S02]  /*9b60*/  @!P0 IMAD.MOV.U32 R4, RZ, RZ, R3 ;  /* 0x000000ffff048224 */ /* 0x001fe400078e0003 */
[----:B------:R-:W-:Y:S01]  /*9b70*/  @!P0 IMAD.MOV.U32 R5, RZ, RZ, R8 ;  /* 0x000000ffff058224 */ /* 0x000fe200078e0008 */
[----:B-1----:R-:W-:-:S04]  /*9b80*/  IADD3 R69, P6, PT, R17, R2, RZ ;  /* 0x0000000211457210 */ /* 0x002fc80007fde0ff */
[----:B------:R0:W5:Y:S01]  /*9b90*/  @!P0 LDG.E.U16 R31, desc[UR20][R4.64] ;  /* 0x00000014041f8981 */ /* 0x000162000c1e1500 */
[----:B------:R-:W-:-:S03]  /*9ba0*/  ISETP.GE.U32.AND P1, PT, R6, 0x7fffff68, PT ;  /* 0x7fffff680600780c */ /* 0x000fc60003f26070 */
[----:B------:R1:W-:Y:S01]  /*9bb0*/  STL [R1+0x38c], R70 ;  /* 0x00038c4601007387 */ /* 0x0003e20000100800 */
[----:B0-----:R-:W-:-:S03]  /*9bc0*/  IMAD R4, R68, 0x19, RZ ;  /* 0x0000001944047824 */ /* 0x001fc600078e02ff */
[----:B------:R0:W-:Y:S01]  /*9bd0*/  STL [R1+0x388], R3 ;  /* 0x0003880301007387 */ /* 0x0001e20000100800 */
[----:B------:R-:W-:-:S03]  /*9be0*/  VIADD R5, R7, 0xffffffea ;  /* 0xffffffea07057836 */ /* 0x000fc60000000000 */
[----:B------:R2:W-:Y:S01]  /*9bf0*/  STL [R1+0x384], R8 ;  /* 0x0003840801007387 */ /* 0x0005e20000100800 */
[----:B-1----:R-:W-:Y:S01]  /*9c00*/  LEA.HI.X.SX32 R70, R4, R0, 0x1, P6 ;  /* 0x0000000004467211 */ /* 0x002fe200030f0eff */
[----:B------:R-:W-:Y:S01]  /*9c10*/  @!P4 IMAD.MOV.U32 R4, RZ, RZ, R69 ;  /* 0x000000ffff04c224 */ /* 0x000fe200078e0045 */
[----:B------:R-:W-:Y:S02]  /*9c20*/  ISETP.GE.U32.AND P0, PT, R5, 0x7fffff6b, PT ;  /* 0x7fffff6b0500780c */ /* 0x000fe40003f06070 */
[----:B0-----:R-:W-:Y:S01]  /*9c30*/  IADD3 R3, P6, PT, R11, R2, RZ ;  /* 0x000000020b037210 */ /* 0x001fe20007fde0ff */
[----:B--2---:R-:W-:Y:S01]  /*9c40*/  IMAD R8, R68, 0x18, RZ ;  /* 0x0000001844087824 */ /* 0x004fe200078e02ff */
[----:B------:R-:W-:Y:S01]  /*9c50*/  PRMT R28, RZ, 0x7610, R28 ;  /* 0x00007610ff1c7816 */ /* 0x000fe2000000001c */
[----:B------:R-:W-:-:S03]  /*9c60*/  @!P4 IMAD.MOV.U32 R5, RZ, RZ, R70 ;  /* 0x000000ffff05c224 */ /* 0x000fc600078e0046 */
[----:B------:R-:W-:Y:S02]  /*9c70*/  LEA.HI.X.SX32 R10, R8, R0, 0x1, P6 ;  /* 0x00000000080a7211 */ /* 0x000fe400030f0eff */
[----:B------:R-:W-:Y:S01]  /*9c80*/  PRMT R29, RZ, 0x7610, R29 ;  /* 0x00007610ff1d7816 */ /* 0x000fe2000000001d */
        /* <DEDUP_REMOVED lines=19> */
[----:B0-----:R-:W-:Y:S01]  /*9dc0*/  IADD3 R3, P6, PT, R13, R2, RZ ;  /* 0x000000020d037210 */ /* 0x001fe20007fde0ff */
[----:B------:R-:W-:Y:S01]  /*9dd0*/  VIADD R6, R7, 0xffffffeb ;  /* 0xffffffeb07067836 */ /* 0x000fe20000000000 */
[----:B------:R-:W-:-:S02]  /*9de0*/  PRMT R27, RZ, 0x7610, R27 ;  /* 0x00007610ff1b7816 */ /* 0x000fc4000000001b */
[----:B------:R0:W5:Y:S01]  /*9df0*/  @!P5 LDG.E.U16 R26, desc[UR20][R4.64] ;  /* 0x00000014041ad981 */ /* 0x000162000c1e1500 */
[----:B-1----:R-:W-:Y:S02]  /*9e00*/  LEA.HI.X.SX32 R10, R11, R0, 0x1, P6 ;  /* 0x000000000b0a7211 */ /* 0x002fe400030f0eff */
[----:B------:R-:W-:Y:S01]  /*9e10*/  ISETP.GE.U32.AND P4, PT, R6, 0x7fffff6c, PT ;  /* 0x7fffff6c0600780c */ /* 0x000fe20003f86070 */
[----:B0-----:R-:W-:Y:S02]  /*9e20*/  @!P3 IMAD.MOV.U32 R4, RZ, RZ, R3 ;  /* 0x000000ffff04b224 */ /* 0x001fe400078e0003 */
[----:B------:R-:W-:Y:S01]  /*9e30*/  @!P3 IMAD.MOV.U32 R5, RZ, RZ, R10 ;  /* 0x000000ffff05b224 */ /* 0x000fe200078e000a */
[----:B------:R0:W-:Y:S01]  /*9e40*/  STL [R1+0x370], R69 ;  /* 0x0003704501007387 */ /* 0x0001e20000100800 */
[----:B------:R-:W-:-:S03]  /*9e50*/  VIADD R6, R7, 0xffffffed ;  /* 0xffffffed07067836 */ /* 0x000fc60000000000 */
[----:B------:R1:W5:Y:S02]  /*9e60*/  @!P3 LDG.E.U16 R27, desc[UR20][R4.64] ;  /* 0x00000014041bb981 */ /* 0x000364000c1e1500 */
[----:B------:R-:W-:Y:S02]  /*9e70*/  ISETP.GE.U32.AND P5, PT, R6, 0x7fffff6e, PT ;  /* 0x7fffff6e0600780c */ /* 0x000fe40003fa6070 */
[----:B0-----:R-:W-:Y:S01]  /*9e80*/  IADD3 R69, P6, PT, R23, R2, RZ ;  /* 0x0000000217457210 */ /* 0x001fe20007fde0ff */
[C---:B-1----:R-:W-:Y:S01]  /*9e90*/  IMAD R4, R68.reuse, 0x15, RZ ;  /* 0x0000001544047824 */ /* 0x042fe200078e02ff */
[----:B------:R0:W-:Y:S01]  /*9ea0*/  STL [R1+0x36c], R70 ;  /* 0x00036c4601007387 */ /* 0x0001e20000100800 */
[----:B------:R-:W-:Y:S02]  /*9eb0*/  VIADD R5, R7, 0xffffffee ;  /* 0xffffffee07057836 */ /* 0x000fe40000000000 */
[----:B------:R-:W-:Y:S01]  /*9ec0*/  IMAD R6, R68, 0x14, RZ ;  /* 0x0000001444067824 */ /* 0x000fe200078e02ff */
[----:B------:R1:W-:Y:S01]  /*9ed0*/  STL [R1+0x368], R3 ;  /* 0x0003680301007387 */ /* 0x0003e20000100800 */
[----:B------:R-:W-:-:S02]  /*9ee0*/  PRMT R24, RZ, 0x7610, R24 ;  /* 0x00007610ff187816 */ /* 0x000fc40000000018 */
[----:B0-----:R-:W-:Y:S01]  /*9ef0*/  LEA.HI.X.SX32 R70, R4, R0, 0x1, P6 ;  /* 0x0000000004467211 */ /* 0x001fe200030f0eff */
[----:B------:R-:W-:Y:S01]  /*9f00*/  @!P0 IMAD.MOV.U32 R4, RZ, RZ, R69 ;  /* 0x000000ffff048224 */ /* 0x000fe200078e0045 */
[----:B------:R-:W-:Y:S02]  /*9f10*/  ISETP.GE.U32.AND P3, PT, R5, 0x7fffff6f, PT ;  /* 0x7fffff6f0500780c */ /* 0x000fe40003f66070 */
[----:B-1----:R-:W-:Y:S01]  /*9f20*/  IADD3 R3, P6, PT, R18, R2, RZ ;  /* 0x0000000212037210 */ /* 0x002fe20007fde0ff */
[----:B------:R-:W-:-:S03]  /*9f30*/  @!P0 IMAD.MOV.U32 R5, RZ, RZ, R70 ;  /* 0x000000ffff058224 */ /* 0x000fc600078e0046 */
[----:B------:R-:W-:Y:S02]  /*9f40*/  LEA.HI.X.SX32 R13, R6, R0, 0x1, P6 ;  /* 0x00000000060d7211 */ /* 0x000fe400030f0eff */
[----:B------:R-:W-:Y:S01]  /*9f50*/  PRMT R25, RZ, 0x7610, R25 ;  /* 0x00007610ff197816 */ /* 0x000fe20000000019 */
[----:B------:R0:W5:Y:S01]  /*9f60*/  @!P0 LDG.E.U16 R24, desc[UR20][R4.64] ;  /* 0x0000001404188981 */ /* 0x000162000c1e1500 */
[----:B------:R-:W-:-:S03]  /*9f70*/  IADD3 R67, P6, PT, R67, R2, RZ ;  /* 0x0000000243437210 */ /* 0x000fc60007fde0ff */
[----:B------:R1:W-:Y:S01]  /*9f80*/  STL [R1+0x364], R10 ;  /* 0x0003640a01007387 */ /* 0x0003e20000100800 */
[----:B0-----:R-:W-:Y:S02]  /*9f90*/  @!P4 IMAD.MOV.U32 R4, RZ, RZ, R3 ;  /* 0x000000ffff04c224 */ /* 0x001fe400078e0003 */
[----:B------:R-:W-:Y:S02]  /*9fa0*/  @!P4 IMAD.MOV.U32 R5, RZ, RZ, R13 ;  /* 0x000000ffff05c224 */ /* 0x000fe400078e000d */
[----:B-1----:R-:W-:-:S03]  /*9fb0*/  VIADD R10, R7, 0xffffffef ;  /* 0xffffffef070a7836 */ /* 0x002fc60000000000 */
[----:B------:R0:W5:Y:S02]  /*9fc0*/  @!P4 LDG.E.U16 R25, desc[UR20][R4.64] ;  /* 0x000000140419c981 */ /* 0x000164000c1e1500 */
[----:B------:R-:W-:Y:S02]  /*9fd0*/  ISETP.GE.U32.AND P0, PT, R10, 0x7fffff70, PT ;  /* 0x7fffff700a00780c */ /* 0x000fe40003f06070 */
[----:B------:R-:W-:Y:S01]  /*9fe0*/  STL [R1+0x360], R69 ;  /* 0x0003604501007387 */ /* 0x000fe20000100800 */
[----:B0-----:R-:W-:-:S03]  /*9ff0*/  IMAD R4, R68, 0x13, RZ ;  /* 0x0000001344047824 */ /* 0x001fc600078e02ff */
[----:B------:R0:W-:Y:S01]  /*a000*/  STL [R1+0x35c], R70 ;  /* 0x00035c4601007387 */ /* 0x0001e20000100800 */
[----:B------:R-:W-:Y:S02]  /*a010*/  VIADD R5, R7, 0xfffffff0 ;  /* 0xfffffff007057836 */ /* 0x000fe40000000000 */
[----:B------:R-:W-:Y:S01]  /*a020*/  IMAD R10, R68, 0x12, RZ ;  /* 0x00000012440a7824 */ /* 0x000fe200078e02ff */
[----:B------:R1:W-:Y:S01]  /*a030*/  STL [R1+0x358], R3 ;  /* 0x0003580301007387 */ /* 0x0003e20000100800 */
[----:B------:R-:W-:Y:S02]  /*a040*/  PRMT R22, RZ, 0x7610, R22 ;  /* 0x00007610ff167816 */ /* 0x000fe40000000016 */
[----:B0-----:R-:W-:Y:S01]  /*a050*/  LEA.HI.X.SX32 R70, R4, R0, 0x1, P6 ;  /* 0x0000000004467211 */ /* 0x001fe200030f0eff */
[----:B------:R-:W-:Y:S01]  /*a060*/  @!P1 IMAD.MOV.U32 R4, RZ, RZ, R67 ;  /* 0x000000ffff049224 */ /* 0x000fe200078e0043 */
[----:B------:R-:W-:Y:S02]  /*a070*/  ISETP.GE.U32.AND P4, PT, R5, 0x7fffff71, PT ;  /* 0x7fffff710500780c */ /* 0x000fe40003f86070 */
[----:B-1----:R-:W-:Y:S01]  /*a080*/  IADD3 R3, P6, PT, R66, R2, RZ ;  /* 0x0000000242037210 */ /* 0x002fe20007fde0ff */
[----:B------:R-:W-:-:S03]  /*a090*/  @!P1 IMAD.MOV.U32 R5, RZ, RZ, R70 ;  /* 0x000000ffff059224 */ /* 0x000fc600078e0046 */
[----:B------:R-:W-:Y:S02]  /*a0a0*/  LEA.HI.X.SX32 R69, R10, R0, 0x1, P6 ;  /* 0x000000000a457211 */ /* 0x000fe400030f0eff */
[----:B------:R-:W-:Y:S01]  /*a0b0*/  PRMT R23, RZ, 0x7610, R23 ;  /* 0x00007610ff177816 */ /* 0x000fe20000000017 */
[----:B------:R0:W5:Y:S04]  /*a0c0*/  @!P1 LDG.E.U16 R22, desc[UR20][R4.64] ;  /* 0x0000001404169981 */ /* 0x000168000c1e1500 */
[----:B------:R-:W-:Y:S01]  /*a0d0*/  STL [R1+0x354], R13 ;  /* 0x0003540d01007387 */ /* 0x000fe20000100800 */
[----:B0-----:R-:W-:Y:S02]  /*a0e0*/  @!P5 IMAD.MOV.U32 R4, RZ, RZ, R3 ;  /* 0x000000ffff04d224 */ /* 0x001fe400078e0003 */
[----:B------:R-:W-:Y:S01]  /*a0f0*/  @!P5 IMAD.MOV.U32 R5, RZ, RZ, R69 ;  /* 0x000000ffff05d224 */ /* 0x000fe200078e0045 */
[----:B------:R0:W-:Y:S04]  /*a100*/  STL [R1+0x350], R67 ;  /* 0x0003504301007387 */ /* 0x0001e80000100800 */
[----:B------:R1:W5:Y:S04]  /*a110*/  @!P5 LDG.E.U16 R23, desc[UR20][R4.64] ;  /* 0x000000140417d981 */ /* 0x000368000c1e1500 */
[----:B------:R-:W-:Y:S01]  /*a120*/  STL [R1+0x34c], R70 ;  /* 0x00034c4601007387 */ /* 0x000fe20000100800 */
[----:B0-----:R-:W-:Y:S01]  /*a130*/  IADD3 R67, P6, PT, R21, R2, RZ ;  /* 0x0000000215437210 */ /* 0x001fe20007fde0ff */
[----:B-1----:R-:W-:-:S02]  /*a140*/  VIADD R5, R7, 0xfffffff2 ;  /* 0xfffffff207057836 */ /* 0x002fc40000000000 */
[C---:B------:R-:W-:Y:S01]  /*a150*/  IMAD R4, R68.reuse, 0x11, RZ ;  /* 0x0000001144047824 */ /* 0x040fe200078e02ff */
[----:B------:R-:W-:Y:S02]  /*a160*/  STL [R1+0x348], R3 ;  /* 0x0003480301007387 */ /* 0x000fe40000100800 */
[----:B------:R-:W-:Y:S01]  /*a170*/  ISETP.GE.U32.AND P5, PT, R5, 0x7fffff73, PT ;  /* 0x7fffff730500780c */ /* 0x000fe20003fa6070 */
[----:B------:R-:W-:Y:S01]  /*a180*/  IMAD.SHL.U32 R5, R68, 0x10, RZ ;  /* 0x0000001044057824 */ /* 0x000fe200078e00ff */
[----:B------:R0:W-:Y:S01]  /*a190*/  STL [R1+0x344], R69 ;  /* 0x0003444501007387 */ /* 0x0001e20000100800 */
[----:B------:R-:W-:Y:S02]  /*a1a0*/  PRMT R20, RZ, 0x7610, R20 ;  /* 0x00007610ff147816 */ /* 0x000fe40000000014 */
[----:B0-----:R-:W-:Y:S02]  /*a1b0*/  LEA.HI.X.SX32 R69, R4, R0, 0x1, P6 ;  /* 0x0000000004457211 */ /* 0x001fe400030f0eff */
[----:B------:R-:W-:Y:S01]  /*a1c0*/  LEA R3, P6, R68, R2, 0x5 ;  /* 0x0000000244037211 */ /* 0x000fe200078c28ff */
[----:B------:R-:W-:-:S03]  /*a1d0*/  @!P3 IMAD.MOV.U32 R4, RZ, RZ, R67 ;  /* 0x000000ffff04b224 */ /* 0x000fc600078e0043 */
[----:B------:R-:W-:Y:S01]  /*a1e0*/  LEA.HI.X.SX32 R66, R5, R0, 0x1, P6 ;  /* 0x0000000005427211 */ /* 0x000fe200030f0eff */
[----:B------:R-:W-:Y:S01]  /*a1f0*/  @!P3 IMAD.MOV.U32 R5, RZ, RZ, R69 ;  /* 0x000000ffff05b224 */ /* 0x000fe200078e0045 */
        /* <DEDUP_REMOVED lines=10> */
[----:B-1----:R-:W-:Y:S01]  /*a2a0*/  IMAD R4, R68, 0xf, RZ ;  /* 0x0000000f44047824 */ /* 0x002fe200078e02ff */
[----:B------:R0:W-:Y:S01]  /*a2b0*/  STL [R1+0x338], R3 ;  /* 0x0003380301007387 */ /* 0x0001e20000100800 */
[----:B------:R-:W-:-:S03]  /*a2c0*/  VIADD R5, R7, 0xfffffff4 ;  /* 0xfffffff407057836 */ /* 0x000fc60000000000 */
[----:B------:R1:W-:Y:S01]  /*a2d0*/  STL [R1+0x334], R66 ;  /* 0x0003344201007387 */ /* 0x0003e20000100800 */
[----:B------:R-:W-:Y:S01]  /*a2e0*/  LEA.HI.X.SX32 R70, R4, R0, 0x1, P6 ;  /* 0x0000000004467211 */ /* 0x000fe200030f0eff */
[----:B------:R-:W-:Y:S01]  /*a2f0*/  @!P4 IMAD.MOV.U32 R4, RZ, RZ, R69 ;  /* 0x000000ffff04c224 */ /* 0x000fe200078e0045 */
[----:B------:R-:W-:Y:S02]  /*a300*/  ISETP.GE.U32.AND P0, PT, R5, 0x7fffff75, PT ;  /* 0x7fffff750500780c */ /* 0x000fe40003f06070 */
[----:B0-----:R-:W-:Y:S01]  /*a310*/  IADD3 R3, P6, PT, R12, R2, RZ ;  /* 0x000000020c037210 */ /* 0x001fe20007fde0ff */
[----:B-1----:R-:W-:Y:S01]  /*a320*/  IMAD R66, R68, 0xe, RZ ;  /* 0x0000000e44427824 */ /* 0x002fe200078e02ff */
        /* <DEDUP_REMOVED lines=27> */
[C---:B------:R-:W-:Y:S02]  /*a4e0*/  VIADD R12, R7.reuse, 0xfffffff5 ;  /* 0xfffffff5070c7836 */ /* 0x040fe40000000000 */
[----:B------:R1:W-:Y:S01]  /*a4f0*/  STL [R1+0x320], R69 ;  /* 0x0003204501007387 */ /* 0x0003e20000100800 */
[----:B0-----:R-:W-:Y:S02]  /*a500*/  @!P3 IMAD.MOV.U32 R4, RZ, RZ, R3 ;  /* 0x000000ffff04b224 */ /* 0x001fe400078e0003 */
[----:B------:R-:W-:Y:S02]  /*a510*/  @!P3 IMAD.MOV.U32 R5, RZ, RZ, R67 ;  /* 0x000000ffff05b224 */ /* 0x000fe400078e0043 */
[----:B------:R-:W-:Y:S01]  /*a520*/  VIADD R8, R7, 0xfffffff7 ;  /* 0xfffffff707087836 */ /* 0x000fe20000000000 */
[----:B-1----:R-:W-:-:S02]  /*a530*/  IADD3 R69, P6, PT, R11, R2, RZ ;  /* 0x000000020b457210 */ /* 0x002fc40007fde0ff */
[----:B------:R0:W5:Y:S01]  /*a540*/  @!P3 LDG.E.U16 R17, desc[UR20][R4.64] ;  /* 0x000000140411b981 */ /* 0x000162000c1e1500 */
[----:B------:R-:W-:Y:S02]  /*a550*/  ISETP.GE.U32.AND P4, PT, R12, 0x7fffff76, PT ;  /* 0x7fffff760c00780c */ /* 0x000fe40003f86070 */
[----:B------:R-:W-:Y:S01]  /*a560*/  ISETP.GE.U32.AND P5, PT, R8, 0x7fffff78, PT ;  /* 0x7fffff780800780c */ /* 0x000fe20003fa6070 */
[----:B------:R1:W-:Y:S01]  /*a570*/  STL [R1+0x31c], R70 ;  /* 0x00031c4601007387 */ /* 0x0003e20000100800 */
[C---:B0-----:R-:W-:Y:S02]  /*a580*/  IMAD R4, R68.reuse, 0xb, RZ ;  /* 0x0000000b44047824 */ /* 0x041fe400078e02ff */
[----:B------:R-:W-:Y:S01]  /*a590*/  VIADD R5, R7, 0xfffffff8 ;  /* 0xfffffff807057836 */ /* 0x000fe20000000000 */
[----:B------:R0:W-:Y:S01]  /*a5a0*/  STL [R1+0x318], R3 ;  /* 0x0003180301007387 */ /* 0x0001e20000100800 */
[----:B------:R-:W-:Y:S01]  /*a5b0*/  IMAD R8, R68, 0xa, RZ ;  /* 0x0000000a44087824 */ /* 0x000fe200078e02ff */
        /* <DEDUP_REMOVED lines=10> */
[----:B0-----:R-:W-:-:S04]  /*a660*/  @!P4 IMAD.MOV.U32 R4, RZ, RZ, R3 ;  /* 0x000000ffff04c224 */ /* 0x001fc800078e0003 */
[----:B------:R-:W-:Y:S01]  /*a670*/  @!P4 IMAD.MOV.U32 R5, RZ, RZ, R67 ;  /* 0x000000ffff05c224 */ /* 0x000fe200078e0043 */
[----:B------:R0:W-:Y:S04]  /*a680*/  STL [R1+0x310], R69 ;  /* 0x0003104501007387 */ /* 0x0001e80000100800 */
[----:B------:R1:W5:Y:S01]  /*a690*/  @!P4 LDG.E.U16 R15, desc[UR20][R4.64] ;  /* 0x00000014040fc981 */ /* 0x000362000c1e1500 */
[----:B0-----:R-:W-:Y:S01]  /*a6a0*/  IADD3 R69, P6, PT, R10, R2, RZ ;  /* 0x000000020a457210 */ /* 0x001fe20007fde0ff */
[----:B-1----:R-:W-:Y:S02]  /*a6b0*/  VIADD R5, R7, 0xfffffffa ;  /* 0xfffffffa07057836 */ /* 0x002fe40000000000 */
[C---:B------:R-:W-:Y:S01]  /*a6c0*/  IMAD R4, R68.reuse, 0x9, RZ ;  /* 0x0000000944047824 */ /* 0x040fe200078e02ff */
[----:B------:R0:W-:Y:S02]  /*a6d0*/  STL [R1+0x30c], R70 ;  /* 0x00030c4601007387 */ /* 0x0001e40000100800 */
[----:B------:R-:W-:Y:S01]  /*a6e0*/  ISETP.GE.U32.AND P4, PT, R5, 0x7fffff7b, PT ;  /* 0x7fffff7b0500780c */ /* 0x000fe20003f86070 */
[----:B------:R-:W-:Y:S01]  /*a6f0*/  IMAD.SHL.U32 R5, R68, 0x8, RZ ;  /* 0x0000000844057824 */ /* 0x000fe200078e00ff */
[----:B------:R1:W-:Y:S01]  /*a700*/  STL [R1+0x308], R3 ;  /* 0x0003080301007387 */ /* 0x0003e20000100800 */
[----:B------:R-:W-:-:S02]  /*a710*/  PRMT R12, RZ, 0x7610, R12 ;  /* 0x00007610ff0c7816 */ /* 0x000fc4000000000c */
[----:B0-----:R-:W-:Y:S01]  /*a720*/  LEA.HI.X.SX32 R70, R4, R0, 0x1, P6 ;  /* 0x0000000004467211 */ /* 0x001fe200030f0eff */
[----:B------:R0:W-:Y:S01]  /*a730*/  STL [R1+0x304], R67 ;  /* 0x0003044301007387 */ /* 0x0001e20000100800 */
[----:B-1----:R-:W-:Y:S01]  /*a740*/  LEA R3, P6, R68, R2, 0x4 ;  /* 0x0000000244037211 */ /* 0x002fe200078c20ff */
[----:B------:R-:W-:-:S03]  /*a750*/  @!P1 IMAD.MOV.U32 R4, RZ, RZ, R69 ;  /* 0x000000ffff049224 */ /* 0x000fc600078e0045 */
[----:B0-----:R-:W-:Y:S01]  /*a760*/  LEA.HI.X.SX32 R67, R5, R0, 0x1, P6 ;  /* 0x0000000005437211 */ /* 0x001fe200030f0eff */
[----:B------:R-:W-:Y:S01]  /*a770*/  @!P1 IMAD.MOV.U32 R5, RZ, RZ, R70 ;  /* 0x000000ffff059224 */ /* 0x000fe200078e0046 */
[----:B------:R-:W-:Y:S01]  /*a780*/  PRMT R13, RZ, 0x7610, R13 ;  /* 0x00007610ff0d7816 */ /* 0x000fe2000000000d */
[----:B------:R-:W-:-:S03]  /*a790*/  VIADD R6, R7, 0xfffffff9 ;  /* 0xfffffff907067836 */ /* 0x000fc60000000000 */
[----:B------:R0:W5:Y:S02]  /*a7a0*/  @!P1 LDG.E.U16 R12, desc[UR20][R4.64] ;  /* 0x00000014040c9981 */ /* 0x000164000c1e1500 */
[----:B------:R-:W-:Y:S01]  /*a7b0*/  ISETP.GE.U32.AND P0, PT, R6, 0x7fffff7a, PT ;  /* 0x7fffff7a0600780c */ /* 0x000fe20003f06070 */
[----:B------:R-:W-:Y:S02]  /*a7c0*/  VIADD R6, R7, 0xfffffffb ;  /* 0xfffffffb07067836 */ /* 0x000fe40000000000 */
[----:B0-----:R-:W-:Y:S02]  /*a7d0*/  @!P5 IMAD.MOV.U32 R4, RZ, RZ, R3 ;  /* 0x000000ffff04d224 */ /* 0x001fe400078e0003 */
[----:B------:R-:W-:-:S05]  /*a7e0*/  @!P5 IMAD.MOV.U32 R5, RZ, RZ, R67 ;  /* 0x000000ffff05d224 */ /* 0x000fca00078e0043 */
[----:B------:R0:W5:Y:S01]  /*a7f0*/  @!P5 LDG.E.U16 R13, desc[UR20][R4.64] ;  /* 0x00000014040dd981 */ /* 0x000162000c1e1500 */
[----:B------:R-:W-:Y:S02]  /*a800*/  IADD3 R66, P5, PT, R66, R2, RZ ;  /* 0x0000000242427210 */ /* 0x000fe40007fbe0ff */
[----:B------:R-:W-:Y:S01]  /*a810*/  ISETP.GE.U32.AND P6, PT, R6, 0x7fffff7c, PT ;  /* 0x7fffff7c0600780c */ /* 0x000fe20003fc6070 */
[----:B------:R1:W-:Y:S01]  /*a820*/  STL [R1+0x300], R69 ;  /* 0x0003004501007387 */ /* 0x0003e20000100800 */
[----:B0-----:R-:W-:-:S03]  /*a830*/  IMAD R4, R68, 0x7, RZ ;  /* 0x0000000744047824 */ /* 0x001fc600078e02ff */
[----:B------:R-:W-:Y:S01]  /*a840*/  STL [R1+0x2fc], R70 ;  /* 0x0002fc4601007387 */ /* 0x000fe20000100800 */
[----:B------:R-:W-:Y:S02]  /*a850*/  VIADD R5, R7, 0xfffffffc ;  /* 0xfffffffc07057836 */ /* 0x000fe40000000000 */
[----:B------:R-:W-:Y:S01]  /*a860*/  IMAD R6, R68, 0x6, RZ ;  /* 0x0000000644067824 */ /* 0x000fe200078e02ff */
[----:B-1----:R-:W-:Y:S01]  /*a870*/  LEA.HI.X.SX32 R69, R4, R0, 0x1, P5 ;  /* 0x0000000004457211 */ /* 0x002fe200028f0eff */
[----:B------:R0:W-:Y:S01]  /*a880*/  STL [R1+0x2f8], R3 ;  /* 0x0002f80301007387 */ /* 0x0001e20000100800 */
[----:B------:R-:W-:Y:S01]  /*a890*/  ISETP.GE.U32.AND P1, PT, R5, 0x7fffff7d, PT ;  /* 0x7fffff7d0500780c */ /* 0x000fe20003f26070 */
[----:B------:R-:W-:Y:S01]  /*a8a0*/  @!P3 IMAD.MOV.U32 R4, RZ, RZ, R66 ;  /* 0x000000ffff04b224 */ /* 0x000fe200078e0042 */
[----:B------:R-:W-:Y:S01]  /*a8b0*/  PRMT R10, RZ, 0x7610, R10 ;  /* 0x00007610ff0a7816 */ /* 0x000fe2000000000a */
[----:B------:R1:W-:Y:S01]  /*a8c0*/  STL [R1+0x2f4], R67 ;  /* 0x0002f44301007387 */ /* 0x0003e20000100800 */
[----:B------:R-:W-:Y:S01]  /*a8d0*/  @!P3 IMAD.MOV.U32 R5, RZ, RZ, R69 ;  /* 0x000000ffff05b224 */ /* 0x000fe200078e0045 */
[----:B0-----:R-:W-:-:S04]  /*a8e0*/  IADD3 R3, P5, PT, R9, R2, RZ ;  /* 0x0000000209037210 */ /* 0x001fc80007fbe0ff */
[----:B------:R0:W5:Y:S01]  /*a8f0*/  @!P3 LDG.E.U16 R10, desc[UR20][R4.64] ;  /* 0x00000014040ab981 */ /* 0x000162000c1e1500 */
[----:B-1----:R-:W-:Y:S02]  /*a900*/  LEA.HI.X.SX32 R67, R6, R0, 0x1, P5 ;  /* 0x0000000006437211 */ /* 0x002fe400028f0eff */
[----:B------:R-:W-:Y:S01]  /*a910*/  PRMT R11, RZ, 0x7610, R11 ;  /* 0x00007610ff0b7816 */ /* 0x000fe2000000000b */
[----:B------:R-:W-:Y:S01]  /*a920*/  STL [R1+0x2f0], R66 ;  /* 0x0002f04201007387 */ /* 0x000fe20000100800 */
[----:B0-----:R-:W-:Y:S02]  /*a930*/  @!P0 IMAD.MOV.U32 R4, RZ, RZ, R3 ;  /* 0x000000ffff048224 */ /* 0x001fe400078e0003 */
[----:B------:R-:W-:Y:S01]  /*a940*/  @!P0 IMAD.MOV.U32 R5, RZ, RZ, R67 ;  /* 0x000000ffff058224 */ /* 0x000fe200078e0043 */
[----:B------:R-:W-:Y:S04]  /*a950*/  STL [R1+0x2ec], R69 ;  /* 0x0002ec4501007387 */ /* 0x000fe80000100800 */
[----:B------:R-:W-:Y:S04]  /*a960*/  STL [R1+0x2e8], R3 ;  /* 0x0002e80301007387 */ /* 0x000fe80000100800 */
[----:B------:R0:W5:Y:S04]  /*a970*/  @!P0 LDG.E.U16 R11, desc[UR20][R4.64] ;  /* 0x00000014040b8981 */ /* 0x000168000c1e1500 */
[----:B------:R1:W-:Y:S01]  /*a980*/  STL [R1+0x2e4], R67 ;  /* 0x0002e44301007387 */ /* 0x0003e20000100800 */
[----:B0-----:R-:W-:Y:S01]  /*a990*/  IMAD R4, R68, 0x5, RZ ;  /* 0x0000000544047824 */ /* 0x001fe200078e02ff */
[-C--:B-1----:R-:W-:Y:S01]  /*a9a0*/  IADD3 R67, P5, PT, R8, R2.reuse, RZ ;  /* 0x0000000208437210 */ /* 0x082fe20007fbe0ff */
[----:B------:R-:W-:Y:S01]  /*a9b0*/  VIADD R8, R7, 0xffffffff ;  /* 0xffffffff07087836 */ /* 0x000fe20000000000 */
[C---:B------:R-:W-:Y:S01]  /*a9c0*/  LEA R3, P0, R68.reuse, R2, 0x3 ;  /* 0x0000000244037211 */ /* 0x040fe200078018ff */
[----:B------:R-:W-:Y:S01]  /*a9d0*/  IMAD.SHL.U32 R5, R68, 0x4, RZ ;  /* 0x0000000444057824 */ /* 0x000fe200078e00ff */
[----:B------:R-:W-:-:S02]  /*a9e0*/  LEA.HI.X.SX32 R69, R4, R0, 0x1, P5 ;  /* 0x0000000004457211 */ /* 0x000fc400028f0eff */
[----:B------:R-:W-:Y:S01]  /*a9f0*/  ISETP.GE.U32.AND P5, PT, R8, 0x7fffff80, PT ;  /* 0x7fffff800800780c */ /* 0x000fe20003fa6070 */
[----:B------:R-:W-:Y:S01]  /*aa00*/  @!P4 IMAD.MOV.U32 R4, RZ, RZ, R67 ;  /* 0x000000ffff04c224 */ /* 0x000fe200078e0043 */
[----:B------:R-:W-:Y:S02]  /*aa10*/  PRMT R8, RZ, 0x7610, R8 ;  /* 0x00007610ff087816 */ /* 0x000fe40000000008 */
[----:B------:R-:W-:Y:S01]  /*aa20*/  LEA.HI.X.SX32 R66, R5, R0, 0x1, P0 ;  /* 0x0000000005427211 */ /* 0x000fe200000f0eff */
[----:B------:R-:W-:Y:S01]  /*aa30*/  @!P4 IMAD.MOV.U32 R5, RZ, RZ, R69 ;  /* 0x000000ffff05c224 */ /* 0x000fe200078e0045 */
[----:B------:R-:W-:Y:S04]  /*aa40*/  STL [R1+0x2e0], R67 ;  /* 0x0002e04301007387 */ /* 0x000fe80000100800 */
[----:B------:R-:W-:Y:S04]  /*aa50*/  STL [R1+0x2d8], R3 ;  /* 0x0002d80301007387 */ /* 0x000fe80000100800 */
[----:B------:R-:W-:Y:S04]  /*aa60*/  STL [R1+0x2dc], R69 ;  /* 0x0002dc4501007387 */ /* 0x000fe80000100800 */
[----:B------:R0:W5:Y:S01]  /*aa70*/  @!P4 LDG.E.U16 R8, desc[UR20][R4.64] ;  /* 0x000000140408c981 */ /* 0x000162000c1e1500 */
[----:B------:R-:W-:-:S03]  /*aa80*/  VIADD R9, R7, 0xfffffffd ;  /* 0xfffffffd07097836 */ /* 0x000fc60000000000 */
[----:B------:R1:W-:Y:S01]  /*aa90*/  STL [R1+0x2d4], R66 ;  /* 0x0002d44201007387 */ /* 0x0003e20000100800 */
[----:B0-----:R-:W-:Y:S02]  /*aaa0*/  @!P6 IMAD.MOV.U32 R5, RZ, RZ, R66 ;  /* 0x000000ffff05e224 */ /* 0x001fe400078e0042 */
[----:B-1----:R-:W0:Y:S01]  /*aab0*/  S2R R66, SR_TID.X ;  /* 0x0000000000427919 */ /* 0x002e220000002100 */
[----:B------:R-:W-:Y:S01]  /*aac0*/  ISETP.GE.U32.AND P3, PT, R9, 0x7fffff7e, PT ;  /* 0x7fffff7e0900780c */ /* 0x000fe20003f66070 */
[----:B------:R-:W-:Y:S01]  /*aad0*/  @!P6 IMAD.MOV.U32 R4, RZ, RZ, R3 ;  /* 0x000000ffff04e224 */ /* 0x000fe200078e0003 */
[----:B------:R-:W-:Y:S02]  /*aae0*/  PRMT R9, RZ, 0x7610, R9 ;  /* 0x00007610ff097816 */ /* 0x000fe40000000009 */
[----:B------:R-:W-:-:S04]  /*aaf0*/  IADD3 R3, P0, PT, R6, R2, RZ ;  /* 0x0000000206037210 */ /* 0x000fc80007f1e0ff */
[----:B------:R1:W5:Y:S02]  /*ab00*/  @!P6 LDG.E.U16 R9, desc[UR20][R4.64] ;  /* 0x000000140409e981 */ /* 0x000364000c1e1500 */
[----:B-1----:R-:W-:Y:S02]  /*ab10*/  IMAD R4, R68, 0x3, RZ ;  /* 0x0000000344047824 */ /* 0x002fe400078e02ff */
[----:B------:R-:W-:-:S03]  /*ab20*/  VIADD R5, R7, 0xfffffffe ;  /* 0xfffffffe07057836 */ /* 0x000fc60000000000 */
[----:B------:R-:W-:Y:S01]  /*ab30*/  LEA.HI.X.SX32 R4, R4, R0, 0x1, P0 ;  /* 0x0000000004047211 */ /* 0x000fe200000f0eff */
[----:B------:R-:W-:Y:S01]  /*ab40*/  STL [R1+0x2d0], R3 ;  /* 0x0002d00301007387 */ /* 0x000fe20000100800 */
[----:B------:R-:W-:Y:S02]  /*ab50*/  ISETP.GE.U32.AND P6, PT, R5, 0x7fffff7f, PT ;  /* 0x7fffff7f0500780c */ /* 0x000fe40003fc6070 */
[----:B------:R-:W-:Y:S01]  /*ab60*/  PRMT R6, RZ, 0x7610, R6 ;  /* 0x00007610ff067816 */ /* 0x000fe20000000006 */
[----:B------:R1:W-:Y:S01]  /*ab70*/  STL [R1+0x2cc], R4 ;  /* 0x0002cc0401007387 */ /* 0x0003e20000100800 */
[----:B------:R-:W-:Y:S02]  /*ab80*/  @!P1 IMAD.MOV.U32 R5, RZ, RZ, R4 ;  /* 0x000000ffff059224 */ /* 0x000fe400078e0004 */
[----:B------:R-:W-:Y:S01]  /*ab90*/  VIADD R67, R7, 0x7f ;  /* 0x0000007f07437836 */ /* 0x000fe20000000000 */
[----:B0-----:R-:W-:Y:S01]  /*aba0*/  LOP3.LUT R70, R66, 0x7f, RZ, 0xc0, !PT ;  /* 0x0000007f42467812 */ /* 0x001fe200078ec0ff */
[----:B-1----:R-:W-:-:S03]  /*abb0*/  @!P1 IMAD.MOV.U32 R4, RZ, RZ, R3 ;  /* 0x000000ffff049224 */ /* 0x002fc600078e0003 */
[----:B------:R-:W-:Y:S02]  /*abc0*/  ISETP.GT.AND P4, PT, R67, 0x7f, PT ;  /* 0x0000007f4300780c */ /* 0x000fe40003f84270 */
[----:B------:R0:W5:Y:S01]  /*abd0*/  @!P1 LDG.E.U16 R6, desc[UR20][R4.64] ;  /* 0x0000001404069981 */ /* 0x000162000c1e1500 */
[----:B------:R-:W-:Y:S01]  /*abe0*/  LEA R69, P1, R68, R2, 0x2 ;  /* 0x0000000244457211 */ /* 0x000fe200078210ff */
[----:B------:R-:W-:Y:S01]  /*abf0*/  @!P5 IMAD.MOV.U32 R66, RZ, RZ, R2 ;  /* 0x000000ffff42d224 */ /* 0x000fe200078e0002 */
[----:B------:R-:W-:Y:S01]  /*ac00*/  ISETP.LT.AND P0, PT, R70, R7, P4 ;  /* 0x000000074600720c */ /* 0x000fe20002701270 */
[----:B------:R-:W-:Y:S02]  /*ac10*/  @!P5 IMAD.MOV.U32 R67, RZ, RZ, R0 ;  /* 0x000000ffff43d224 */ /* 0x000fe400078e0000 */
[----:B0-----:R-:W-:Y:S01]  /*ac20*/  IMAD.SHL.U32 R4, R68, 0x2, RZ ;  /* 0x0000000244047824 */ /* 0x001fe200078e00ff */
[----:B------:R-:W-:-:S04]  /*ac30*/  PRMT R5, RZ, 0x7610, R5 ;  /* 0x00007610ff057816 */ /* 0x000fc80000000005 */
[----:B------:R-:W-:Y:S02]  /*ac40*/  LEA.HI.X.SX32 R70, R4, R0, 0x1, P1 ;  /* 0x0000000004467211 */ /* 0x000fe400008f0eff */
[----:B------:R0:W5:Y:S03]  /*ac50*/  @!P5 LDG.E.U16 R5, desc[UR20][R66.64] ;  /* 0x000000144205d981 */ /* 0x000166000c1e1500 */
[----:B0-----:R-:W-:Y:S02]  /*ac60*/  IMAD.MOV.U32 R66, RZ, RZ, R70 ;  /* 0x000000ffff427224 */ /* 0x001fe400078e0046 */
[----:B------:R-:W-:-:S05]  /*ac70*/  IMAD.MOV.U32 R67, RZ, RZ, R69 ;  /* 0x000000ffff437224 */ /* 0x000fca00078e0045 */
[----:B------:R-:W-:Y:S02]  /*ac80*/  @!P3 LOP3.LUT R67, R67, R66, RZ, 0x3c, !PT ;  /* 0x000000424343b212 */ /* 0x000fe400078e3cff */
[----:B------:R-:W-:Y:S02]  /*ac90*/  IADD3 R3, P1, PT, R4, R2, RZ ;  /* 0x0000000204037210 */ /* 0x000fe40007f3e0ff */
[C---:B------:R-:W-:Y:S01]  /*aca0*/  @!P3 LOP3.LUT R66, R67.reuse, R66, RZ, 0x3c, !PT ;  /* 0x000000424342b212 */ /* 0x040fe200078e3cff */
[----:B------:R0:W-:Y:S01]  /*acb0*/  STL [R1+0x2c8], R69 ;  /* 0x0002c84501007387 */ /* 0x0001e20000100800 */
[----:B------:R-:W-:Y:S02]  /*acc0*/  PRMT R7, RZ, 0x7610, R7 ;  /* 0x00007610ff077816 */ /* 0x000fe40000000007 */
[----:B------:R-:W-:Y:S01]  /*acd0*/  @!P3 LOP3.LUT R67, R67, R66, RZ, 0x3c, !PT ;  /* 0x000000424343b212 */ /* 0x000fe200078e3cff */
[----:B------:R1:W-:Y:S04]  /*ace0*/  STL [R1+0x2c4], R70 ;  /* 0x0002c44601007387 */ /* 0x0003e80000100800 */
[----:B------:R2:W5:Y:S01]  /*acf0*/  @!P3 LDG.E.U16 R7, desc[UR20][R66.64] ;  /* 0x000000144207b981 */ /* 0x000562000c1e1500 */
[----:B0-----:R-:W-:-:S03]  /*ad00*/  LEA.HI.X.SX32 R69, R68, R0, 0x1, P1 ;  /* 0x0000000044457211 */ /* 0x001fc600008f0eff */
[----:B-1----:R0:W5:Y:S04]  /*ad10*/  LDL.LU R70, [R1+0x7dc] ;  /* 0x0007dc0001467983 */ /* 0x0021680000300800 */
[----:B------:R-:W-:Y:S01]  /*ad20*/  STL [R1+0x2c0], R3 ;  /* 0x0002c00301007387 */ /* 0x000fe20000100800 */
[----:B--2---:R-:W-:Y:S02]  /*ad30*/  @!P6 IMAD.MOV.U32 R67, RZ, RZ, R69 ;  /* 0x000000ffff43e224 */ /* 0x004fe400078e0045 */
[----:B------:R-:W-:Y:S01]  /*ad40*/  @!P6 IMAD.MOV.U32 R66, RZ, RZ, R3 ;  /* 0x000000ffff42e224 */ /* 0x000fe200078e0003 */
[----:B------:R1:W-:Y:S04]  /*ad50*/  STL [R1+0x2bc], R69 ;  /* 0x0002bc4501007387 */ /* 0x0003e80000100800 */
[----:B-1----:R0:W5:Y:S04]  /*ad60*/  LDL.LU R69, [R1+0x7d8] ;  /* 0x0007d80001457983 */ /* 0x0021680000300800 */
[----:B------:R0:W5:Y:S01]  /*ad70*/  LDL.LU R3, [R1+0x7d4] ;  /* 0x0007d40001037983 */ /* 0x0001620000300800 */
[----:B------:R-:W-:-:S04]  /*ad80*/  @!UP1 UIADD3 UR4, UPT, UPT, -UR7, 0x100000, URZ ;  /* 0x0010000007049890 */ /* 0x000fc8000fffe1ff */
[----:B------:R-:W-:Y:S02]  /*ad90*/  @!UP1 USHF.L.U32 UR5, UR4, 0xb, URZ ;  /* 0x0000000b04059899 */ /* 0x000fe400080006ff */
[----:B------:R-:W-:Y:S01]  /*ada0*/  @!UP1 USHF.L.U32 UR4, UR4, 0x1, URZ ;  /* 0x0000000104049899 */ /* 0x000fe200080006ff */
[----:B------:R-:W-:Y:S01]  /*adb0*/  VOTEU.ALL UP1, P2 ;  /* 0x0000000000ff7886 */ /* 0x000fe20001020000 */
[----:B------:R-:W-:-:S06]  /*adc0*/  PRMT R4, RZ, 0x7610, R4 ;  /* 0x00007610ff047816 */ /* 0x000fcc0000000004 */
[----:B------:R0:W5:Y:S04]  /*add0*/  @!P6 LDG.E.U16 R4, desc[UR20][R66.64] ;  /* 0x000000144204e981 */ /* 0x000168000c1e1500 */
[----:B------:R0:W1:Y:S01]  /*ade0*/  @!UP1 SYNCS.EXCH.64 URZ, [UR9+0x8008], UR4 ;  /* 0x0080080409ff95b2 */ /* 0x0000620008000100 */
[----:B----4-:R-:W-:Y:S05]  /*adf0*/  @!P4 BRA `(.L_x_6) ;  /* 0x0000000400b0c947 */ /* 0x010fea0003800000 */
[----:B-----5:R-:W-:Y:S01]  /*ae00*/  PRMT R4, R5, 0x5410, R4 ;  /* 0x0000541005047816 */ /* 0x020fe20000000004 */
[----:B0-----:R-:W2:Y:S01]  /*ae10*/  LDL.LU R66, [R1+0xa0] ;  /* 0x0000a00001427983 */ /* 0x001ea20000300800 */
[----:B------:R-:W-:Y:S02]  /*ae20*/  PRMT R5, R7, 0x5410, R6 ;  /* 0x0000541007057816 */ /* 0x000fe40000000006 */
[----:B------:R-:W-:Y:S01]  /*ae30*/  PRMT R6, R9, 0x5410, R8 ;  /* 0x0000541009067816 */ /* 0x000fe20000000008 */
[----:B------:R-:W3:Y:S01]  /*ae40*/  LDL.LU R67, [R1+0xa8] ;  /* 0x0000a80001437983 */ /* 0x000ee20000300800 */
[----:B------:R-:W-:Y:S02]  /*ae50*/  PRMT R9, R15, 0x5410, R14 ;  /* 0x000054100f097816 */ /* 0x000fe4000000000e */
[----:B------:R-:W-:Y:S02]  /*ae60*/  PRMT R14, R25, 0x5410, R24 ;  /* 0x00005410190e7816 */ /* 0x000fe40000000018 */
[----:B------:R-:W-:-:S02]  /*ae70*/  PRMT R25, R46, 0x5410, R47 ;  /* 0x000054102e197816 */ /* 0x000fc4000000002f */
[----:B------:R-:W-:Y:S01]  /*ae80*/  PRMT R15, R27, 0x5410, R26 ;  /* 0x000054101b0f7816 */ /* 0x000fe2000000001a */
[----:B------:R-:W4:Y:S01]  /*ae90*/  LDL.LU R46, [R1] ;  /* 0x00000000012e7983 */ /* 0x000f220000300800 */
[----:B------:R-:W-:Y:S02]  /*aea0*/  PRMT R26, R48, 0x5410, R49 ;  /* 0x00005410301a7816 */ /* 0x000fe40000000031 */
[----:B------:R-:W-:Y:S01]  /*aeb0*/  PRMT R7, R11, 0x5410, R10 ;  /* 0x000054100b077816 */ /* 0x000fe2000000000a */
[----:B------:R-:W2:Y:S01]  /*aec0*/  LDL.LU R47, [R1+0x4] ;  /* 0x00000400012f7983 */ /* 0x000ea20000300800 */
[----:B------:R-:W-:Y:S02]  /*aed0*/  PRMT R10, R17, 0x5410, R16 ;  /* 0x00005410110a7816 */ /* 0x000fe40000000010 */
[----:B------:R-:W-:Y:S01]  /*aee0*/  PRMT R27, R50, 0x5410, R51 ;  /* 0x00005410321b7816 */ /* 0x000fe20000000033 */
[----:B------:R-:W2:Y:S01]  /*aef0*/  LDL.LU R48, [R1+0xc] ;  /* 0x00000c0001307983 */ /* 0x000ea20000300800 */
[----:B------:R-:W-:-:S02]  /*af00*/  PRMT R16, R29, 0x5410, R28 ;  /* 0x000054101d107816 */ /* 0x000fc4000000001c */
[----:B------:R-:W-:Y:S01]  /*af10*/  PRMT R17, R31, 0x5410, R30 ;  /* 0x000054101f117816 */ /* 0x000fe2000000001e */
[----:B------:R-:W2:Y:S01]  /*af20*/  LDL.LU R49, [R1+0x14] ;  /* 0x0000140001317983 */ /* 0x000ea20000300800 */
        /* <DEDUP_REMOVED lines=33> */
[----:B------:R-:W-:-:S03]  /*b140*/  PRMT R24, R44, 0x5410, R45 ;  /* 0x000054102c187816 */ /* 0x000fc6000000002d */
[----:B------:R-:W2:Y:S04]  /*b150*/  LDL.LU R61, [R1+0x78] ;  /* 0x00007800013d7983 */ /* 0x000ea80000300800 */
[----:B------:R-:W2:Y:S04]  /*b160*/  LDL.LU R62, [R1+0x80] ;  /* 0x00008000013e7983 */ /* 0x000ea80000300800 */
[----:B------:R-:W2:Y:S04]  /*b170*/  LDL.LU R63, [R1+0x88] ;  /* 0x00008800013f7983 */ /* 0x000ea80000300800 */
[----:B------:R-:W2:Y:S04]  /*b180*/  LDL.LU R64, [R1+0x90] ;  /* 0x0000900001407983 */ /* 0x000ea80000300800 */
[----:B------:R-:W2:Y:S04]  /*b190*/  LDL.LU R65, [R1+0x98] ;  /* 0x0000980001417983 */ /* 0x000ea80000300800 */
[----:B------:R-:W2:Y:S04]  /*b1a0*/  LDL.LU R71, [R1+0x9c] ;  /* 0x00009c0001477983 */ /* 0x000ea80000300800 */
[----:B------:R-:W3:Y:S04]  /*b1b0*/  LDL.LU R72, [R1+0xa4] ;  /* 0x0000a40001487983 */ /* 0x000ee80000300800 */
[----:B------:R-:W3:Y:S04]  /*b1c0*/  LDL.LU R73, [R1+0x8c] ;  /* 0x00008c0001497983 */ /* 0x000ee80000300800 */
[----:B------:R-:W3:Y:S04]  /*b1d0*/  LDL.LU R74, [R1+0x94] ;  /* 0x00009400014a7983 */ /* 0x000ee80000300800 */
[----:B------:R-:W3:Y:S04]  /*b1e0*/  LDL.LU R75, [R1+0x7c] ;  /* 0x00007c00014b7983 */ /* 0x000ee80000300800 */
[----:B------:R-:W3:Y:S01]  /*b1f0*/  LDL.LU R76, [R1+0x84] ;  /* 0x00008400014c7983 */ /* 0x000ee20000300800 */
[----:B------:R-:W-:-:S03]  /*b200*/  PRMT R40, R81, 0x5410, R82 ;  /* 0x0000541051287816 */ /* 0x000fc60000000052 */
        /* <DEDUP_REMOVED lines=16> */
[----:B------:R-:W3:Y:S04]  /*b310*/  LDL.LU R88, [R1+0x28] ;  /* 0x0000280001587983 */ /* 0x000ee80000300800 */
[----:B------:R-:W3:Y:S04]  /*b320*/  LDL.LU R89, [R1+0x10] ;  /* 0x0000100001597983 */ /* 0x000ee80000300800 */
[----:B------:R-:W3:Y:S04]  /*b330*/  LDL.LU R90, [R1+0x18] ;  /* 0x00001800015a7983 */ /* 0x000ee80000300800 */
[----:B------:R-:W3:Y:S01]  /*b340*/  LDL.LU R92, [R1+0x8] ;  /* 0x00000800015c7983 */ /* 0x000ee20000300800 */
[----:B----4-:R-:W-:-:S02]  /*b350*/  PRMT R46, R93, 0x5410, R46 ;  /* 0x000054105d2e7816 */ /* 0x010fc4000000002e */
[----:B--2---:R-:W-:Y:S02]  /*b360*/  PRMT R66, R66, 0x5410, R71 ;  /* 0x0000541042427816 */ /* 0x004fe40000000047 */
[----:B---3--:R-:W-:Y:S02]  /*b370*/  PRMT R67, R67, 0x5410, R72 ;  /* 0x0000541043437816 */ /* 0x008fe40000000048 */
[----:B------:R-:W-:Y:S02]  /*b380*/  PRMT R64, R64, 0x5410, R73 ;  /* 0x0000541040407816 */ /* 0x000fe40000000049 */
[----:B------:R-:W-:Y:S02]  /*b390*/  PRMT R65, R65, 0x5410, R74 ;  /* 0x0000541041417816 */ /* 0x000fe4000000004a */
[----:B------:R-:W-:Y:S02]  /*b3a0*/  PRMT R62, R62, 0x5410, R75 ;  /* 0x000054103e3e7816 */ /* 0x000fe4000000004b */
[----:B------:R-:W-:-:S02]  /*b3b0*/  PRMT R63, R63, 0x5410, R76 ;  /* 0x000054103f3f7816 */ /* 0x000fc4000000004c */
[----:B------:R-:W-:Y:S02]  /*b3c0*/  PRMT R60, R60, 0x5410, R77 ;  /* 0x000054103c3c7816 */ /* 0x000fe4000000004d */
[----:B------:R-:W-:Y:S02]  /*b3d0*/  PRMT R61, R61, 0x5410, R78 ;  /* 0x000054103d3d7816 */ /* 0x000fe4000000004e */
        /* <DEDUP_REMOVED lines=12> */
[----:B------:R-:W-:-:S04]  /*b4a0*/  PRMT R47, R47, 0x5410, R92 ;  /* 0x000054102f2f7816 */ /* 0x000fc8000000005c */
[----:B------:R2:W-:Y:S03]  /*b4b0*/  STTM.x64 tmem[UR10+0x40], R4 ;  /* 0x00004004000079ed */ /* 0x0005e6000834000a */
.L_x_6:
[----:B--2--5:R-:W2:Y:S01]  /*b4c0*/  LDL.LU R4, [R1+0xac] ;  /* 0x0000ac0001047983 */ /* 0x024ea20000300800 */
[----:B0-----:R-:W0:Y:S03]  /*b4d0*/  LDCU UR4, c[0x0][0x3b0] ;  /* 0x00007600ff0477ac */ /* 0x001e260008000800 */
[----:B------:R-:W3:Y:S04]  /*b4e0*/  LDL.LU R5, [R1+0xb0] ;  /* 0x0000b00001057983 */ /* 0x000ee80000300800 */
[----:B------:R-:W4:Y:S04]  /*b4f0*/  LDL.LU R6, [R1+0xb4] ;  /* 0x0000b40001067983 */ /* 0x000f280000300800 */
[----:B------:R-:W-:Y:S04]  /*b500*/  STL [R1+0x7e0], R69 ;  /* 0x0007e04501007387 */ /* 0x000fe80000100800 */
[----:B------:R-:W-:Y:S04]  /*b510*/  STL [R1+0x7dc], R68 ;  /* 0x0007dc4401007387 */ /* 0x000fe80000100800 */
[----:B------:R-:W-:Y:S04]  /*b520*/  STL [R1+0x7d8], R2 ;  /* 0x0007d80201007387 */ /* 0x000fe80000100800 */
[----:B------:R1:W-:Y:S04]  /*b530*/  STL [R1+0x7d4], R0 ;  /* 0x0007d40001007387 */ /* 0x0003e80000100800 */
[----:B------:R-:W4:Y:S04]  /*b540*/  LDL.LU R7, [R1+0xbc] ;  /* 0x0000bc0001077983 */ /* 0x000f280000300800 */
        /* <DEDUP_REMOVED lines=59> */
[----:B------:R-:W0:Y:S01]  /*b900*/  LDL.LU R67, [R1+0x1ac] ;  /* 0x0001ac0001437983 */ /* 0x000e220000300800 */
[----:B------:R-:W0:Y:S01]  /*b910*/  FENCE.VIEW.ASYNC.T ;  /* 0x00000000000073c6 */ /* 0x000e220000000200 */
[----:B--2---:R-:W-:-:S02]  /*b920*/  IMAD R4, R4, UR11, RZ ;  /* 0x0000000b04047c24 */ /* 0x004fc4000f8e02ff */
[----:B---3--:R-:W-:-:S03]  /*b930*/  IMAD R5, R5, UR11, RZ ;  /* 0x0000000b05057c24 */ /* 0x008fc6000f8e02ff */
[----:B-1----:R-:W-:Y:S01]  /*b940*/  LEA R0, P1, R4, R70, 0x1 ;  /* 0x0000004604007211 */ /* 0x002fe200078208ff */
[----:B----4-:R-:W-:-:S03]  /*b950*/  IMAD R6, R6, UR11, RZ ;  /* 0x0000000b06067c24 */ /* 0x010fc6000f8e02ff */
[----:B------:R-:W-:Y:S01]  /*b960*/  LEA.HI.X.SX32 R4, R4, R3, 0x1, P1 ;  /* 0x0000000304047211 */ /* 0x000fe200008f0eff */
[----:B------:R1:W-:Y:S01]  /*b970*/  STL [R1+0xc0], R0 ;  /* 0x0000c00001007387 */ /* 0x0003e20000100800 */
[----:B------:R-:W-:-:S03]  /*b980*/  LEA R2, P3, R5, R70, 0x1 ;  /* 0x0000004605027211 */ /* 0x000fc600078608ff */
[----:B------:R2:W-:Y:S01]  /*b990*/  STL [R1+0xbc], R4 ;  /* 0x0000bc0401007387 */ /* 0x0005e20000100800 */
[----:B-1----:R-:W-:-:S03]  /*b9a0*/  LEA R0, P4, R6, R70, 0x1 ;  /* 0x0000004606007211 */ /* 0x002fc600078808ff */
[----:B------:R1:W-:Y:S01]  /*b9b0*/  STL [R1+0xc8], R2 ;  /* 0x0000c80201007387 */ /* 0x0003e20000100800 */
[----:B------:R-:W-:Y:S02]  /*b9c0*/  IMAD R7, R7, UR11, RZ ;  /* 0x0000000b07077c24 */ /* 0x000fe4000f8e02ff */
[----:B------:R-:W-:-:S03]  /*b9d0*/  IMAD R8, R8, UR11, RZ ;  /* 0x0000000b08087c24 */ /* 0x000fc6000f8e02ff */
[-C--:B--2---:R-:W-:Y:S01]  /*b9e0*/  LEA R4, P5, R7, R70.reuse, 0x1 ;  /* 0x0000004607047211 */ /* 0x084fe200078a08ff */
[----:B------:R-:W-:Y:S01]  /*b9f0*/  IMAD R9, R9, UR11, RZ ;  /* 0x0000000b09097c24 */ /* 0x000fe2000f8e02ff */
[----:B-1----:R-:W-:Y:S01]  /*ba00*/  LEA R2, P6, R8, R70, 0x1 ;  /* 0x0000004608027211 */ /* 0x002fe200078c08ff */
[----:B------:R1:W-:Y:S01]  /*ba10*/  STL [R1+0xd0], R0 ;  /* 0x0000d00001007387 */ /* 0x0003e20000100800 */
[----:B------:R-:W-:-:S03]  /*ba20*/  IMAD R10, R10, UR11, RZ ;  /* 0x0000000b0a0a7c24 */ /* 0x000fc6000f8e02ff */
[----:B------:R2:W-:Y:S01]  /*ba30*/  STL [R1+0xd8], R4 ;  /* 0x0000d80401007387 */ /* 0x0005e20000100800 */
[----:B-1----:R-:W-:-:S03]  /*ba40*/  LEA R0, P1, R9, R70, 0x1 ;  /* 0x0000004609007211 */ /* 0x002fc600078208ff */
[----:B------:R1:W-:Y:S01]  /*ba50*/  STL [R1+0xe0], R2 ;  /* 0x0000e00201007387 */ /* 0x0003e20000100800 */
[----:B--2---:R-:W-:-:S03]  /*ba60*/  LEA.HI.X.SX32 R4, R5, R3, 0x1, P3 ;  /* 0x0000000305047211 */ /* 0x004fc600018f0eff */
[----:B------:R2:W-:Y:S01]  /*ba70*/  STL [R1+0xe8], R0 ;  /* 0x0000e80001007387 */ /* 0x0005e20000100800 */
[----:B-1----:R-:W-:-:S03]  /*ba80*/  LEA R2, P3, R10, R70, 0x1 ;  /* 0x000000460a027211 */ /* 0x002fc600078608ff */
[----:B------:R-:W-:Y:S01]  /*ba90*/  STL [R1+0xc4], R4 ;  /* 0x0000c40401007387 */ /* 0x000fe20000100800 */
[----:B--2---:R-:W-:-:S03]  /*baa0*/  LEA.HI.X.SX32 R0, R6, R3, 0x1, P4 ;  /* 0x0000000306007211 */ /* 0x004fc600020f0eff */
[----:B------:R-:W-:Y:S01]  /*bab0*/  STL [R1+0x864], R6 ;  /* 0x0008640601007387 */ /* 0x000fe20000100800 */
[----:B------:R-:W-:-:S03]  /*bac0*/  IMAD R12, R12, UR11, RZ ;  /* 0x0000000b0c0c7c24 */ /* 0x000fc6000f8e02ff */
[----:B------:R-:W-:Y:S01]  /*bad0*/  STL [R1+0xf0], R2 ;  /* 0x0000f00201007387 */ /* 0x000fe20000100800 */
[----:B------:R-:W-:-:S03]  /*bae0*/  IMAD R11, R11, UR11, RZ ;  /* 0x0000000b0b0b7c24 */ /* 0x000fc6000f8e02ff */
[----:B------:R1:W-:Y:S02]  /*baf0*/  STL [R1+0xcc], R0 ;  /* 0x0000cc0001007387 */ /* 0x0003e40000100800 */
[-C--:B------:R-:W-:Y:S02]  /*bb00*/  LEA R85, P4, R11, R70.reuse, 0x1 ;  /* 0x000000460b557211 */ /* 0x080fe400078808ff */
[----:B------:R-:W-:Y:S01]  /*bb10*/  STL [R1+0x888], R7 ;  /* 0x0008880701007387 */ /* 0x000fe20000100800 */
[-C--:B-1----:R-:W-:Y:S02]  /*bb20*/  LEA.HI.X.SX32 R0, R7, R3.reuse, 0x1, P5 ;  /* 0x0000000307007211 */ /* 0x082fe400028f0eff */
[----:B------:R-:W-:Y:S01]  /*bb30*/  LEA R2, P5, R12, R70, 0x1 ;  /* 0x000000460c027211 */ /* 0x000fe200078a08ff */
[----:B------:R-:W-:Y:S02]  /*bb40*/  IMAD R13, R13, UR11, RZ ;  /* 0x0000000b0d0d7c24 */ /* 0x000fe4000f8e02ff */
[----:B------:R1:W-:Y:S04]  /*bb50*/  STL [R1+0xd4], R0 ;  /* 0x0000d40001007387 */ /* 0x0003e80000100800 */
[----:B------:R-:W-:Y:S01]  /*bb60*/  STL [R1+0x8a8], R8 ;  /* 0x0008a80801007387 */ /* 0x000fe20000100800 */
[----:B-1----:R-:W-:-:S03]  /*bb70*/  LEA.HI.X.SX32 R0, R8, R3, 0x1, P6 ;  /* 0x0000000308007211 */ /* 0x002fc600030f0eff */
[----:B------:R1:W-:Y:S01]  /*bb80*/  STL [R1+0x100], R2 ;  /* 0x0001000201007387 */ /* 0x0003e20000100800 */
[----:B------:R-:W-:-:S03]  /*bb90*/  IMAD R14, R14, UR11, RZ ;  /* 0x0000000b0e0e7c24 */ /* 0x000fc6000f8e02ff */
[----:B------:R-:W-:Y:S04]  /*bba0*/  STL [R1+0xf8], R85 ;  /* 0x0000f85501007387 */ /* 0x000fe80000100800 */
[----:B------:R2:W-:Y:S01]  /*bbb0*/  STL [R1+0xdc], R0 ;  /* 0x0000dc0001007387 */ /* 0x0005e20000100800 */
[----:B-1----:R-:W-:-:S03]  /*bbc0*/  LEA.HI.X.SX32 R2, R9, R3, 0x1, P1 ;  /* 0x0000000309027211 */ /* 0x002fc600008f0eff */
[----:B------:R-:W-:Y:S01]  /*bbd0*/  STL [R1+0x7e4], R85 ;  /* 0x0007e45501007387 */ /* 0x000fe20000100800 */
[----:B--2---:R-:W-:-:S03]  /*bbe0*/  LEA R0, P6, R13, R70, 0x1 ;  /* 0x000000460d007211 */ /* 0x004fc600078c08ff */
[----:B------:R-:W-:Y:S01]  /*bbf0*/  STL [R1+0x82c], R9 ;  /* 0x00082c0901007387 */ /* 0x000fe20000100800 */
[----:B------:R-:W-:-:S03]  /*bc00*/  IMAD R15, R15, UR11, RZ ;  /* 0x0000000b0f0f7c24 */ /* 0x000fc6000f8e02ff */
[----:B------:R1:W-:Y:S04]  /*bc10*/  STL [R1+0x108], R0 ;  /* 0x0001080001007387 */ /* 0x0003e80000100800 */
[----:B------:R2:W-:Y:S01]  /*bc20*/  STL [R1+0xe4], R2 ;  /* 0x0000e40201007387 */ /* 0x0005e20000100800 */
[----:B-1----:R-:W-:-:S03]  /*bc30*/  LEA R0, P1, R14, R70, 0x1 ;  /* 0x000000460e007211 */ /* 0x002fc600078208ff */
[----:B------:R-:W-:Y:S01]  /*bc40*/  STL [R1+0x848], R10 ;  /* 0x0008480a01007387 */ /* 0x000fe20000100800 */
[----:B--2---:R-:W-:-:S03]  /*bc50*/  LEA.HI.X.SX32 R2, R10, R3, 0x1, P3 ;  /* 0x000000030a027211 */ /* 0x004fc600018f0eff */
[----:B------:R1:W-:Y:S01]  /*bc60*/  STL [R1+0x110], R0 ;  /* 0x0001100001007387 */ /* 0x0003e20000100800 */
[----:B------:R-:W-:Y:S02]  /*bc70*/  IMAD R16, R16, UR11, RZ ;  /* 0x0000000b10107c24 */ /* 0x000fe4000f8e02ff */
[----:B------:R-:W-:Y:S01]  /*bc80*/  IMAD R17, R17, UR11, RZ ;  /* 0x0000000b11117c24 */ /* 0x000fe2000f8e02ff */
[----:B------:R2:W-:Y:S01]  /*bc90*/  STL [R1+0xec], R2 ;  /* 0x0000ec0201007387 */ /* 0x0005e20000100800 */
[-C--:B------:R-:W-:Y:S02]  /*bca0*/  LEA.HI.X.SX32 R86, R11, R3.reuse, 0x1, P4 ;  /* 0x000000030b567211 */ /* 0x080fe400020f0eff */
[-C--:B-1----:R-:W-:Y:S01]  /*bcb0*/  LEA R0, P3, R15, R70.reuse, 0x1 ;  /* 0x000000460f007211 */ /* 0x082fe200078608ff */
[----:B------:R-:W-:Y:S01]  /*bcc0*/  STL [R1+0x868], R11 ;  /* 0x0008680b01007387 */ /* 0x000fe20000100800 */
[-C--:B------:R-:W-:Y:S02]  /*bcd0*/  LEA R9, P4, R16, R70.reuse, 0x1 ;  /* 0x0000004610097211 */ /* 0x080fe400078808ff */
[----:B--2---:R-:W-:Y:S01]  /*bce0*/  LEA.HI.X.SX32 R2, R12, R3, 0x1, P5 ;  /* 0x000000030c027211 */ /* 0x004fe200028f0eff */
[----:B------:R1:W-:Y:S04]  /*bcf0*/  STL [R1+0x130], R0 ;  /* 0x0001300001007387 */ /* 0x0003e80000100800 */
[----:B------:R-:W-:Y:S04]  /*bd00*/  STL [R1+0x88c], R12 ;  /* 0x00088c0c01007387 */ /* 0x000fe80000100800 */
[----:B------:R-:W-:Y:S01]  /*bd10*/  STL [R1+0xfc], R2 ;  /* 0x0000fc0201007387 */ /* 0x000fe20000100800 */
[----:B-1----:R-:W-:-:S03]  /*bd20*/  LEA R0, P5, R17, R70, 0x1 ;  /* 0x0000004611007211 */ /* 0x002fc600078a08ff */
[----:B------:R-:W-:Y:S04]  /*bd30*/  STL [R1+0xf4], R86 ;  /* 0x0000f45601007387 */ /* 0x000fe80000100800 */
[----:B------:R-:W-:Y:S04]  /*bd40*/  STL [R1+0x138], R9 ;  /* 0x0001380901007387 */ /* 0x000fe80000100800 */
[----:B------:R1:W-:Y:S04]  /*bd50*/  STL [R1+0x140], R0 ;  /* 0x0001400001007387 */ /* 0x0003e80000100800 */
[----:B------:R-:W-:Y:S01]  /*bd60*/  STL [R1+0x838], R9 ;  /* 0x0008380901007387 */ /* 0x000fe20000100800 */
[----:B-1----:R-:W-:-:S03]  /*bd70*/  LEA.HI.X.SX32 R0, R13, R3, 0x1, P6 ;  /* 0x000000030d007211 */ /* 0x002fc600030f0eff */
[----:B------:R1:W-:Y:S01]  /*bd80*/  STL [R1+0x7e8], R86 ;  /* 0x0007e85601007387 */ /* 0x0003e20000100800 */
[----:B------:R-:W-:-:S03]  /*bd90*/  IMAD R18, R18, UR12, RZ ;  /* 0x0000000c12127c24 */ /* 0x000fc6000f8e02ff */
[----:B------:R-:W-:Y:S04]  /*bda0*/  STL [R1+0x8ac], R13 ;  /* 0x0008ac0d01007387 */ /* 0x000fe80000100800 */
[----:B------:R2:W-:Y:S01]  /*bdb0*/  STL [R1+0x104], R0 ;  /* 0x0001040001007387 */ /* 0x0005e20000100800 */
[----:B------:R-:W-:Y:S01]  /*bdc0*/  IMAD R19, R19, UR13, RZ ;  /* 0x0000000d13137c24 */ /* 0x000fe2000f8e02ff */
[----:B-1----:R-:W-:Y:S01]  /*bdd0*/  LEA R86, P6, R18, R70, 0x1 ;  /* 0x0000004612567211 */ /* 0x002fe200078c08ff */
[----:B------:R-:W-:Y:S01]  /*bde0*/  IMAD R20, R20, UR14, RZ ;  /* 0x0000000e14147c24 */ /* 0x000fe2000f8e02ff */
[----:B------:R-:W-:Y:S01]  /*bdf0*/  STL [R1+0x830], R14 ;  /* 0x0008300e01007387 */ /* 0x000fe20000100800 */
[----:B--2---:R-:W-:-:S05]  /*be00*/  LEA.HI.X.SX32 R0, R14, R3, 0x1, P1 ;  /* 0x000000030e007211 */ /* 0x004fca00008f0eff */
[----:B------:R1:W-:Y:S01]  /*be10*/  STL [R1+0x10c], R0 ;  /* 0x00010c0001007387 */ /* 0x0003e20000100800 */
[----:B------:R-:W-:Y:S01]  /*be20*/  LEA R71, P1, R19, R70, 0x1 ;  /* 0x0000004613477211 */ /* 0x000fe200078208ff */
[----:B------:R-:W-:Y:S02]  /*be30*/  IMAD R21, R21, UR15, RZ ;  /* 0x0000000f15157c24 */ /* 0x000fe4000f8e02ff */
[----:B------:R-:W-:Y:S01]  /*be40*/  STL [R1+0x84c], R15 ;  /* 0x00084c0f01007387 */ /* 0x000fe20000100800 */
[----:B-1----:R-:W-:-:S03]  /*be50*/  LEA.HI.X.SX32 R0, R15, R3, 0x1, P3 ;  /* 0x000000030f007211 */ /* 0x002fc600018f0eff */
[----:B------:R-:W-:Y:S01]  /*be60*/  STL [R1+0x148], R86 ;  /* 0x0001485601007387 */ /* 0x000fe20000100800 */
[-C--:B------:R-:W-:Y:S01]  /*be70*/  LEA R13, P3, R20, R70.reuse, 0x1 ;  /* 0x00000046140d7211 */ /* 0x080fe200078608ff */
[----:B------:R-:W-:Y:S01]  /*be80*/  IMAD R22, R22, UR16, RZ ;  /* 0x0000001016167c24 */ /* 0x000fe2000f8e02ff */
[----:B------:R-:W-:Y:S01]  /*be90*/  LEA.HI.X.SX32 R14, R16, R3, 0x1, P4 ;  /* 0x00000003100e7211 */ /* 0x000fe200020f0eff */
[----:B------:R1:W-:Y:S01]  /*bea0*/  STL [R1+0x12c], R0 ;  /* 0x00012c0001007387 */ /* 0x0003e20000100800 */
[----:B------:R-:W-:-:S03]  /*beb0*/  LEA R12, P4, R21, R70, 0x1 ;  /* 0x00000046150c7211 */ /* 0x000fc600078808ff */
[----:B------:R-:W-:Y:S01]  /*bec0*/  STL [R1+0x7f8], R86 ;  /* 0x0007f85601007387 */ /* 0x000fe20000100800 */
[----:B------:R-:W-:-:S03]  /*bed0*/  IMAD R23, R23, UR17, RZ ;  /* 0x0000001117177c24 */ /* 0x000fc6000f8e02ff */
[----:B------:R-:W-:Y:S01]  /*bee0*/  STL [R1+0x86c], R16 ;  /* 0x00086c1001007387 */ /* 0x000fe20000100800 */
[----:B-1----:R-:W-:-:S03]  /*bef0*/  LEA.HI.X.SX32 R0, R17, R3, 0x1, P5 ;  /* 0x0000000311007211 */ /* 0x002fc600028f0eff */
[----:B------:R-:W-:Y:S01]  /*bf00*/  STL [R1+0x150], R71 ;  /* 0x0001504701007387 */ /* 0x000fe20000100800 */
[----:B------:R-:W-:-:S03]  /*bf10*/  IMAD R24, R24, UR18, RZ ;  /* 0x0000001218187c24 */ /* 0x000fc6000f8e02ff */
[----:B------:R-:W-:Y:S01]  /*bf20*/  STL [R1+0x158], R13 ;  /* 0x0001580d01007387 */ /* 0x000fe20000100800 */
[----:B------:R-:W-:-:S03]  /*bf30*/  LEA R11, P5, R22, R70, 0x1 ;  /* 0x00000046160b7211 */ /* 0x000fc600078a08ff */
[----:B------:R1:W-:Y:S04]  /*bf40*/  STL [R1+0x7ec], R71 ;  /* 0x0007ec4701007387 */ /* 0x0003e80000100800 */
[----:B------:R-:W-:Y:S04]  /*bf50*/  STL [R1+0x134], R14 ;  /* 0x0001340e01007387 */ /* 0x000fe80000100800 */
[----:B------:R-:W-:Y:S01]  /*bf60*/  STL [R1+0x83c], R14 ;  /* 0x00083c0e01007387 */ /* 0x000fe20000100800 */
[----:B-1----:R-:W-:-:S03]  /*bf70*/  LEA.HI.X.SX32 R71, R18, R3, 0x1, P6 ;  /* 0x0000000312477211 */ /* 0x002fc600030f0eff */
[----:B------:R-:W-:Y:S01]  /*bf80*/  STL [R1+0x890], R17 ;  /* 0x0008901101007387 */ /* 0x000fe20000100800 */
[----:B------:R-:W-:-:S03]  /*bf90*/  LEA R10, P6, R23, R70, 0x1 ;  /* 0x00000046170a7211 */ /* 0x000fc600078c08ff */
[----:B------:R-:W-:Y:S01]  /*bfa0*/  STL [R1+0x160], R12 ;  /* 0x0001600c01007387 */ /* 0x000fe20000100800 */
[----:B------:R-:W-:-:S03]  /*bfb0*/  LEA.HI.X.SX32 R84, R19, R3, 0x1, P1 ;  /* 0x0000000313547211 */ /* 0x000fc600008f0eff */
[----:B------:R1:W-:Y:S01]  /*bfc0*/  STL [R1+0x13c], R0 ;  /* 0x00013c0001007387 */ /* 0x0003e20000100800 */
[----:B------:R-:W-:-:S03]  /*bfd0*/  IMAD R25, R25, UR19, RZ ;  /* 0x0000001319197c24 */ /* 0x000fc6000f8e02ff */
[----:B------:R-:W-:Y:S04]  /*bfe0*/  STL [R1+0x894], R12 ;  /* 0x0008940c01007387 */ /* 0x000fe80000100800 */
[----:B------:R-:W-:Y:S01]  /*bff0*/  STL [R1+0x168], R11 ;  /* 0x0001680b01007387 */ /* 0x000fe20000100800 */
[----:B-1----:R-:W-:-:S03]  /*c000*/  LEA R0, P1, R24, R70, 0x1 ;  /* 0x0000004618007211 */ /* 0x002fc600078208ff */
[----:B------:R-:W-:Y:S01]  /*c010*/  STL [R1+0x870], R11 ;  /* 0x0008700b01007387 */ /* 0x000fe20000100800 */
[----:B------:R-:W-:-:S03]  /*c020*/  LEA.HI.X.SX32 R2, R20, R3, 0x1, P3 ;  /* 0x0000000314027211 */ /* 0x000fc600018f0eff */
[----:B------:R-:W-:Y:S04]  /*c030*/  STL [R1+0x834], R19 ;  /* 0x0008341301007387 */ /* 0x000fe80000100800 */
[----:B------:R-:W-:Y:S04]  /*c040*/  STL [R1+0x170], R10 ;  /* 0x0001700a01007387 */ /* 0x000fe80000100800 */
[----:B------:R-:W-:Y:S04]  /*c050*/  STL [R1+0x850], R10 ;  /* 0x0008500a01007387 */ /* 0x000fe80000100800 */
[----:B------:R1:W-:Y:S04]  /*c060*/  STL [R1+0x178], R0 ;  /* 0x0001780001007387 */ /* 0x0003e80000100800 */
[----:B------:R-:W-:Y:S04]  /*c070*/  STL [R1+0x144], R71 ;  /* 0x0001444701007387 */ /* 0x000fe80000100800 */
[----:B------:R-:W-:Y:S01]  /*c080*/  STL [R1+0x7fc], R71 ;  /* 0x0007fc4701007387 */ /* 0x000fe20000100800 */
[----:B-1----:R-:W-:-:S03]  /*c090*/  LEA R0, P3, R25, R70, 0x1 ;  /* 0x0000004619007211 */ /* 0x002fc600078608ff */
[----:B------:R-:W-:Y:S04]  /*c0a0*/  STL [R1+0x854], R20 ;  /* 0x0008541401007387 */ /* 0x000fe80000100800 */
[----:B------:R-:W-:Y:S04]  /*c0b0*/  STL [R1+0x154], R2 ;  /* 0x0001540201007387 */ /* 0x000fe80000100800 */
[----:B------:R-:W-:Y:S04]  /*c0c0*/  STL [R1+0x14c], R84 ;  /* 0x00014c5401007387 */ /* 0x000fe80000100800 */
[----:B------:R-:W-:Y:S04]  /*c0d0*/  STL [R1+0x7f0], R84 ;  /* 0x0007f05401007387 */ /* 0x000fe80000100800 */
[----:B------:R1:W-:Y:S01]  /*c0e0*/  STL [R1+0x180], R0 ;  /* 0x0001800001007387 */ /* 0x0003e20000100800 */
[----:B------:R-:W-:-:S03]  /*c0f0*/  IMAD R26, R26, UR22, RZ ;  /* 0x000000161a1a7c24 */ /* 0x000fc6000f8e02ff */
[----:B------:R-:W-:Y:S01]  /*c100*/  STL [R1+0x874], R21 ;  /* 0x0008741501007387 */ /* 0x000fe20000100800 */
[----:B-1----:R-:W-:-:S05]  /*c110*/  LEA.HI.X.SX32 R0, R21, R3, 0x1, P4 ;  /* 0x0000000315007211 */ /* 0x002fca00020f0eff */
[----:B------:R1:W-:Y:S01]  /*c120*/  STL [R1+0x15c], R0 ;  /* 0x00015c0001007387 */ /* 0x0003e20000100800 */
[----:B------:R-:W-:Y:S01]  /*c130*/  LEA R69, P4, R26, R70, 0x1 ;  /* 0x000000461a457211 */ /* 0x000fe200078808ff */
[----:B------:R-:W-:Y:S02]  /*c140*/  IMAD R27, R27, UR23, RZ ;  /* 0x000000171b1b7c24 */ /* 0x000fe4000f8e02ff */
[----:B------:R-:W-:Y:S01]  /*c150*/  STL [R1+0x898], R22 ;  /* 0x0008981601007387 */ /* 0x000fe20000100800 */
[----:B-1----:R-:W-:-:S05]  /*c160*/  LEA.HI.X.SX32 R0, R22, R3, 0x1, P5 ;  /* 0x0000000316007211 */ /* 0x002fca00028f0eff */
[----:B------:R1:W-:Y:S01]  /*c170*/  STL [R1+0x164], R0 ;  /* 0x0001640001007387 */ /* 0x0003e20000100800 */
[----:B------:R-:W-:-:S03]  /*c180*/  LEA R82, P5, R27, R70, 0x1 ;  /* 0x000000461b527211 */ /* 0x000fc600078a08ff */
[----:B------:R-:W-:Y:S01]  /*c190*/  STL [R1+0x188], R69 ;  /* 0x0001884501007387 */ /* 0x000fe20000100800 */
[----:B-1----:R-:W-:-:S03]  /*c1a0*/  LEA.HI.X.SX32 R0, R23, R3, 0x1, P6 ;  /* 0x0000000317007211 */ /* 0x002fc600030f0eff */
[----:B------:R-:W-:Y:S01]  /*c1b0*/  STL [R1+0x7f4], R69 ;  /* 0x0007f44501007387 */ /* 0x000fe20000100800 */
[----:B------:R-:W-:-:S03]  /*c1c0*/  IMAD R28, R28, UR24, RZ ;  /* 0x000000181c1c7c24 */ /* 0x000fc6000f8e02ff */
[----:B------:R1:W-:Y:S01]  /*c1d0*/  STL [R1+0x16c], R0 ;  /* 0x00016c0001007387 */ /* 0x0003e20000100800 */
[----:B------:R-:W-:Y:S01]  /*c1e0*/  IMAD R29, R29, UR25, RZ ;  /* 0x000000191d1d7c24 */ /* 0x000fe2000f8e02ff */
[-C--:B------:R-:W-:Y:S02]  /*c1f0*/  LEA R8, P6, R28, R70.reuse, 0x1 ;  /* 0x000000461c087211 */ /* 0x080fe400078c08ff */
[----:B------:R-:W-:Y:S01]  /*c200*/  STL [R1+0x190], R82 ;  /* 0x0001905201007387 */ /* 0x000fe20000100800 */
[----:B------:R-:W-:Y:S01]  /*c210*/  IMAD R30, R30, UR26, RZ ;  /* 0x0000001a1e1e7c24 */ /* 0x000fe2000f8e02ff */
[----:B-1----:R-:W-:Y:S02]  /*c220*/  LEA.HI.X.SX32 R0, R24, R3, 0x1, P1 ;  /* 0x0000000318007211 */ /* 0x002fe400008f0eff */
[----:B------:R-:W-:Y:S01]  /*c230*/  STL [R1+0x800], R82 ;  /* 0x0008005201007387 */ /* 0x000fe20000100800 */
[----:B------:R-:W-:Y:S01]  /*c240*/  IMAD R31, R31, UR27, RZ ;  /* 0x0000001b1f1f7c24 */ /* 0x000fe2000f8e02ff */
[----:B------:R-:W-:-:S02]  /*c250*/  LEA R7, P1, R29, R70, 0x1 ;  /* 0x000000461d077211 */ /* 0x000fc400078208ff */
[----:B------:R1:W-:Y:S01]  /*c260*/  STL [R1+0x174], R0 ;  /* 0x0001740001007387 */ /* 0x0003e20000100800 */
[----:B------:R-:W-:-:S03]  /*c270*/  LEA.HI.X.SX32 R85, R26, R3, 0x1, P4 ;  /* 0x000000031a557211 */ /* 0x000fc600020f0eff */
[----:B------:R-:W-:Y:S01]  /*c280*/  STL [R1+0x198], R8 ;  /* 0x0001980801007387 */ /* 0x000fe20000100800 */
[----:B-1----:R-:W-:Y:S02]  /*c290*/  LEA.HI.X.SX32 R0, R25, R3, 0x1, P3 ;  /* 0x0000000319007211 */ /* 0x002fe400018f0eff */
[-C--:B------:R-:W-:Y:S01]  /*c2a0*/  LEA R6, P3, R30, R70.reuse, 0x1 ;  /* 0x000000461e067211 */ /* 0x080fe200078608ff */
[----:B------:R-:W-:Y:S02]  /*c2b0*/  IMAD R32, R32, UR28, RZ ;  /* 0x0000001c20207c24 */ /* 0x000fe4000f8e02ff */
[----:B------:R1:W-:Y:S04]  /*c2c0*/  STL [R1+0x17c], R0 ;  /* 0x00017c0001007387 */ /* 0x0003e80000100800 */
[----:B------:R-:W-:Y:S04]  /*c2d0*/  STL [R1+0x1a0], R7 ;  /* 0x0001a00701007387 */ /* 0x000fe80000100800 */
[----:B------:R-:W-:Y:S01]  /*c2e0*/  STL [R1+0x89c], R7 ;  /* 0x00089c0701007387 */ /* 0x000fe20000100800 */
[----:B-1----:R-:W-:-:S03]  /*c2f0*/  LEA R0, P4, R31, R70, 0x1 ;  /* 0x000000461f007211 */ /* 0x002fc600078808ff */
[----:B------:R-:W-:Y:S01]  /*c300*/  STL [R1+0x858], R26 ;  /* 0x0008581a01007387 */ /* 0x000fe20000100800 */
[----:B------:R-:W-:-:S03]  /*c310*/  LEA.HI.X.SX32 R83, R27, R3, 0x1, P5 ;  /* 0x000000031b537211 */ /* 0x000fc600028f0eff */
[----:B------:R-:W-:Y:S01]  /*c320*/  STL [R1+0x1a8], R6 ;  /* 0x0001a80601007387 */ /* 0x000fe20000100800 */
[----:B------:R-:W-:-:S03]  /*c330*/  IMAD R33, R33, UR29, RZ ;  /* 0x0000001d21217c24 */ /* 0x000fc6000f8e02ff */
[----:B------:R-:W-:Y:S04]  /*c340*/  STL [R1+0x878], R6 ;  /* 0x0008780601007387 */ /* 0x000fe80000100800 */
[----:B------:R1:W-:Y:S01]  /*c350*/  STL [R1+0x1b0], R0 ;  /* 0x0001b00001007387 */ /* 0x0003e20000100800 */
[----:B------:R-:W-:-:S03]  /*c360*/  LEA.HI.X.SX32 R2, R28, R3, 0x1, P6 ;  /* 0x000000031c027211 */ /* 0x000fc600030f0eff */
[----:B------:R-:W-:Y:S01]  /*c370*/  STL [R1+0x87c], R27 ;  /* 0x00087c1b01007387 */ /* 0x000fe20000100800 */
[----:B-1----:R-:W-:-:S03]  /*c380*/  LEA R0, P5, R32, R70, 0x1 ;  /* 0x0000004620007211 */ /* 0x002fc600078a08ff */
[----:B------:R-:W-:Y:S04]  /*c390*/  STL [R1+0x184], R85 ;  /* 0x0001845501007387 */ /* 0x000fe80000100800 */
[----:B------:R-:W-:Y:S04]  /*c3a0*/  STL [R1+0x804], R85 ;  /* 0x0008045501007387 */ /* 0x000fe80000100800 */
[----:B------:R1:W-:Y:S01]  /*c3b0*/  STL [R1+0x1b8], R0 ;  /* 0x0001b80001007387 */ /* 0x0003e20000100800 */
[----:B------:R-:W-:-:S03]  /*c3c0*/  LEA.HI.X.SX32 R4, R29, R3, 0x1, P1 ;  /* 0x000000031d047211 */ /* 0x000fc600008f0eff */
[----:B------:R-:W-:Y:S04]  /*c3d0*/  STL [R1+0x8a0], R28 ;  /* 0x0008a01c01007387 */ /* 0x000fe80000100800 */
[----:B------:R2:W-:Y:S01]  /*c3e0*/  STL [R1+0x194], R2 ;  /* 0x0001940201007387 */ /* 0x0005e20000100800 */
[----:B-1----:R-:W-:-:S03]  /*c3f0*/  LEA R0, P6, R33, R70, 0x1 ;  /* 0x0000004621007211 */ /* 0x002fc600078c08ff */
[----:B------:R-:W-:Y:S01]  /*c400*/  STL [R1+0x18c], R83 ;  /* 0x00018c5301007387 */ /* 0x000fe20000100800 */
[----:B------:R-:W-:-:S03]  /*c410*/  IMAD R34, R34, UR30, RZ ;  /* 0x0000001e22227c24 */ /* 0x000fc6000f8e02ff */
[----:B------:R-:W-:Y:S04]  /*c420*/  STL [R1+0x808], R83 ;  /* 0x0008085301007387 */ /* 0x000fe80000100800 */
[----:B------:R1:W-:Y:S01]  /*c430*/  STL [R1+0x1c0], R0 ;  /* 0x0001c00001007387 */ /* 0x0003e20000100800 */
[----:B--2---:R-:W-:-:S03]  /*c440*/  LEA R2, P1, R34, R70, 0x1 ;  /* 0x0000004622027211 */ /* 0x004fc600078208ff */
[----:B------:R-:W-:Y:S01]  /*c450*/  STL [R1+0x19c], R4 ;  /* 0x00019c0401007387 */ /* 0x000fe20000100800 */
[----:B-1----:R-:W-:-:S03]  /*c460*/  LEA.HI.X.SX32 R0, R30, R3, 0x1, P3 ;  /* 0x000000031e007211 */ /* 0x002fc600018f0eff */
[----:B------:R-:W-:Y:S01]  /*c470*/  STL [R1+0x818], R30 ;  /* 0x0008181e01007387 */ /* 0x000fe20000100800 */
[----:B------:R-:W-:-:S03]  /*c480*/  IMAD R36, R36, UR32, RZ ;  /* 0x0000002024247c24 */ /* 0x000fc6000f8e02ff */
[----:B------:R1:W-:Y:S01]  /*c490*/  STL [R1+0x1a4], R0 ;  /* 0x0001a40001007387 */ /* 0x0003e20000100800 */
[----:B------:R-:W-:-:S03]  /*c4a0*/  IMAD R35, R35, UR31, RZ ;  /* 0x0000001f23237c24 */ /* 0x000fc6000f8e02ff */
[----:B------:R-:W-:Y:S01]  /*c4b0*/  STL [R1+0x840], R31 ;  /* 0x0008401f01007387 */ /* 0x000fe20000100800 */
[----:B-1----:R-:W-:-:S03]  /*c4c0*/  LEA.HI.X.SX32 R0, R31, R3, 0x1, P4 ;  /* 0x000000031f007211 */ /* 0x002fc600020f0eff */
[----:B------:R-:W-:Y:S01]  /*c4d0*/  STL [R1+0x1c8], R2 ;  /* 0x0001c80201007387 */ /* 0x000fe20000100800 */
[----:B------:R-:W-:-:S03]  /*c4e0*/  LEA R80, P3, R35, R70, 0x1 ;  /* 0x0000004623507211 */ /* 0x000fc600078608ff */
[----:B------:R1:W-:Y:S04]  /*c4f0*/  STL [R1+0x1ac], R0 ;  /* 0x0001ac0001007387 */ /* 0x0003e80000100800 */
[----:B------:R2:W-:Y:S01]  /*c500*/  STL [R1+0x80c], R2 ;  /* 0x00080c0201007387 */ /* 0x0005e20000100800 */
[----:B------:R-:W-:-:S03]  /*c510*/  IMAD R37, R37, UR33, RZ ;  /* 0x0000002125257c24 */ /* 0x000fc6000f8e02ff */
[----:B------:R-:W-:Y:S01]  /*c520*/  STL [R1+0x85c], R32 ;  /* 0x00085c2001007387 */ /* 0x000fe20000100800 */
[----:B-1----:R-:W-:Y:S02]  /*c530*/  LEA.HI.X.SX32 R0, R32, R3, 0x1, P5 ;  /* 0x0000000320007211 */ /* 0x002fe400028f0eff */
[----:B--2---:R-:W-:Y:S01]  /*c540*/  LEA R2, P4, R36, R70, 0x1 ;  /* 0x0000004624027211 */ /* 0x004fe200078808ff */
[----:B------:R-:W-:-:S04]  /*c550*/  IMAD R38, R38, UR34, RZ ;  /* 0x0000002226267c24 */ /* 0x000fc8000f8e02ff */
[----:B------:R1:W-:Y:S01]  /*c560*/  STL [R1+0x1d8], R2 ;  /* 0x0001d80201007387 */ /* 0x0003e20000100800 */
[----:B------:R-:W-:-:S03]  /*c570*/  IMAD R39, R39, UR35, RZ ;  /* 0x0000002327277c24 */ /* 0x000fc6000f8e02ff */
[----:B------:R-:W-:Y:S04]  /*c580*/  STL [R1+0x1d0], R80 ;  /* 0x0001d05001007387 */ /* 0x000fe80000100800 */
[----:B------:R2:W-:Y:S01]  /*c590*/  STL [R1+0x1b4], R0 ;  /* 0x0001b40001007387 */ /* 0x0005e20000100800 */
[----:B-1----:R-:W-:-:S03]  /*c5a0*/  LEA.HI.X.SX32 R2, R33, R3, 0x1, P6 ;  /* 0x0000000321027211 */ /* 0x002fc600030f0eff */
[----:B------:R-:W-:Y:S01]  /*c5b0*/  STL [R1+0x810], R80 ;  /* 0x0008105001007387 */ /* 0x000fe20000100800 */
[-C--:B------:R-:W-:Y:S02]  /*c5c0*/  LEA R32, P6, R38, R70.reuse, 0x1 ;  /* 0x0000004626207211 */ /* 0x080fe400078c08ff */
[-C--:B--2---:R-:W-:Y:S01]  /*c5d0*/  LEA R0, P5, R37, R70.reuse, 0x1 ;  /* 0x0000004625007211 */ /* 0x084fe200078a08ff */
[----:B------:R-:W-:Y:S01]  /*c5e0*/  STL [R1+0x880], R33 ;  /* 0x0008802101007387 */ /* 0x000fe20000100800 */
[-C--:B------:R-:W-:Y:S02]  /*c5f0*/  LEA.HI.X.SX32 R68, R34, R3.reuse, 0x1, P1 ;  /* 0x0000000322447211 */ /* 0x080fe400008f0eff */
[----:B------:R-:W-:Y:S01]  /*c600*/  LEA R31, P1, R39, R70, 0x1 ;  /* 0x00000046271f7211 */ /* 0x000fe200078208ff */
[----:B------:R1:W-:Y:S04]  /*c610*/  STL [R1+0x1e0], R0 ;  /* 0x0001e00001007387 */ /* 0x0003e80000100800 */
[----:B------:R2:W-:Y:S04]  /*c620*/  STL [R1+0x8a4], R34 ;  /* 0x0008a42201007387 */ /* 0x0005e80000100800 */
[----:B------:R-:W-:Y:S04]  /*c630*/  STL [R1+0x1bc], R2 ;  /* 0x0001bc0201007387 */ /* 0x000fe80000100800 */
[----:B------:R-:W-:Y:S04]  /*c640*/  STL [R1+0x1e8], R32 ;  /* 0x0001e82001007387 */ /* 0x000fe80000100800 */
[----:B------:R3:W-:Y:S04]  /*c650*/  STL [R1+0x884], R32 ;  /* 0x0008842001007387 */ /* 0x0007e80000100800 */
[----:B------:R-:W-:Y:S04]  /*c660*/  STL [R1+0x814], R2 ;  /* 0x0008140201007387 */ /* 0x000fe80000100800 */
[----:B------:R-:W-:Y:S04]  /*c670*/  STL [R1+0x1f0], R31 ;  /* 0x0001f01f01007387 */ /* 0x000fe80000100800 */
[----:B------:R4:W-:Y:S04]  /*c680*/  STL [R1+0x860], R31 ;  /* 0x0008601f01007387 */ /* 0x0009e80000100800 */
[----:B------:R-:W4:Y:S04]  /*c690*/  LDL R5, [R1+0xbc] ;  /* 0x0000bc0001057983 */ /* 0x000f280000100800 */
[----:B------:R-:W4:Y:S01]  /*c6a0*/  LDL R4, [R1+0xc0] ;  /* 0x0000c00001047983 */ /* 0x000f220000100800 */
[----:B------:R-:W-:Y:S01]  /*c6b0*/  IMAD R40, R40, UR36, RZ ;  /* 0x0000002428287c24 */ /* 0x000fe2000f8e02ff */
[----:B------:R-:W-:Y:S01]  /*c6c0*/  LEA.HI.X.SX32 R81, R35, R3, 0x1, P3 ;  /* 0x0000000323517211 */ /* 0x000fe200018f0eff */
[----:B------:R-:W-:-:S03]  /*c6d0*/  IMAD R41, R41, UR37, RZ ;  /* 0x0000002529297c24 */ /* 0x000fc6000f8e02ff */
[----:B-1----:R-:W-:Y:S01]  /*c6e0*/  LEA R0, P3, R40, R70, 0x1 ;  /* 0x0000004628007211 */ /* 0x002fe200078608ff */
[----:B------:R-:W-:Y:S01]  /*c6f0*/  IMAD R42, R42, UR38, RZ ;  /* 0x000000262a2a7c24 */ /* 0x000fe2000f8e02ff */
[----:B--2---:R-:W-:-:S03]  /*c700*/  LEA.HI.X.SX32 R34, R36, R3, 0x1, P4 ;  /* 0x0000000324227211 */ /* 0x004fc600020f0eff */
[----:B------:R-:W-:Y:S01]  /*c710*/  STL [R1+0x1f8], R0 ;  /* 0x0001f80001007387 */ /* 0x000fe20000100800 */
[----:B------:R-:W-:-:S03]  /*c720*/  LEA R85, P4, R41, R70, 0x1 ;  /* 0x0000004629557211 */ /* 0x000fc600078808ff */
[----:B------:R-:W-:Y:S01]  /*c730*/  STL [R1+0x1c4], R68 ;  /* 0x0001c44401007387 */ /* 0x000fe20000100800 */
[----:B------:R-:W-:Y:S01]  /*c740*/  IMAD R43, R43, UR39, RZ ;  /* 0x000000272b2b7c24 */ /* 0x000fe2000f8e02ff */
[----:B---3--:R-:W-:Y:S02]  /*c750*/  LEA.HI.X.SX32 R32, R37, R3, 0x1, P5 ;  /* 0x0000000325207211 */ /* 0x008fe400028f0eff */
[----:B------:R-:W-:Y:S01]  /*c760*/  STL [R1+0x81c], R68 ;  /* 0x00081c4401007387 */ /* 0x000fe20000100800 */
[----:B------:R-:W-:-:S03]  /*c770*/  IMAD R44, R44, UR40, RZ ;  /* 0x000000282c2c7c24 */ /* 0x000fc6000f8e02ff */
[----:B------:R-:W-:Y:S01]  /*c780*/  STL [R1+0x820], R36 ;  /* 0x0008202401007387 */ /* 0x000fe20000100800 */
[----:B------:R-:W-:-:S03]  /*c790*/  LEA R93, P5, R42, R70, 0x1 ;  /* 0x000000462a5d7211 */ /* 0x000fc600078a08ff */
[----:B------:R-:W-:Y:S01]  /*c7a0*/  STL [R1+0x1cc], R81 ;  /* 0x0001cc5101007387 */ /* 0x000fe20000100800 */
[----:B------:R-:W-:Y:S01]  /*c7b0*/  IMAD R45, R45, UR41, RZ ;  /* 0x000000292d2d7c24 */ /* 0x000fe2000f8e02ff */
[----:B----4-:R-:W-:Y:S02]  /*c7c0*/  LEA.HI.X.SX32 R31, R38, R3, 0x1, P6 ;  /* 0x00000003261f7211 */ /* 0x010fe400030f0eff */
[----:B------:R-:W-:Y:S01]  /*c7d0*/  STL [R1+0x1d4], R34 ;  /* 0x0001d42201007387 */ /* 0x000fe20000100800 */
[----:B------:R-:W-:-:S03]  /*c7e0*/  IMAD R46, R46, UR42, RZ ;  /* 0x0000002a2e2e7c24 */ /* 0x000fc6000f8e02ff */
[----:B------:R-:W-:Y:S01]  /*c7f0*/  STL [R1+0x824], R81 ;  /* 0x0008245101007387 */ /* 0x000fe20000100800 */
[----:B------:R-:W-:-:S03]  /*c800*/  LEA R78, P6, R43, R70, 0x1 ;  /* 0x000000462b4e7211 */ /* 0x000fc600078c08ff */
[----:B------:R1:W-:Y:S01]  /*c810*/  STL [R1+0x844], R37 ;  /* 0x0008442501007387 */ /* 0x0003e20000100800 */
[----:B------:R-:W-:-:S03]  /*c820*/  IMAD R47, R47, UR43, RZ ;  /* 0x0000002b2f2f7c24 */ /* 0x000fc6000f8e02ff */
[----:B------:R-:W-:Y:S01]  /*c830*/  STL [R1+0x200], R85 ;  /* 0x0002005501007387 */ /* 0x000fe20000100800 */
[----:B------:R-:W-:-:S03]  /*c840*/  IMAD R48, R48, UR44, RZ ;  /* 0x0000002c30307c24 */ /* 0x000fc6000f8e02ff */
[----:B------:R-:W-:Y:S01]  /*c850*/  STL [R1+0x1dc], R32 ;  /* 0x0001dc2001007387 */ /* 0x000fe20000100800 */
[----:B-1----:R-:W-:-:S03]  /*c860*/  LEA.HI.X.SX32 R37, R39, R3, 0x1, P1 ;  /* 0x0000000327257211 */ /* 0x002fc600008f0eff */
[----:B------:R1:W-:Y:S01]  /*c870*/  STL [R1+0x828], R85 ;  /* 0x0008285501007387 */ /* 0x0003e20000100800 */
[----:B------:R-:W-:-:S03]  /*c880*/  LEA R7, P1, R44, R70, 0x1 ;  /* 0x000000462c077211 */ /* 0x000fc600078208ff */
[----:B------:R-:W-:Y:S01]  /*c890*/  STL [R1+0x208], R93 ;  /* 0x0002085d01007387 */ /* 0x000fe20000100800 */
[----:B------:R-:W-:-:S03]  /*c8a0*/  LEA.HI.X.SX32 R83, R41, R3, 0x1, P4 ;  /* 0x0000000329537211 */ /* 0x000fc600020f0eff */
[----:B------:R-:W-:Y:S01]  /*c8b0*/  STL [R1+0x1e4], R31 ;  /* 0x0001e41f01007387 */ /* 0x000fe20000100800 */
[-C--:B-1----:R-:W-:Y:S02]  /*c8c0*/  LEA.HI.X.SX32 R85, R40, R3.reuse, 0x1, P3 ;  /* 0x0000000328557211 */ /* 0x082fe400018f0eff */
[-C--:B------:R-:W-:Y:S01]  /*c8d0*/  LEA R27, P3, R45, R70.reuse, 0x1 ;  /* 0x000000462d1b7211 */ /* 0x080fe200078608ff */
[----:B------:R-:W-:Y:S01]  /*c8e0*/  STL [R1+0x1ec], R37 ;  /* 0x0001ec2501007387 */ /* 0x000fe20000100800 */
[-C--:B------:R-:W-:Y:S01]  /*c8f0*/  LEA R20, P4, R46, R70.reuse, 0x1 ;  /* 0x000000462e147211 */ /* 0x080fe200078808ff */
[----:B------:R-:W-:Y:S01]  /*c900*/  IMAD R49, R49, UR45, RZ ;  /* 0x0000002d31317c24 */ /* 0x000fe2000f8e02ff */
[-C--:B------:R-:W-:Y:S01]  /*c910*/  LEA.HI.X.SX32 R0, R42, R3.reuse, 0x1, P5 ;  /* 0x000000032a007211 */ /* 0x080fe200028f0eff */
[----:B------:R-:W-:Y:S01]  /*c920*/  STL [R1+0x210], R78 ;  /* 0x0002104e01007387 */ /* 0x000fe20000100800 */
[-C--:B------:R-:W-:Y:S01]  /*c930*/  LEA R9, P5, R47, R70.reuse, 0x1 ;  /* 0x000000462f097211 */ /* 0x080fe200078a08ff */
[----:B------:R-:W-:Y:S01]  /*c940*/  IMAD R50, R50, UR46, RZ ;  /* 0x0000002e32327c24 */ /* 0x000fe2000f8e02ff */
[----:B------:R-:W-:Y:S01]  /*c950*/  LEA.HI.X.SX32 R79, R43, R3, 0x1, P6 ;  /* 0x000000032b4f7211 */ /* 0x000fe200030f0eff */
[----:B------:R-:W-:Y:S01]  /*c960*/  STL [R1+0x218], R7 ;  /* 0x0002180701007387 */ /* 0x000fe20000100800 */
[----:B------:R-:W-:-:S03]  /*c970*/  LEA R36, P6, R48, R70, 0x1 ;  /* 0x0000004630247211 */ /* 0x000fc600078c08ff */
[----:B------:R-:W-:Y:S01]  /*c980*/  STL [R1+0x1f4], R85 ;  /* 0x0001f45501007387 */ /* 0x000fe20000100800 */
[----:B------:R-:W-:-:S03]  /*c990*/  LEA.HI.X.SX32 R28, R44, R3, 0x1, P1 ;  /* 0x000000032c1c7211 */ /* 0x000fc600008f0eff */
[----:B------:R-:W-:Y:S01]  /*c9a0*/  STL [R1+0x220], R27 ;  /* 0x0002201b01007387 */ /* 0x000fe20000100800 */
[----:B------:R-:W-:Y:S01]  /*c9b0*/  IMAD R51, R51, UR47, RZ ;  /* 0x0000002f33337c24 */ /* 0x000fe2000f8e02ff */
[-C--:B------:R-:W-:Y:S02]  /*c9c0*/  LEA R71, P1, R49, R70.reuse, 0x1 ;  /* 0x0000004631477211 */ /* 0x080fe400078208ff */
[----:B------:R-:W-:Y:S01]  /*c9d0*/  STL [R1+0x1fc], R83 ;  /* 0x0001fc5301007387 */ /* 0x000fe20000100800 */
[----:B------:R-:W-:Y:S01]  /*c9e0*/  IMAD R52, R52, UR48, RZ ;  /* 0x0000003034347c24 */ /* 0x000fe2000f8e02ff */
[----:B------:R-:W-:Y:S02]  /*c9f0*/  LEA.HI.X.SX32 R33, R45, R3, 0x1, P3 ;  /* 0x000000032d217211 */ /* 0x000fe400018f0eff */
[----:B------:R-:W-:Y:S01]  /*ca00*/  STL [R1+0x228], R20 ;  /* 0x0002281401007387 */ /* 0x000fe20000100800 */
[----:B------:R-:W-:-:S03]  /*ca10*/  LEA R91, P3, R50, R70, 0x1 ;  /* 0x00000046325b7211 */ /* 0x000fc600078608ff */
[----:B------:R-:W-:Y:S01]  /*ca20*/  STL [R1+0x230], R9 ;  /* 0x0002300901007387 */ /* 0x000fe20000100800 */
[----:B------:R-:W-:Y:S01]  /*ca30*/  IMAD R53, R53, UR49, RZ ;  /* 0x0000003135357c24 */ /* 0x000fe2000f8e02ff */
[-C--:B------:R-:W-:Y:S02]  /*ca40*/  LEA.HI.X.SX32 R26, R46, R3.reuse, 0x1, P4 ;  /* 0x000000032e1a7211 */ /* 0x080fe400020f0eff */
[----:B------:R-:W-:Y:S01]  /*ca50*/  STL [R1+0x204], R0 ;  /* 0x0002040001007387 */ /* 0x000fe20000100800 */
[----:B------:R-:W-:-:S03]  /*ca60*/  LEA.HI.X.SX32 R14, R47, R3, 0x1, P5 ;  /* 0x000000032f0e7211 */ /* 0x000fc600028f0eff */
[----:B------:R-:W-:Y:S01]  /*ca70*/  STL [R1+0x238], R36 ;  /* 0x0002382401007387 */ /* 0x000fe20000100800 */
[----:B------:R-:W-:Y:S01]  /*ca80*/  IMAD R54, R54, UR50, RZ ;  /* 0x0000003236367c24 */ /* 0x000fe2000f8e02ff */
[-C--:B------:R-:W-:Y:S02]  /*ca90*/  LEA R76, P4, R51, R70.reuse, 0x1 ;  /* 0x00000046334c7211 */ /* 0x080fe400078808ff */
[----:B------:R-:W-:Y:S01]  /*caa0*/  STL [R1+0x20c], R79 ;  /* 0x00020c4f01007387 */ /* 0x000fe20000100800 */
[----:B------:R-:W-:Y:S01]  /*cab0*/  IMAD R55, R55, UR51, RZ ;  /* 0x0000003337377c24 */ /* 0x000fe2000f8e02ff */
[----:B------:R-:W-:Y:S02]  /*cac0*/  LEA R22, P5, R52, R70, 0x1 ;  /* 0x0000004634167211 */ /* 0x000fe400078a08ff */
[----:B------:R1:W-:Y:S01]  /*cad0*/  STL [R1+0x214], R28 ;  /* 0x0002141c01007387 */ /* 0x0003e20000100800 */
[----:B------:R-:W-:-:S03]  /*cae0*/  LEA.HI.X.SX32 R81, R48, R3, 0x1, P6 ;  /* 0x0000000330517211 */ /* 0x000fc600030f0eff */
[----:B------:R-:W-:Y:S01]  /*caf0*/  STL [R1+0x240], R71 ;  /* 0x0002404701007387 */ /* 0x000fe20000100800 */
[----:B------:R-:W-:Y:S01]  /*cb00*/  IMAD R56, R56, UR52, RZ ;  /* 0x0000003438387c24 */ /* 0x000fe2000f8e02ff */
[----:B------:R-:W-:Y:S02]  /*cb10*/  LEA R21, P6, R53, R70, 0x1 ;  /* 0x0000004635157211 */ /* 0x000fe400078c08ff */
[----:B------:R-:W-:Y:S01]  /*cb20*/  STL [R1+0x21c], R33 ;  /* 0x00021c2101007387 */ /* 0x000fe20000100800 */
[----:B------:R-:W-:-:S03]  /*cb30*/  LEA.HI.X.SX32 R82, R49, R3, 0x1, P1 ;  /* 0x0000000331527211 */ /* 0x000fc600008f0eff */
[----:B------:R-:W-:Y:S01]  /*cb40*/  STL [R1+0x248], R91 ;  /* 0x0002485b01007387 */ /* 0x000fe20000100800 */
[----:B------:R-:W-:-:S03]  /*cb50*/  LEA R15, P1, R54, R70, 0x1 ;  /* 0x00000046360f7211 */ /* 0x000fc600078208ff */
[----:B------:R-:W-:Y:S01]  /*cb60*/  STL [R1+0x224], R26 ;  /* 0x0002241a01007387 */ /* 0x000fe20000100800 */
[----:B------:R-:W-:Y:S01]  /*cb70*/  LEA.HI.X.SX32 R92, R50, R3, 0x1, P3 ;  /* 0x00000003325c7211 */ /* 0x000fe200018f0eff */
[----:B------:R-:W-:Y:S02]  /*cb80*/  IMAD R57, R57, UR53, RZ ;  /* 0x0000003539397c24 */ /* 0x000fe4000f8e02ff */
[----:B------:R-:W-:Y:S01]  /*cb90*/  STL [R1+0x22c], R14 ;  /* 0x00022c0e01007387 */ /* 0x000fe20000100800 */
[----:B------:R-:W-:-:S03]  /*cba0*/  LEA R24, P3, R55, R70, 0x1 ;  /* 0x0000004637187211 */ /* 0x000fc600078608ff */
[----:B------:R-:W-:Y:S01]  /*cbb0*/  STL [R1+0x250], R76 ;  /* 0x0002504c01007387 */ /* 0x000fe20000100800 */
[----:B------:R-:W-:Y:S01]  /*cbc0*/  LEA.HI.X.SX32 R77, R51, R3, 0x1, P4 ;  /* 0x00000003334d7211 */ /* 0x000fe200020f0eff */
[----:B------:R-:W-:Y:S02]  /*cbd0*/  IMAD R58, R58, UR54, RZ ;  /* 0x000000363a3a7c24 */ /* 0x000fe4000f8e02ff */
[----:B------:R2:W-:Y:S01]  /*cbe0*/  STL [R1+0x258], R22 ;  /* 0x0002581601007387 */ /* 0x0005e20000100800 */
        /* <DEDUP_REMOVED lines=12> */
[----:B------:R-:W-:-:S03]  /*ccb0*/  LEA.HI.X.SX32 R10, R54, R3, 0x1, P1 ;  /* 0x00000003360a7211 */ /* 0x000fc600008f0eff */
[----:B------:R-:W-:Y:S01]  /*ccc0*/  STL [R1+0x244], R92 ;  /* 0x0002445c01007387 */ /* 0x000fe20000100800 */
[----:B------:R-:W-:Y:S01]  /*ccd0*/  IMAD R61, R61, UR57, RZ ;  /* 0x000000393d3d7c24 */ /* 0x000fe2000f8e02ff */
[----:B------:R-:W-:Y:S02]  /*cce0*/  LEA.HI.X.SX32 R25, R55, R3, 0x1, P3 ;  /* 0x0000000337197211 */ /* 0x000fe400018f0eff */
[----:B------:R-:W-:Y:S01]  /*ccf0*/  STL [R1+0x278], R30 ;  /* 0x0002781e01007387 */ /* 0x000fe20000100800 */
[----:B------:R-:W-:-:S03]  /*cd00*/  LEA R73, P1, R59, R70, 0x1 ;  /* 0x000000463b497211 */ /* 0x000fc600078208ff */
[----:B------:R-:W-:Y:S01]  /*cd10*/  STL [R1+0x24c], R77 ;  /* 0x00024c4d01007387 */ /* 0x000fe20000100800 */
[----:B------:R-:W-:Y:S01]  /*cd20*/  IMAD R62, R62, UR58, RZ ;  /* 0x0000003a3e3e7c24 */ /* 0x000fe2000f8e02ff */
[----:B------:R-:W-:Y:S02]  /*cd30*/  LEA R17, P3, R60, R70, 0x1 ;  /* 0x000000463c117211 */ /* 0x000fe400078608ff */
[----:B------:R3:W-:Y:S01]  /*cd40*/  STL [R1+0x254], R49 ;  /* 0x0002543101007387 */ /* 0x0007e20000100800 */
[----:B------:R-:W-:-:S03]  /*cd50*/  IMAD R63, R63, UR59, RZ ;  /* 0x0000003b3f3f7c24 */ /* 0x000fc6000f8e02ff */
[----:B------:R-:W-:Y:S01]  /*cd60*/  STL [R1+0x280], R69 ;  /* 0x0002804501007387 */ /* 0x000fe20000100800 */
        /* <DEDUP_REMOVED lines=14> */
[-C--:B------:R-:W-:Y:S01]  /*ce50*/  LEA.HI.X.SX32 R75, R59, R3.reuse, 0x1, P1 ;  /* 0x000000033b4b7211 */ /* 0x080fe200008f0eff */
[----:B------:R-:W-:Y:S02]  /*ce60*/  IMAD R66, R66, UR62, RZ ;  /* 0x0000003e42427c24 */ /* 0x000fe4000f8e02ff */
[----:B------:R-:W4:Y:S01]  /*ce70*/  LDL R57, [R1+0x1d8] ;  /* 0x0001d80001397983 */ /* 0x000f220000100800 */
[----:B------:R-:W-:Y:S01]  /*ce80*/  LEA R80, P1, R64, R70, 0x1 ;  /* 0x0000004640507211 */ /* 0x000fe200078208ff */
[----:B0-----:R-:W-:Y:S02]  /*ce90*/  IMAD R67, R67, UR4, RZ ;  /* 0x0000000443437c24 */ /* 0x001fe4000f8e02ff */
[----:B------:R-:W-:Y:S01]  /*cea0*/  STL [R1+0x274], R68 ;  /* 0x0002744401007387 */ /* 0x000fe20000100800 */
[----:B------:R-:W-:-:S03]  /*ceb0*/  LEA.HI.X.SX32 R12, R60, R3, 0x1, P3 ;  /* 0x000000033c0c7211 */ /* 0x000fc600018f0eff */
[----:B------:R-:W-:Y:S01]  /*cec0*/  STL [R1+0x2a0], R16 ;  /* 0x0002a01001007387 */ /* 0x000fe20000100800 */
[----:B------:R-:W-:-:S03]  /*ced0*/  LEA R84, P3, R65, R70, 0x1 ;  /* 0x0000004641547211 */ /* 0x000fc600078608ff */
        /* <DEDUP_REMOVED lines=11> */
[----:B------:R-:W-:-:S03]  /*cf90*/  LEA.HI.X.SX32 R2, R64, R3, 0x1, P1 ;  /* 0x0000000340027211 */ /* 0x000fc600008f0eff */
[----:B------:R0:W-:Y:S01]  /*cfa0*/  STL [R1+0x294], R12 ;  /* 0x0002940c01007387 */ /* 0x0001e20000100800 */
[----:B------:R-:W-:-:S03]  /*cfb0*/  LEA.HI.X.SX32 R65, R65, R3, 0x1, P3 ;  /* 0x0000000341417211 */ /* 0x000fc600018f0eff */
[----:B------:R-:W-:Y:S01]  /*cfc0*/  STL [R1+0x2b4], R84 ;  /* 0x0002b45401007387 */ /* 0x000fe20000100800 */
[----:B------:R-:W-:-:S03]  /*cfd0*/  LEA.HI.X.SX32 R88, R66, R3, 0x1, P4 ;  /* 0x0000000342587211 */ /* 0x000fc600020f0eff */
[----:B------:R0:W-:Y:S01]  /*cfe0*/  STL [R1+0x29c], R11 ;  /* 0x00029c0b01007387 */ /* 0x0001e20000100800 */
[----:B------:R-:W-:Y:S01]  /*cff0*/  PRMT R47, RZ, 0x7610, R47 ;  /* 0x00007610ff2f7816 */ /* 0x000fe2000000002f */
[----:B------:R-:W-:Y:S01]  /*d000*/  BAR.SYNC.DEFER_BLOCKING 0x0 ;  /* 0x0000000000007b1d */ /* 0x000fe20000010000 */
[----:B------:R-:W-:-:S05]  /*d010*/  LEA.HI.X.SX32 R74, R67, R3, 0x1, P5 ;  /* 0x00000003434a7211 */ /* 0x000fca00028f0eff */
[----:B------:R-:W-:Y:S04]  /*d020*/  STL [R1+0x2b8], R87 ;  /* 0x0002b85701007387 */ /* 0x000fe80000100800 */
[----:B------:R0:W-:Y:S04]  /*d030*/  STL [R1+0x2a4], R53 ;  /* 0x0002a43501007387 */ /* 0x0001e80000100800 */
[----:B------:R0:W-:Y:S04]  /*d040*/  STL [R1+0x114], R70 ;  /* 0x0001144601007387 */ /* 0x0001e80000100800 */
[----:B------:R-:W-:Y:S04]  /*d050*/  STL [R1+0x128], R72 ;  /* 0x0001284801007387 */ /* 0x000fe80000100800 */
[----:B------:R0:W-:Y:S04]  /*d060*/  STL [R1+0x11c], R2 ;  /* 0x00011c0201007387 */ /* 0x0001e80000100800 */
[----:B------:R-:W2:Y:S04]  /*d070*/  LDL R3, [R1+0x194] ;  /* 0x0001940001037983 */ /* 0x000ea80000100800 */
[----:B------:R0:W-:Y:S04]  /*d080*/  STL [R1+0x120], R65 ;  /* 0x0001204101007387 */ /* 0x0001e80000100800 */
[----:B------:R-:W-:Y:S04]  /*d090*/  STL [R1+0x124], R88 ;  /* 0x0001245801007387 */ /* 0x000fe80000100800 */
[----:B------:R-:W2:Y:S04]  /*d0a0*/  LDL R64, [R1+0xc4] ;  /* 0x0000c40001407983 */ /* 0x000ea80000100800 */
[----:B------:R-:W2:Y:S04]  /*d0b0*/  LDL R48, [R1+0xc8] ;  /* 0x0000c80001307983 */ /* 0x000ea80000100800 */
[----:B------:R-:W2:Y:S04]  /*d0c0*/  LDL R56, [R1+0x108] ;  /* 0x0001080001387983 */ /* 0x000ea80000100800 */
[----:B------:R-:W-:Y:S04]  /*d0d0*/  STL [R1+0x118], R74 ;  /* 0x0001184a01007387 */ /* 0x000fe80000100800 */
[----:B------:R0:W2:Y:S04]  /*d0e0*/  @P0 LDG.E.U16 R47, desc[UR20][R4.64] ;  /* 0x00000014042f0981 */ /* 0x0000a8000c1e1500 */
[----:B------:R-:W0:Y:S04]  /*d0f0*/  LDL R4, [R1+0xfc] ;  /* 0x0000fc0001047983 */ /* 0x000e280000100800 */
[----:B------:R-:W0:Y:S01]  /*d100*/  LDL R5, [R1+0x100] ;  /* 0x0001000001057983 */ /* 0x000e220000100800 */
[----:B------:R-:W-:-:S02]  /*d110*/  PRMT R41, RZ, 0x7610, R41 ;  /* 0x00007610ff297816 */ /* 0x000fc40000000029 */
[----:B0-----:R-:W-:-:S04]  /*d120*/  @P0 LOP3.LUT R5, R5, R4, RZ, 0x3c, !PT ;  /* 0x0000000405050212 */ /* 0x001fc800078e3cff */
[----:B------:R-:W-:-:S04]  /*d130*/  @P0 LOP3.LUT R4, R5, R4, RZ, 0x3c, !PT ;  /* 0x0000000405040212 */ /* 0x000fc800078e3cff */
[----:B------:R-:W-:-:S05]  /*d140*/  @P0 LOP3.LUT R5, R5, R4, RZ, 0x3c, !PT ;  /* 0x0000000405050212 */ /* 0x000fca00078e3cff */
[----:B------:R0:W2:Y:S04]  /*d150*/  @P0 LDG.E.U16 R41, desc[UR20][R4.64] ;  /* 0x0000001404290981 */ /* 0x0000a8000c1e1500 */
[----:B------:R-:W2:Y:S01]  /*d160*/  LDL R5, [R1+0x154] ;  /* 0x0001540001057983 */ /* 0x000ea20000100800 */
[----:B------:R-:W-:Y:S01]  /*d170*/  PRMT R35, RZ, 0x7610, R35 ;  /* 0x00007610ff237816 */ /* 0x000fe20000000023 */
[----:B0-----:R-:W-:Y:S02]  /*d180*/  @P0 IMAD.MOV.U32 R4, RZ, RZ, R13 ;  /* 0x000000ffff040224 */ /* 0x001fe400078e000d */
[----:B------:R-:W3:Y:S01]  /*d190*/  LDL.LU R13, [R1+0x8ac] ;  /* 0x0008ac00010d7983 */ /* 0x000ee20000300800 */
[----:B------:R-:W-:Y:S02]  /*d1a0*/  PRMT R29, RZ, 0x7610, R29 ;  /* 0x00007610ff1d7816 */ /* 0x000fe4000000001d */
[----:B------:R-:W-:-:S02]  /*d1b0*/  PRMT R23, RZ, 0x7610, R23 ;  /* 0x00007610ff177816 */ /* 0x000fc40000000017 */
[----:B------:R-:W-:Y:S01]  /*d1c0*/  PRMT R18, RZ, 0x7610, R18 ;  /* 0x00007610ff127816 */ /* 0x000fe20000000012 */
[----:B--2---:R0:W2:Y:S02]  /*d1d0*/  @P0 LDG.E.U16 R35, desc[UR20][R4.64] ;  /* 0x0000001404230981 */ /* 0x0040a4000c1e1500 */
[----:B0-----:R-:W-:Y:S02]  /*d1e0*/  @P0 IMAD.MOV.U32 R4, RZ, RZ, R8 ;  /* 0x000000ffff040224 */ /* 0x001fe400078e0008 */
[----:B------:R-:W2:Y:S01]  /*d1f0*/  LDL.LU R8, [R1+0x8a8] ;  /* 0x0008a80001087983 */ /* 0x000ea20000300800 */
[----:B------:R-:W-:Y:S01]  /*d200*/  @P0 IMAD.MOV.U32 R5, RZ, RZ, R3 ;  /* 0x000000ffff050224 */ /* 0x000fe200078e0003 */
[----:B---3--:R-:W-:Y:S02]  /*d210*/  PRMT R13, RZ, 0x7610, R13 ;  /* 0x00007610ff0d7816 */ /* 0x008fe4000000000d */
[----:B------:R-:W3:Y:S04]  /*d220*/  LDL R3, [R1+0x1e0] ;  /* 0x0001e00001037983 */ /* 0x000ee80000100800 */
[----:B------:R4:W3:Y:S02]  /*d230*/  @P0 LDG.E.U16 R29, desc[UR20][R4.64] ;  /* 0x00000014041d0981 */ /* 0x0008e4000c1e1500 */
[----:B----4-:R-:W-:-:S02]  /*d240*/  @P0 IMAD.MOV.U32 R4, RZ, RZ, R57 ;  /* 0x000000ffff040224 */ /* 0x010fc400078e0039 */
[----:B------:R-:W-:Y:S01]  /*d250*/  @P0 IMAD.MOV.U32 R5, RZ, RZ, R34 ;  /* 0x000000ffff050224 */ /* 0x000fe200078e0022 */
[----:B------:R-:W-:Y:S01]  /*d260*/  PRMT R46, RZ, 0x7610, R46 ;  /* 0x00007610ff2e7816 */ /* 0x000fe2000000002e */
[----:B------:R-:W4:Y:S04]  /*d270*/  LDL.LU R34, [R1+0x8a4] ;  /* 0x0008a40001227983 */ /* 0x000f280000300800 */
[----:B------:R0:W3:Y:S02]  /*d280*/  @P0 LDG.E.U16 R23, desc[UR20][R4.64] ;  /* 0x0000001404170981 */ /* 0x0000e4000c1e1500 */
[----:B0-----:R-:W-:Y:S02]  /*d290*/  @P0 IMAD.MOV.U32 R4, RZ, RZ, R7 ;  /* 0x000000ffff040224 */ /* 0x001fe400078e0007 */
[----:B------:R-:W-:-:S02]  /*d2a0*/  @P0 IMAD.MOV.U32 R5, RZ, RZ, R28 ;  /* 0x000000ffff050224 */ /* 0x000fc400078e001c */
[----:B-1----:R-:W3:Y:S04]  /*d2b0*/  LDL.LU R28, [R1+0x8a0] ;  /* 0x0008a000011c7983 */ /* 0x002ee80000300800 */
[----:B------:R0:W3:Y:S04]  /*d2c0*/  @P0 LDG.E.U16 R18, desc[UR20][R4.64] ;  /* 0x0000001404120981 */ /* 0x0000e8000c1e1500 */
[----:B------:R-:W3:Y:S01]  /*d2d0*/  LDL.LU R7, [R1+0x89c] ;  /* 0x00089c0001077983 */ /* 0x000ee20000300800 */
[----:B0-----:R-:W-:Y:S02]  /*d2e0*/  @P0 IMAD.MOV.U32 R4, RZ, RZ, R22 ;  /* 0x000000ffff040224 */ /* 0x001fe400078e0016 */
[----:B------:R-:W-:Y:S01]  /*d2f0*/  @P0 IMAD.MOV.U32 R5, RZ, RZ, R49 ;  /* 0x000000ffff050224 */ /* 0x000fe200078e0031 */
[----:B------:R-:W3:Y:S04]  /*d300*/  LDL.LU R22, [R1+0x898] ;  /* 0x0008980001167983 */ /* 0x000ee80000300800 */
[----:B------:R0:W3:Y:S04]  /*d310*/  @P0 LDG.E.U16 R13, desc[UR20][R4.64] ;  /* 0x00000014040d0981 */ /* 0x0000e8000c1e1500 */
[----:B------:R-:W3:Y:S04]  /*d320*/  LDL R57, [R1+0xcc] ;  /* 0x0000cc0001397983 */ /* 0x000ee80000100800 */
[----:B------:R-:W3:Y:S01]  /*d330*/  LDL R49, [R1+0xd0] ;  /* 0x0000d00001317983 */ /* 0x000ee20000100800 */
[----:B0-----:R-:W-:-:S02]  /*d340*/  @P0 IMAD.MOV.U32 R4, RZ, RZ, R17 ;  /* 0x000000ffff040224 */ /* 0x001fc400078e0011 */
[----:B------:R-:W-:Y:S02]  /*d350*/  @P0 IMAD.MOV.U32 R5, RZ, RZ, R12 ;  /* 0x000000ffff050224 */ /* 0x000fe400078e000c */
[----:B------:R-:W3:Y:S04]  /*d360*/  LDL.LU R12, [R1+0x894] ;  /* 0x00089400010c7983 */ /* 0x000ee80000300800 */
[----:B------:R-:W3:Y:S01]  /*d370*/  LDL.LU R17, [R1+0x890] ;  /* 0x0008900001117983 */ /* 0x000ee20000300800 */
[----:B--2---:R-:W-:-:S06]  /*d380*/  PRMT R8, RZ, 0x7610, R8 ;  /* 0x00007610ff087816 */ /* 0x004fcc0000000008 */
[----:B------:R0:W2:Y:S02]  /*d390*/  @P0 LDG.E.U16 R8, desc[UR20][R4.64] ;  /* 0x0000001404080981 */ /* 0x0000a4000c1e1500 */
[----:B0-----:R-:W-:Y:S02]  /*d3a0*/  @P0 IMAD.MOV.U32 R4, RZ, RZ, R48 ;  /* 0x000000ffff040224 */ /* 0x001fe400078e0030 */
[----:B------:R-:W-:Y:S01]  /*d3b0*/  @P0 IMAD.MOV.U32 R5, RZ, RZ, R64 ;  /* 0x000000ffff050224 */ /* 0x000fe200078e0040 */
[----:B------:R-:W-:Y:S01]  /*d3c0*/  PRMT R40, RZ, 0x7610, R40 ;  /* 0x00007610ff287816 */ /* 0x000fe20000000028 */
[----:B------:R-:W2:Y:S04]  /*d3d0*/  LDL R64, [R1+0x10c] ;  /* 0x00010c0001407983 */ /* 0x000ea80000100800 */
[----:B------:R0:W2:Y:S01]  /*d3e0*/  @P0 LDG.E.U16 R46, desc[UR20][R4.64] ;  /* 0x00000014042e0981 */ /* 0x0000a2000c1e1500 */
[----:B----4-:R-:W-:-:S03]  /*d3f0*/  PRMT R34, RZ, 0x7610, R34 ;  /* 0x00007610ff227816 */ /* 0x010fc60000000022 */
[----:B------:R-:W4:Y:S04]  /*d400*/  LDL R48, [R1+0x110] ;  /* 0x0001100001307983 */ /* 0x000f280000100800 */
[----:B------:R-:W2:Y:S01]  /*d410*/  LDL R5, [R1+0x104] ;  /* 0x0001040001057983 */ /* 0x000ea20000100800 */
[----:B0-----:R-:W-:-:S03]  /*d420*/  @P0 IMAD.MOV.U32 R4, RZ, RZ, R56 ;  /* 0x000000ffff040224 */ /* 0x001fc600078e0038 */
[----:B------:R-:W3:Y:S04]  /*d430*/  LDL R56, [R1+0x164] ;  /* 0x0001640001387983 */ /* 0x000ee80000100800 */
[----:B--2---:R3:W2:Y:S04]  /*d440*/  @P0 LDG.E.U16 R40, desc[UR20][R4.64] ;  /* 0x0000001404280981 */ /* 0x0046a8000c1e1500 */
[----:B------:R-:W2:Y:S01]  /*d450*/  LDL R5, [R1+0x15c] ;  /* 0x00015c0001057983 */ /* 0x000ea20000100800 */
[----:B---3--:R-:W-:-:S03]  /*d460*/  @P0 IMAD.MOV.U32 R4, RZ, RZ, R12 ;  /* 0x000000ffff040224 */ /* 0x008fc600078e000c */
[----:B------:R-:W3:Y:S01]  /*d470*/  LDL.LU R12, [R1+0x88c] ;  /* 0x00088c00010c7983 */ /* 0x000ee20000300800 */
[----:B------:R-:W-:-:S03]  /*d480*/  PRMT R28, RZ, 0x7610, R28 ;  /* 0x00007610ff1c7816 */ /* 0x000fc6000000001c */
[----:B--2---:R0:W2:Y:S04]  /*d490*/  @P0 LDG.E.U16 R34, desc[UR20][R4.64] ;  /* 0x0000001404220981 */ /* 0x0040a8000c1e1500 */
[----:B------:R-:W2:Y:S01]  /*d4a0*/  LDL R5, [R1+0x19c] ;  /* 0x00019c0001057983 */ /* 0x000ea20000100800 */
[----:B0-----:R-:W-:Y:S01]  /*d4b0*/  @P0 IMAD.MOV.U32 R4, RZ, RZ, R7 ;  /* 0x000000ffff040224 */ /* 0x001fe200078e0007 */
[----:B------:R-:W-:Y:S02]  /*d4c0*/  PRMT R22, RZ, 0x7610, R22 ;  /* 0x00007610ff167816 */ /* 0x000fe40000000016 */
[----:B------:R-:W4:Y:S01]  /*d4d0*/  LDL.LU R7, [R1+0x888] ;  /* 0x0008880001077983 */ /* 0x000f220000300800 */
[----:B------:R-:W-:Y:S02]  /*d4e0*/  PRMT R17, RZ, 0x7610, R17 ;  /* 0x00007610ff117816 */ /* 0x000fe40000000011 */
[----:B---3--:R-:W-:Y:S01]  /*d4f0*/  PRMT R12, RZ, 0x7610, R12 ;  /* 0x00007610ff0c7816 */ /* 0x008fe2000000000c */
[----:B--2---:R0:W2:Y:S02]  /*d500*/  @P0 LDG.E.U16 R28, desc[UR20][R4.64] ;  /* 0x00000014041c0981 */ /* 0x0040a4000c1e1500 */
[----:B0-----:R-:W-:-:S02]  /*d510*/  @P0 IMAD.MOV.U32 R4, RZ, RZ, R3 ;  /* 0x000000ffff040224 */ /* 0x001fc400078e0003 */
[----:B------:R-:W-:Y:S02]  /*d520*/  @P0 IMAD.MOV.U32 R5, RZ, RZ, R32 ;  /* 0x000000ffff050224 */ /* 0x000fe400078e0020 */
[----:B------:R-:W3:Y:S04]  /*d530*/  LDL.LU R32, [R1+0x884] ;  /* 0x0008840001207983 */ /* 0x000ee80000300800 */
[----:B------:R0:W2:Y:S02]  /*d540*/  @P0 LDG.E.U16 R22, desc[UR20][R4.64] ;  /* 0x0000001404160981 */ /* 0x0000a4000c1e1500 */
[----:B0-----:R-:W-:Y:S02]  /*d550*/  @P0 IMAD.MOV.U32 R4, RZ, RZ, R27 ;  /* 0x000000ffff040224 */ /* 0x001fe400078e001b */
[----:B------:R-:W-:-:S02]  /*d560*/  @P0 IMAD.MOV.U32 R5, RZ, RZ, R33 ;  /* 0x000000ffff050224 */ /* 0x000fc400078e0021 */
[----:B------:R-:W2:Y:S04]  /*d570*/  LDL.LU R33, [R1+0x880] ;  /* 0x0008800001217983 */ /* 0x000ea80000300800 */
[----:B------:R0:W3:Y:S04]  /*d580*/  @P0 LDG.E.U16 R17, desc[UR20][R4.64] ;  /* 0x0000001404110981 */ /* 0x0000e8000c1e1500 */
[----:B------:R-:W3:Y:S01]  /*d590*/  LDL.LU R27, [R1+0x87c] ;  /* 0x00087c00011b7983 */ /* 0x000ee20000300800 */
[----:B0-----:R-:W-:Y:S02]  /*d5a0*/  @P0 IMAD.MOV.U32 R4, RZ, RZ, R21 ;  /* 0x000000ffff040224 */ /* 0x001fe400078e0015 */
[----:B------:R-:W-:-:S02]  /*d5b0*/  @P0 IMAD.MOV.U32 R5, RZ, RZ, R6 ;  /* 0x000000ffff050224 */ /* 0x000fc400078e0006 */
[----:B------:R-:W3:Y:S04]  /*d5c0*/  LDL.LU R6, [R1+0x878] ;  /* 0x0008780001067983 */ /* 0x000ee80000300800 */
[----:B------:R0:W3:Y:S04]  /*d5d0*/  @P0 LDG.E.U16 R12, desc[UR20][R4.64] ;  /* 0x00000014040c0981 */ /* 0x0000e8000c1e1500 */
[----:B------:R-:W3:Y:S01]  /*d5e0*/  LDL.LU R21, [R1+0x874] ;  /* 0x0008740001157983 */ /* 0x000ee20000300800 */
[----:B0-----:R-:W-:-:S03]  /*d5f0*/  @P0 IMAD.MOV.U32 R5, RZ, RZ, R11 ;  /* 0x000000ffff050224 */ /* 0x001fc600078e000b */
[----:B------:R-:W3:Y:S01]  /*d600*/  LDL.LU R11, [R1+0x870] ;  /* 0x00087000010b7983 */ /* 0x000ee20000300800 */
[----:B----4-:R-:W-:Y:S01]  /*d610*/  PRMT R7, RZ, 0x7610, R7 ;  /* 0x00007610ff077816 */ /* 0x010fe20000000007 */
[----:B------:R-:W-:Y:S01]  /*d620*/  @P0 IMAD.MOV.U32 R4, RZ, RZ, R16 ;  /* 0x000000ffff040224 */ /* 0x000fe200078e0010 */
[----:B------:R-:W-:Y:S01]  /*d630*/  PRMT R45, RZ, 0x7610, R45 ;  /* 0x00007610ff2d7816 */ /* 0x000fe2000000002d */
[----:B------:R-:W4:Y:S04]  /*d640*/  LDL.LU R16, [R1+0x86c] ;  /* 0x00086c0001107983 */ /* 0x000f280000300800 */
[----:B------:R0:W4:Y:S01]  /*d650*/  @P0 LDG.E.U16 R7, desc[UR20][R4.64] ;  /* 0x0000001404070981 */ /* 0x000122000c1e1500 */
[----:B------:R-:W-:-:S03]  /*d660*/  PRMT R39, RZ, 0x7610, R39 ;  /* 0x00007610ff277816 */ /* 0x000fc60000000027 */
[----:B------:R-:W4:Y:S01]  /*d670*/  LDL R3, [R1+0xd8] ;  /* 0x0000d80001037983 */ /* 0x000f220000100800 */
[----:B0-----:R-:W-:Y:S02]  /*d680*/  @P0 IMAD.MOV.U32 R4, RZ, RZ, R49 ;  /* 0x000000ffff040224 */ /* 0x001fe400078e0031 */
[----:B------:R-:W-:Y:S01]  /*d690*/  @P0 IMAD.MOV.U32 R5, RZ, RZ, R57 ;  /* 0x000000ffff050224 */ /* 0x000fe200078e0039 */
[----:B------:R-:W4:Y:S04]  /*d6a0*/  LDL R49, [R1+0x130] ;  /* 0x0001300001317983 */ /* 0x000f280000100800 */
[----:B------:R0:W4:Y:S04]  /*d6b0*/  @P0 LDG.E.U16 R45, desc[UR20][R4.64] ;  /* 0x00000014042d0981 */ /* 0x000128000c1e1500 */
[----:B------:R-:W4:Y:S01]  /*d6c0*/  LDL R57, [R1+0x12c] ;  /* 0x00012c0001397983 */ /* 0x000f220000100800 */
[----:B0-----:R-:W-:-:S02]  /*d6d0*/  @P0 IMAD.MOV.U32 R4, RZ, RZ, R48 ;  /* 0x000000ffff040224 */ /* 0x001fc400078e0030 */
[----:B------:R-:W-:Y:S01]  /*d6e0*/  @P0 IMAD.MOV.U32 R5, RZ, RZ, R64 ;  /* 0x000000ffff050224 */ /* 0x000fe200078e0040 */
[----:B------:R-:W4:Y:S04]  /*d6f0*/  LDL R48, [R1+0x16c] ;  /* 0x00016c0001307983 */ /* 0x000f280000100800 */
[----:B------:R0:W4:Y:S02]  /*d700*/  @P0 LDG.E.U16 R39, desc[UR20][R4.64] ;  /* 0x0000001404270981 */ /* 0x000124000c1e1500 */
[----:B0-----:R-:W-:Y:S01]  /*d710*/  @P0 IMAD.MOV.U32 R5, RZ, RZ, R56 ;  /* 0x000000ffff050224 */ /* 0x001fe200078e0038 */
[----:B--2---:R-:W-:Y:S01]  /*d720*/  PRMT R33, RZ, 0x7610, R33 ;  /* 0x00007610ff217816 */ /* 0x004fe20000000021 */
[----:B---3--:R-:W-:Y:S02]  /*d730*/  @P0 IMAD.MOV.U32 R4, RZ, RZ, R11 ;  /* 0x000000ffff040224 */ /* 0x008fe400078e000b */
[----:B------:R-:W2:Y:S04]  /*d740*/  LDL.LU R11, [R1+0x868] ;  /* 0x00086800010b7983 */ /* 0x000ea80000300800 */
[----:B------:R0:W3:Y:S04]  /*d750*/  @P0 LDG.E.U16 R33, desc[UR20][R4.64] ;  /* 0x0000001404210981 */ /* 0x0000e8000c1e1500 */
[----:B------:R-:W3:Y:S04]  /*d760*/  LDL R64, [R1+0x1ac] ;  /* 0x0001ac0001407983 */ /* 0x000ee80000100800 */
[----:B------:R-:W3:Y:S04]  /*d770*/  LDL R56, [R1+0x1b0] ;  /* 0x0001b00001387983 */ /* 0x000ee80000100800 */
[----:B------:R-:W3:Y:S01]  /*d780*/  LDL R5, [R1+0x1a4] ;  /* 0x0001a40001057983 */ /* 0x000ee20000100800 */
[----:B0-----:R-:W-:-:S03]  /*d790*/  @P0 IMAD.MOV.U32 R4, RZ, RZ, R6 ;  /* 0x000000ffff040224 */ /* 0x001fc600078e0006 */
[----:B------:R-:W3:Y:S01]  /*d7a0*/  LDL.LU R6, [R1+0x864] ;  /* 0x0008640001067983 */ /* 0x000ee20000300800 */
[----:B------:R-:W-:Y:S02]  /*d7b0*/  PRMT R27, RZ, 0x7610, R27 ;  /* 0x00007610ff1b7816 */ /* 0x000fe4000000001b */
[----:B------:R-:W-:Y:S02]  /*d7c0*/  PRMT R21, RZ, 0x7610, R21 ;  /* 0x00007610ff157816 */ /* 0x000fe40000000015 */
[----:B----4-:R-:W-:Y:S02]  /*d7d0*/  PRMT R16, RZ, 0x7610, R16 ;  /* 0x00007610ff107816 */ /* 0x010fe40000000010 */
[----:B--2---:R-:W-:Y:S01]  /*d7e0*/  PRMT R11, RZ, 0x7610, R11 ;  /* 0x00007610ff0b7816 */ /* 0x004fe2000000000b */
[----:B---3--:R0:W2:Y:S02]  /*d7f0*/  @P0 LDG.E.U16 R27, desc[UR20][R4.64] ;  /* 0x00000014041b0981 */ /* 0x0080a4000c1e1500 */
[----:B0-----:R-:W-:-:S02]  /*d800*/  @P0 IMAD.MOV.U32 R4, RZ, RZ, R32 ;  /* 0x000000ffff040224 */ /* 0x001fc400078e0020 */
[----:B------:R-:W-:Y:S01]  /*d810*/  @P0 IMAD.MOV.U32 R5, RZ, RZ, R31 ;  /* 0x000000ffff050224 */ /* 0x000fe200078e001f */
[----:B------:R-:W-:Y:S01]  /*d820*/  PRMT R6, RZ, 0x7610, R6 ;  /* 0x00007610ff067816 */ /* 0x000fe20000000006 */
[----:B------:R-:W3:Y:S04]  /*d830*/  LDL.LU R31, [R1+0x860] ;  /* 0x00086000011f7983 */ /* 0x000ee80000300800 */
[----:B------:R0:W4:Y:S04]  /*d840*/  @P0 LDG.E.U16 R21, desc[UR20][R4.64] ;  /* 0x0000001404150981 */ /* 0x000128000c1e1500 */
[----:B------:R-:W2:Y:S01]  /*d850*/  LDL.LU R32, [R1+0x85c] ;  /* 0x00085c0001207983 */ /* 0x000ea20000300800 */
[----:B0-----:R-:W-:-:S02]  /*d860*/  @P0 IMAD.MOV.U32 R4, RZ, RZ, R20 ;  /* 0x000000ffff040224 */ /* 0x001fc400078e0014 */
[----:B------:R-:W-:Y:S02]  /*d870*/  @P0 IMAD.MOV.U32 R5, RZ, RZ, R26 ;  /* 0x000000ffff050224 */ /* 0x000fe400078e001a */
[----:B------:R-:W3:Y:S04]  /*d880*/  LDL.LU R26, [R1+0x858] ;  /* 0x00085800011a7983 */ /* 0x000ee80000300800 */
[----:B------:R0:W4:Y:S04]  /*d890*/  @P0 LDG.E.U16 R16, desc[UR20][R4.64] ;  /* 0x0000001404100981 */ /* 0x000128000c1e1500 */
[----:B------:R-:W4:Y:S01]  /*d8a0*/  LDL.LU R20, [R1+0x854] ;  /* 0x0008540001147983 */ /* 0x000f220000300800 */
[----:B0-----:R-:W-:-:S02]  /*d8b0*/  @P0 IMAD.MOV.U32 R4, RZ, RZ, R15 ;  /* 0x000000ffff040224 */ /* 0x001fc400078e000f */
[----:B------:R-:W-:Y:S02]  /*d8c0*/  @P0 IMAD.MOV.U32 R5, RZ, RZ, R10 ;  /* 0x000000ffff050224 */ /* 0x000fe400078e000a */
[----:B------:R-:W4:Y:S04]  /*d8d0*/  LDL.LU R10, [R1+0x850] ;  /* 0x00085000010a7983 */ /* 0x000f280000300800 */
[----:B------:R0:W4:Y:S04]  /*d8e0*/  @P0 LDG.E.U16 R11, desc[UR20][R4.64] ;  /* 0x00000014040b0981 */ /* 0x000128000c1e1500 */
[----:B------:R-:W4:Y:S01]  /*d8f0*/  LDL.LU R15, [R1+0x84c] ;  /* 0x00084c00010f7983 */ /* 0x000f220000300800 */
[----:B0-----:R-:W-:-:S02]  /*d900*/  @P0 IMAD.MOV.U32 R4, RZ, RZ, R52 ;  /* 0x000000ffff040224 */ /* 0x001fc400078e0034 */
[----:B------:R-:W-:Y:S01]  /*d910*/  @P0 IMAD.MOV.U32 R5, RZ, RZ, R53 ;  /* 0x000000ffff050224 */ /* 0x000fe200078e0035 */
[----:B------:R-:W-:Y:S01]  /*d920*/  PRMT R44, RZ, 0x7610, R44 ;  /* 0x00007610ff2c7816 */ /* 0x000fe2000000002c */
[----:B------:R-:W4:Y:S04]  /*d930*/  LDL R53, [R1+0xdc] ;  /* 0x0000dc0001357983 */ /* 0x000f280000100800 */
[----:B------:R0:W4:Y:S01]  /*d940*/  @P0 LDG.E.U16 R6, desc[UR20][R4.64] ;  /* 0x0000001404060981 */ /* 0x000122000c1e1500 */
[----:B------:R-:W-:-:S03]  /*d950*/  PRMT R38, RZ, 0x7610, R38 ;  /* 0x00007610ff267816 */ /* 0x000fc60000000026 */
[----:B------:R-:W4:Y:S04]  /*d960*/  LDL R52, [R1+0xe0] ;  /* 0x0000e00001347983 */ /* 0x000f280000100800 */
[----:B------:R-:W4:Y:S01]  /*d970*/  LDL R5, [R1+0xd4] ;  /* 0x0000d40001057983 */ /* 0x000f220000100800 */
[----:B0-----:R-:W-:Y:S01]  /*d980*/  @P0 IMAD.MOV.U32 R4, RZ, RZ, R3 ;  /* 0x000000ffff040224 */ /* 0x001fe200078e0003 */
[----:B--2---:R-:W-:Y:S02]  /*d990*/  PRMT R32, RZ, 0x7610, R32 ;  /* 0x00007610ff207816 */ /* 0x004fe40000000020 */
[----:B---3--:R-:W-:Y:S02]  /*d9a0*/  PRMT R26, RZ, 0x7610, R26 ;  /* 0x00007610ff1a7816 */ /* 0x008fe4000000001a */
[----:B----4-:R-:W-:Y:S01]  /*d9b0*/  PRMT R20, RZ, 0x7610, R20 ;  /* 0x00007610ff147816 */ /* 0x010fe20000000014 */
[----:B------:R0:W2:Y:S02]  /*d9c0*/  @P0 LDG.E.U16 R44, desc[UR20][R4.64] ;  /* 0x00000014042c0981 */ /* 0x0000a4000c1e1500 */
[----:B0-----:R-:W-:-:S02]  /*d9d0*/  @P0 IMAD.MOV.U32 R4, RZ, RZ, R49 ;  /* 0x000000ffff040224 */ /* 0x001fc400078e0031 */
[----:B------:R-:W-:-:S05]  /*d9e0*/  @P0 IMAD.MOV.U32 R5, RZ, RZ, R57 ;  /* 0x000000ffff050224 */ /* 0x000fca00078e0039 */
[----:B------:R0:W3:Y:S02]  /*d9f0*/  @P0 LDG.E.U16 R38, desc[UR20][R4.64] ;  /* 0x0000001404260981 */ /* 0x0000e4000c1e1500 */
[----:B0-----:R-:W-:Y:S02]  /*da00*/  @P0 IMAD.MOV.U32 R4, RZ, RZ, R10 ;  /* 0x000000ffff040224 */ /* 0x001fe400078e000a */
[----:B------:R-:W-:Y:S01]  /*da10*/  @P0 IMAD.MOV.U32 R5, RZ, RZ, R48 ;  /* 0x000000ffff050224 */ /* 0x000fe200078e0030 */
[----:B------:R-:W4:Y:S04]  /*da20*/  LDL.LU R10, [R1+0x848] ;  /* 0x00084800010a7983 */ /* 0x000f280000300800 */
[----:B------:R0:W2:Y:S04]  /*da30*/  @P0 LDG.E.U16 R32, desc[UR20][R4.64] ;  /* 0x0000001404200981 */ /* 0x0000a8000c1e1500 */
[----:B------:R-:W2:Y:S04]  /*da40*/  LDL R49, [R1+0x174] ;  /* 0x0001740001317983 */ /* 0x000ea80000100800 */
[----:B------:R-:W2:Y:S01]  /*da50*/  LDL R48, [R1+0x178] ;  /* 0x0001780001307983 */ /* 0x000ea20000100800 */
[----:B0-----:R-:W-:-:S02]  /*da60*/  @P0 IMAD.MOV.U32 R4, RZ, RZ, R56 ;  /* 0x000000ffff040224 */ /* 0x001fc400078e0038 */
[----:B------:R-:W-:Y:S01]  /*da70*/  @P0 IMAD.MOV.U32 R5, RZ, RZ, R64 ;  /* 0x000000ffff050224 */ /* 0x000fe200078e0040 */
[----:B------:R-:W2:Y:S04]  /*da80*/  LDL R57, [R1+0x1b8] ;  /* 0x0001b80001397983 */ /* 0x000ea80000100800 */
[----:B------:R0:W2:Y:S04]  /*da90*/  @P0 LDG.E.U16 R26, desc[UR20][R4.64] ;  /* 0x00000014041a0981 */ /* 0x0000a8000c1e1500 */
[----:B------:R-:W2:Y:S01]  /*daa0*/  LDL R56, [R1+0x1f8] ;  /* 0x0001f80001387983 */ /* 0x000ea20000100800 */
[----:B0-----:R-:W-:-:S02]  /*dab0*/  @P0 IMAD.MOV.U32 R4, RZ, RZ, R31 ;  /* 0x000000ffff040224 */ /* 0x001fc400078e001f */
[----:B------:R-:W-:Y:S02]  /*dac0*/  @P0 IMAD.MOV.U32 R5, RZ, RZ, R37 ;  /* 0x000000ffff050224 */ /* 0x000fe400078e0025 */
[----:B------:R-:W2:Y:S04]  /*dad0*/  LDL.LU R37, [R1+0x844] ;  /* 0x0008440001257983 */ /* 0x000ea80000300800 */
[----:B------:R-:W2:Y:S04]  /*dae0*/  LDL.LU R31, [R1+0x840] ;  /* 0x00084000011f7983 */ /* 0x000ea80000300800 */
[----:B------:R0:W3:Y:S02]  /*daf0*/  @P0 LDG.E.U16 R20, desc[UR20][R4.64] ;  /* 0x0000001404140981 */ /* 0x0000e4000c1e1500 */
[----:B0-----:R-:W-:-:S02]  /*db00*/  @P0 IMAD.MOV.U32 R5, RZ, RZ, R14 ;  /* 0x000000ffff050224 */ /* 0x001fc400078e000e */
[----:B------:R-:W-:Y:S01]  /*db10*/  @P0 IMAD.MOV.U32 R4, RZ, RZ, R9 ;  /* 0x000000ffff040224 */ /* 0x000fe200078e0009 */
[----:B------:R-:W3:Y:S04]  /*db20*/  LDL.LU R14, [R1+0x83c] ;  /* 0x00083c00010e7983 */ /* 0x000ee80000300800 */
[----:B------:R-:W3:Y:S01]  /*db30*/  LDL.LU R9, [R1+0x838] ;  /* 0x0008380001097983 */ /* 0x000ee20000300800 */
[----:B------:R-:W-:-:S06]  /*db40*/  PRMT R15, RZ, 0x7610, R15 ;  /* 0x00007610ff0f7816 */ /* 0x000fcc000000000f */
[----:B------:R0:W3:Y:S01]  /*db50*/  @P0 LDG.E.U16 R15, desc[UR20][R4.64] ;  /* 0x00000014040f0981 */ /* 0x0000e2000c1e1500 */
[----:B------:R-:W-:Y:S02]  /*db60*/  PRMT R43, RZ, 0x7610, R43 ;  /* 0x00007610ff2b7816 */ /* 0x000fe4000000002b */
[----:B0-----:R-:W-:Y:S02]  /*db70*/  PRMT R5, RZ, 0x7610, R5 ;  /* 0x00007610ff057816 */ /* 0x001fe40000000005 */
[----:B----4-:R-:W-:-:S06]  /*db80*/  PRMT R10, RZ, 0x7610, R10 ;  /* 0x00007610ff0a7816 */ /* 0x010fcc000000000a */
[----:B------:R0:W4:Y:S02]  /*db90*/  @P0 LDG.E.U16 R10, desc[UR20][R24.64] ;  /* 0x00000014180a0981 */ /* 0x000124000c1e1500 */
[----:B0-----:R-:W-:Y:S02]  /*dba0*/  @P0 IMAD.MOV.U32 R24, RZ, RZ, R19 ;  /* 0x000000ffff180224 */ /* 0x001fe400078e0013 */
[----:B------:R-:W-:Y:S01]  /*dbb0*/  @P0 IMAD.MOV.U32 R25, RZ, RZ, R70 ;  /* 0x000000ffff190224 */ /* 0x000fe200078e0046 */
[----:B------:R-:W4:Y:S04]  /*dbc0*/  LDL.LU R19, [R1+0x834] ;  /* 0x0008340001137983 */ /* 0x000f280000300800 */
[----:B------:R0:W4:Y:S04]  /*dbd0*/  @P0 LDG.E.U16 R5, desc[UR20][R24.64] ;  /* 0x0000001418050981 */ /* 0x000128000c1e1500 */
[----:B------:R-:W4:Y:S04]  /*dbe0*/  LDL R3, [R1+0x13c] ;  /* 0x00013c0001037983 */ /* 0x000f280000100800 */
[----:B------:R-:W4:Y:S01]  /*dbf0*/  LDL R64, [R1+0x140] ;  /* 0x0001400001407983 */ /* 0x000f220000100800 */
[----:B0-----:R-:W-:-:S02]  /*dc00*/  @P0 IMAD.MOV.U32 R24, RZ, RZ, R52 ;  /* 0x000000ffff180224 */ /* 0x001fc400078e0034 */
[----:B------:R-:W-:Y:S01]  /*dc10*/  @P0 IMAD.MOV.U32 R25, RZ, RZ, R53 ;  /* 0x000000ffff190224 */ /* 0x000fe200078e0035 */
[----:B------:R-:W4:Y:S01]  /*dc20*/  LDL R70, [R1+0x17c] ;  /* 0x00017c0001467983 */ /* 0x000f220000100800 */
[----:B--2---:R-:W-:-:S03]  /*dc30*/  PRMT R31, RZ, 0x7610, R31 ;  /* 0x00007610ff1f7816 */ /* 0x004fc6000000001f */
[----:B------:R3:W2:Y:S04]  /*dc40*/  @P0 LDG.E.U16 R43, desc[UR20][R24.64] ;  /* 0x00000014182b0981 */ /* 0x0006a8000c1e1500 */
[----:B------:R-:W2:Y:S04]  /*dc50*/  LDL R53, [R1+0x180] ;  /* 0x0001800001357983 */ /* 0x000ea80000100800 */
[----:B------:R0:W2:Y:S01]  /*dc60*/  @P0 LDG.E.U16 R31, desc[UR20][R48.64] ;  /* 0x00000014301f0981 */ /* 0x0000a2000c1e1500 */
[----:B---3--:R-:W-:-:S03]  /*dc70*/  @P0 IMAD.MOV.U32 R25, RZ, RZ, R14 ;  /* 0x000000ffff190224 */ /* 0x008fc600078e000e */
[----:B------:R-:W3:Y:S01]  /*dc80*/  LDL.LU R14, [R1+0x830] ;  /* 0x00083000010e7983 */ /* 0x000ee20000300800 */
[----:B------:R-:W-:-:S03]  /*dc90*/  @P0 IMAD.MOV.U32 R24, RZ, RZ, R9 ;  /* 0x000000ffff180224 */ /* 0x000fc600078e0009 */
[----:B------:R-:W2:Y:S04]  /*dca0*/  LDL.LU R9, [R1+0x82c] ;  /* 0x00082c0001097983 */ /* 0x000ea80000300800 */
[----:B------:R-:W2:Y:S01]  /*dcb0*/  LDL R49, [R1+0x1b4] ;  /* 0x0001b40001317983 */ /* 0x000ea20000100800 */
[----:B------:R-:W-:Y:S01]  /*dcc0*/  PRMT R37, RZ, 0x7610, R37 ;  /* 0x00007610ff257816 */ /* 0x000fe20000000025 */
[----:B0-----:R-:W-:Y:S02]  /*dcd0*/  @P0 IMAD.MOV.U32 R48, RZ, RZ, R57 ;  /* 0x000000ffff300224 */ /* 0x001fe400078e0039 */
[----:B------:R-:W2:Y:S04]  /*dce0*/  LDL R52, [R1+0x1c0] ;  /* 0x0001c00001347983 */ /* 0x000ea80000100800 */
[----:B------:R0:W2:Y:S02]  /*dcf0*/  @P0 LDG.E.U16 R37, desc[UR20][R24.64] ;  /* 0x0000001418250981 */ /* 0x0000a4000c1e1500 */
[----:B0-----:R-:W-:-:S02]  /*dd00*/  PRMT R25, RZ, 0x7610, R25 ;  /* 0x00007610ff197816 */ /* 0x001fc40000000019 */
[----:B------:R-:W-:Y:S02]  /*dd10*/  PRMT R4, RZ, 0x7610, R4 ;  /* 0x00007610ff047816 */ /* 0x000fe40000000004 */
[----:B----4-:R-:W-:Y:S02]  /*dd20*/  PRMT R19, RZ, 0x7610, R19 ;  /* 0x00007610ff137816 */ /* 0x010fe40000000013 */
[----:B---3--:R-:W-:Y:S01]  /*dd30*/  PRMT R14, RZ, 0x7610, R14 ;  /* 0x00007610ff0e7816 */ /* 0x008fe2000000000e */
[----:B--2---:R0:W2:Y:S02]  /*dd40*/  @P0 LDG.E.U16 R25, desc[UR20][R48.64] ;  /* 0x0000001430190981 */ /* 0x0040a4000c1e1500 */
[----:B0-----:R-:W-:Y:S02]  /*dd50*/  @P0 IMAD.MOV.U32 R48, RZ, RZ, R56 ;  /* 0x000000ffff300224 */ /* 0x001fe400078e0038 */
[----:B------:R-:W-:Y:S01]  /*dd60*/  @P0 IMAD.MOV.U32 R49, RZ, RZ, R85 ;  /* 0x000000ffff310224 */ /* 0x000fe200078e0055 */
[----:B------:R-:W-:Y:S01]  /*dd70*/  PRMT R9, RZ, 0x7610, R9 ;  /* 0x00007610ff097816 */ /* 0x000fe20000000009 */
[----:B------:R-:W3:Y:S04]  /*dd80*/  LDL.LU R85, [R1+0x828] ;  /* 0x0008280001557983 */ /* 0x000ee80000300800 */
[----:B------:R0:W4:Y:S02]  /*dd90*/  @P0 LDG.E.U16 R19, desc[UR20][R48.64] ;  /* 0x0000001430130981 */ /* 0x000124000c1e1500 */
[----:B0-----:R-:W-:-:S02]  /*dda0*/  @P0 IMAD.MOV.U32 R48, RZ, RZ, R36 ;  /* 0x000000ffff300224 */ /* 0x001fc400078e0024 */
[----:B------:R-:W-:Y:S02]  /*ddb0*/  @P0 IMAD.MOV.U32 R49, RZ, RZ, R81 ;  /* 0x000000ffff310224 */ /* 0x000fe400078e0051 */
[----:B------:R-:W2:Y:S04]  /*ddc0*/  LDL.LU R81, [R1+0x824] ;  /* 0x0008240001517983 */ /* 0x000ea80000300800 */
[----:B------:R0:W2:Y:S04]  /*ddd0*/  @P0 LDG.E.U16 R14, desc[UR20][R48.64] ;  /* 0x00000014300e0981 */ /* 0x0000a8000c1e1500 */
[----:B------:R-:W2:Y:S04]  /*dde0*/  LDL.LU R36, [R1+0x820] ;  /* 0x0008200001247983 */ /* 0x000ea80000300800 */
[----:B------:R-:W3:Y:S01]  /*ddf0*/  LDL R57, [R1+0xec] ;  /* 0x0000ec0001397983 */ /* 0x000ee20000100800 */
[----:B0-----:R-:W-:-:S02]  /*de00*/  @P0 IMAD.MOV.U32 R48, RZ, RZ, R30 ;  /* 0x000000ffff300224 */ /* 0x001fc400078e001e */
[----:B------:R-:W-:Y:S01]  /*de10*/  @P0 IMAD.MOV.U32 R49, RZ, RZ, R68 ;  /* 0x000000ffff310224 */ /* 0x000fe200078e0044 */
[----:B------:R-:W3:Y:S04]  /*de20*/  LDL R56, [R1+0xf0] ;  /* 0x0000f00001387983 */ /* 0x000ee80000100800 */
[----:B------:R0:W3:Y:S04]  /*de30*/  @P0 LDG.E.U16 R9, desc[UR20][R48.64] ;  /* 0x0000001430090981 */ /* 0x0000e8000c1e1500 */
[----:B------:R-:W3:Y:S04]  /*de40*/  LDL.LU R68, [R1+0x81c] ;  /* 0x00081c0001447983 */ /* 0x000ee80000300800 */
[----:B------:R-:W3:Y:S01]  /*de50*/  LDL.LU R30, [R1+0x818] ;  /* 0x00081800011e7983 */ /* 0x000ee20000300800 */
[----:B0-----:R-:W-:-:S02]  /*de60*/  @P0 IMAD.MOV.U32 R48, RZ, RZ, R80 ;  /* 0x000000ffff300224 */ /* 0x001fc400078e0050 */
[----:B------:R-:W-:Y:S02]  /*de70*/  @P0 IMAD.MOV.U32 R49, RZ, RZ, R2 ;  /* 0x000000ffff310224 */ /* 0x000fe400078e0002 */
[----:B------:R-:W4:Y:S04]  /*de80*/  LDL.LU R2, [R1+0x814] ;  /* 0x0008140001027983 */ /* 0x000f280000300800 */
[----:B------:R-:W4:Y:S04]  /*de90*/  LDL.LU R80, [R1+0x810] ;  /* 0x0008100001507983 */ /* 0x000f280000300800 */
[----:B------:R0:W4:Y:S04]  /*dea0*/  @P0 LDG.E.U16 R4, desc[UR20][R48.64] ;  /* 0x0000001430040981 */ /* 0x000128000c1e1500 */
[----:B------:R-:W0:Y:S04]  /*deb0*/  LDL R48, [R1+0xe4] ;  /* 0x0000e40001307983 */ /* 0x000e280000100800 */
[----:B------:R-:W0:Y:S01]  /*dec0*/  LDL R49, [R1+0xe8] ;  /* 0x0000e80001317983 */ /* 0x000e220000100800 */
[----:B------:R-:W-:-:S02]  /*ded0*/  PRMT R42, RZ, 0x7610, R42 ;  /* 0x00007610ff2a7816 */ /* 0x000fc4000000002a */
[----:B------:R-:W-:Y:S02]  /*dee0*/  PRMT R24, RZ, 0x7610, R24 ;  /* 0x00007610ff187816 */ /* 0x000fe40000000018 */
[----:B------:R-:W-:Y:S02]  /*def0*/  PRMT R50, RZ, 0x7610, R50 ;  /* 0x00007610ff327816 */ /* 0x000fe40000000032 */
[----:B--2---:R-:W-:Y:S02]  /*df00*/  PRMT R36, RZ, 0x7610, R36 ;  /* 0x00007610ff247816 */ /* 0x004fe40000000024 */
[----:B---3--:R-:W-:Y:S02]  /*df10*/  PRMT R30, RZ, 0x7610, R30 ;  /* 0x00007610ff1e7816 */ /* 0x008fe4000000001e */
[----:B0-----:R-:W-:-:S04]  /*df20*/  @P0 LOP3.LUT R49, R49, R48, RZ, 0x3c, !PT ;  /* 0x0000003031310212 */ /* 0x001fc800078e3cff */
[----:B------:R-:W-:-:S04]  /*df30*/  @P0 LOP3.LUT R48, R49, R48, RZ, 0x3c, !PT ;  /* 0x0000003031300212 */ /* 0x000fc800078e3cff */
[----:B------:R-:W-:-:S05]  /*df40*/  @P0 LOP3.LUT R49, R49, R48, RZ, 0x3c, !PT ;  /* 0x0000003031310212 */ /* 0x000fca00078e3cff */
[----:B------:R0:W2:Y:S02]  /*df50*/  @P0 LDG.E.U16 R42, desc[UR20][R48.64] ;  /* 0x00000014302a0981 */ /* 0x0000a4000c1e1500 */
[----:B0-----:R-:W-:Y:S02]  /*df60*/  @P0 IMAD.MOV.U32 R48, RZ, RZ, R64 ;  /* 0x000000ffff300224 */ /* 0x001fe400078e0040 */
[----:B------:R-:W-:-:S05]  /*df70*/  @P0 IMAD.MOV.U32 R49, RZ, RZ, R3 ;  /* 0x000000ffff310224 */ /* 0x000fca00078e0003 */
[----:B------:R0:W3:Y:S02]  /*df80*/  @P0 LDG.E.U16 R36, desc[UR20][R48.64] ;  /* 0x0000001430240981 */ /* 0x0000e4000c1e1500 */
[----:B0-----:R-:W-:Y:S02]  /*df90*/  @P0 IMAD.MOV.U32 R48, RZ, RZ, R53 ;  /* 0x000000ffff300224 */ /* 0x001fe400078e0035 */
[----:B------:R-:W-:-:S05]  /*dfa0*/  @P0 IMAD.MOV.U32 R49, RZ, RZ, R70 ;  /* 0x000000ffff310224 */ /* 0x000fca00078e0046 */
[----:B------:R0:W2:Y:S01]  /*dfb0*/  @P0 LDG.E.U16 R30, desc[UR20][R48.64] ;  /* 0x00000014301e0981 */ /* 0x0000a2000c1e1500 */
[----:B------:R-:W-:Y:S02]  /*dfc0*/  @P0 IMAD.MOV.U32 R53, RZ, RZ, R82 ;  /* 0x000000ffff350224 */ /* 0x000fe400078e0052 */
[----:B0-----:R-:W-:Y:S02]  /*dfd0*/  @P0 IMAD.MOV.U32 R48, RZ, RZ, R52 ;  /* 0x000000ffff300224 */ /* 0x001fe400078e0034 */
[----:B----4-:R-:W-:Y:S02]  /*dfe0*/  @P0 IMAD.MOV.U32 R49, RZ, RZ, R2 ;  /* 0x000000ffff310224 */ /* 0x010fe400078e0002 */
[----:B------:R-:W-:Y:S01]  /*dff0*/  @P0 IMAD.MOV.U32 R52, RZ, RZ, R71 ;  /* 0x000000ffff340224 */ /* 0x000fe200078e0047 */
[----:B------:R-:W4:Y:S04]  /*e000*/  LDL.LU R2, [R1+0x80c] ;  /* 0x00080c0001027983 */ /* 0x000f280000300800 */
[----:B------:R0:W2:Y:S04]  /*e010*/  @P0 LDG.E.U16 R24, desc[UR20][R48.64] ;  /* 0x0000001430180981 */ /* 0x0000a8000c1e1500 */
[----:B------:R1:W2:Y:S01]  /*e020*/  @P0 LDG.E.U16 R50, desc[UR20][R52.64] ;  /* 0x0000001434320981 */ /* 0x0002a2000c1e1500 */
[----:B0-----:R-:W-:-:S02]  /*e030*/  @P0 IMAD.MOV.U32 R49, RZ, RZ, R83 ;  /* 0x000000ffff310224 */ /* 0x001fc400078e0053 */
[----:B------:R-:W-:Y:S01]  /*e040*/  @P0 IMAD.MOV.U32 R48, RZ, RZ, R85 ;  /* 0x000000ffff300224 */ /* 0x000fe200078e0055 */
[----:B------:R-:W2:Y:S01]  /*e050*/  LDL.LU R83, [R1+0x808] ;  /* 0x0008080001537983 */ /* 0x000ea20000300800 */
[----:B-1----:R-:W-:-:S03]  /*e060*/  @P0 IMAD.MOV.U32 R53, RZ, RZ, R86 ;  /* 0x000000ffff350224 */ /* 0x002fc600078e0056 */
[----:B------:R-:W2:Y:S04]  /*e070*/  LDL.LU R85, [R1+0x804] ;  /* 0x0008040001557983 */ /* 0x000ea80000300800 */
[----:B------:R-:W2:Y:S04]  /*e080*/  LDL.LU R82, [R1+0x800] ;  /* 0x0008000001527983 */ /* 0x000ea80000300800 */
[----:B------:R-:W2:Y:S04]  /*e090*/  LDL.LU R71, [R1+0x7fc] ;  /* 0x0007fc0001477983 */ /* 0x000ea80000300800 */
[----:B------:R-:W3:Y:S01]  /*e0a0*/  LDL.LU R86, [R1+0x7f8] ;  /* 0x0007f80001567983 */ /* 0x000ee20000300800 */
[----:B------:R-:W-:-:S03]  /*e0b0*/  @P0 IMAD.MOV.U32 R52, RZ, RZ, R69 ;  /* 0x000000ffff340224 */ /* 0x000fc600078e0045 */
[----:B------:R-:W4:Y:S01]  /*e0c0*/  LDL.LU R69, [R1+0x7f4] ;  /* 0x0007f40001457983 */ /* 0x000f220000300800 */
[----:B------:R-:W-:-:S06]  /*e0d0*/  PRMT R51, RZ, 0x7610, R51 ;  /* 0x00007610ff337816 */ /* 0x000fcc0000000033 */
[----:B------:R0:W4:Y:S02]  /*e0e0*/  @P0 LDG.E.U16 R51, desc[UR20][R48.64] ;  /* 0x0000001430330981 */ /* 0x000124000c1e1500 */
[----:B0-----:R-:W-:Y:S02]  /*e0f0*/  PRMT R49, RZ, 0x7610, R49 ;  /* 0x00007610ff317816 */ /* 0x001fe40000000031 */
[----:B------:R-:W-:-:S04]  /*e100*/  PRMT R48, RZ, 0x7610, R48 ;  /* 0x00007610ff307816 */ /* 0x000fc80000000030 */
[----:B------:R0:W4:Y:S01]  /*e110*/  @P0 LDG.E.U16 R49, desc[UR20][R52.64] ;  /* 0x0000001434310981 */ /* 0x000122000c1e1500 */
[----:B------:R-:W-:Y:S01]  /*e120*/  PRMT R54, RZ, 0x7610, R54 ;  /* 0x00007610ff367816 */ /* 0x000fe20000000036 */
[----:B0-----:R-:W-:Y:S02]  /*e130*/  @P0 IMAD.MOV.U32 R52, RZ, RZ, R84 ;  /* 0x000000ffff340224 */ /* 0x001fe400078e0054 */
[----:B------:R-:W-:Y:S01]  /*e140*/  @P0 IMAD.MOV.U32 R53, RZ, RZ, R65 ;  /* 0x000000ffff350224 */ /* 0x000fe200078e0041 */
[----:B------:R-:W4:Y:S04]  /*e150*/  LDL.LU R84, [R1+0x7f0] ;  /* 0x0007f00001547983 */ /* 0x000f280000300800 */
[----:B------:R0:W4:Y:S02]  /*e160*/  @P0 LDG.E.U16 R48, desc[UR20][R52.64] ;  /* 0x0000001434300981 */ /* 0x000124000c1e1500 */
[----:B0-----:R-:W-:-:S02]  /*e170*/  @P0 IMAD.MOV.U32 R52, RZ, RZ, R56 ;  /* 0x000000ffff340224 */ /* 0x001fc400078e0038 */
[----:B------:R-:W-:Y:S02]  /*e180*/  @P0 IMAD.MOV.U32 R53, RZ, RZ, R57 ;  /* 0x000000ffff350224 */ /* 0x000fe400078e0039 */
[----:B--2---:R-:W-:Y:S02]  /*e190*/  @P0 IMAD.MOV.U32 R57, RZ, RZ, R71 ;  /* 0x000000ffff390224 */ /* 0x004fe400078e0047 */
[----:B------:R-:W2:Y:S01]  /*e1a0*/  LDL.LU R71, [R1+0x7ec] ;  /* 0x0007ec0001477983 */ /* 0x000ea20000300800 */
[----:B---3--:R-:W-:-:S03]  /*e1b0*/  @P0 IMAD.MOV.U32 R56, RZ, RZ, R86 ;  /* 0x000000ffff380224 */ /* 0x008fc600078e0056 */
[----:B------:R-:W3:Y:S04]  /*e1c0*/  LDL.LU R86, [R1+0x7e8] ;  /* 0x0007e80001567983 */ /* 0x000ee80000300800 */
[----:B------:R0:W3:Y:S02]  /*e1d0*/  @P0 LDG.E.U16 R54, desc[UR20][R56.64] ;  /* 0x0000001438360981 */ /* 0x0000e4000c1e1500 */
[----:B0-----:R-:W-:Y:S02]  /*e1e0*/  @P0 IMAD.MOV.U32 R57, RZ, RZ, R85 ;  /* 0x000000ffff390224 */ /* 0x001fe400078e0055 */
[----:B------:R-:W3:Y:S01]  /*e1f0*/  LDL.LU R85, [R1+0x7e4] ;  /* 0x0007e40001557983 */ /* 0x000ee20000300800 */
[----:B------:R-:W-:Y:S01]  /*e200*/  PRMT R55, RZ, 0x7610, R55 ;  /* 0x00007610ff377816 */ /* 0x000fe20000000037 */
[----:B----4-:R-:W-:Y:S01]  /*e210*/  @P0 IMAD.MOV.U32 R56, RZ, RZ, R69 ;  /* 0x000000ffff380224 */ /* 0x010fe200078e0045 */
[----:B------:R-:W-:-:S02]  /*e220*/  PRMT R63, RZ, 0x7610, R63 ;  /* 0x00007610ff3f7816 */ /* 0x000fc4000000003f */
[----:B------:R-:W-:Y:S01]  /*e230*/  PRMT R61, RZ, 0x7610, R61 ;  /* 0x00007610ff3d7816 */ /* 0x000fe2000000003d */
[----:B------:R-:W-:Y:S01]  /*e240*/  @P0 IMAD.MOV.U32 R64, RZ, RZ, R89 ;  /* 0x000000ffff400224 */ /* 0x000fe200078e0059 */
[----:B------:R0:W4:Y:S01]  /*e250*/  @P0 LDG.E.U16 R55, desc[UR20][R52.64] ;  /* 0x0000001434370981 */ /* 0x000122000c1e1500 */
[----:B------:R-:W-:Y:S01]  /*e260*/  PRMT R59, RZ, 0x7610, R59 ;  /* 0x00007610ff3b7816 */ /* 0x000fe2000000003b */
[----:B------:R-:W-:Y:S01]  /*e270*/  @P0 IMAD.MOV.U32 R65, RZ, RZ, R90 ;  /* 0x000000ffff410224 */ /* 0x000fe200078e005a */
[----:B------:R-:W-:Y:S01]  /*e280*/  PRMT R67, RZ, 0x7610, R67 ;  /* 0x00007610ff437816 */ /* 0x000fe20000000043 */
[----:B------:R-:W4:Y:S04]  /*e290*/  LDL.LU R69, [R1+0x7e0] ;  /* 0x0007e00001457983 */ /* 0x000f280000300800 */
[----:B------:R-:W4:Y:S01]  /*e2a0*/  @P0 LDG.E.U16 R59, desc[UR20][R64.64] ;  /* 0x00000014403b0981 */ /* 0x000f22000c1e1500 */
[----:B0-----:R-:W-:-:S02]  /*e2b0*/  PRMT R53, RZ, 0x7610, R53 ;  /* 0x00007610ff357816 */ /* 0x001fc40000000035 */
[----:B------:R-:W-:-:S04]  /*e2c0*/  PRMT R52, RZ, 0x7610, R52 ;  /* 0x00007610ff347816 */ /* 0x000fc80000000034 */
[----:B------:R0:W4:Y:S02]  /*e2d0*/  @P0 LDG.E.U16 R53, desc[UR20][R56.64] ;  /* 0x0000001438350981 */ /* 0x000124000c1e1500 */
[----:B0-----:R-:W-:Y:S02]  /*e2e0*/  @P0 IMAD.MOV.U32 R56, RZ, RZ, R2 ;  /* 0x000000ffff380224 */ /* 0x001fe400078e0002 */
[----:B------:R-:W-:Y:S02]  /*e2f0*/  @P0 IMAD.MOV.U32 R57, RZ, RZ, R68 ;  /* 0x000000ffff390224 */ /* 0x000fe400078e0044 */
[----:B------:R-:W-:Y:S01]  /*e300*/  @P0 IMAD.MOV.U32 R64, RZ, RZ, R87 ;  /* 0x000000ffff400224 */ /* 0x000fe200078e0057 */
[----:B------:R-:W-:Y:S01]  /*e310*/  PRMT R66, RZ, 0x7610, R66 ;  /* 0x00007610ff427816 */ /* 0x000fe20000000042 */
[----:B------:R-:W-:Y:S01]  /*e320*/  @P0 IMAD.MOV.U32 R65, RZ, RZ, R88 ;  /* 0x000000ffff410224 */ /* 0x000fe200078e0058 */
[----:B------:R0:W4:Y:S01]  /*e330*/  @P0 LDG.E.U16 R52, desc[UR20][R56.64] ;  /* 0x0000001438340981 */ /* 0x000122000c1e1500 */
[----:B------:R-:W-:-:S02]  /*e340*/  PRMT R62, RZ, 0x7610, R62 ;  /* 0x00007610ff3e7816 */ /* 0x000fc4000000003e */
[----:B------:R-:W-:Y:S01]  /*e350*/  PRMT R60, RZ, 0x7610, R60 ;  /* 0x00007610ff3c7816 */ /* 0x000fe2000000003c */
[----:B------:R-:W5:Y:S01]  /*e360*/  LDL.LU R68, [R1+0x7dc] ;  /* 0x0007dc0001447983 */ /* 0x000f620000300800 */
[----:B------:R-:W-:-:S03]  /*e370*/  PRMT R58, RZ, 0x7610, R58 ;  /* 0x00007610ff3a7816 */ /* 0x000fc6000000003a */
[----:B------:R-:W5:Y:S01]  /*e380*/  LDL.LU R2, [R1+0x7d8] ;  /* 0x0007d80001027983 */ /* 0x000f620000300800 */
[----:B0-----:R-:W-:Y:S02]  /*e390*/  @P0 IMAD.MOV.U32 R56, RZ, RZ, R93 ;  /* 0x000000ffff380224 */ /* 0x001fe400078e005d */
[----:B------:R-:W-:Y:S02]  /*e3a0*/  @P0 IMAD.MOV.U32 R57, RZ, RZ, R0 ;  /* 0x000000ffff390224 */ /* 0x000fe400078e0000 */
[----:B------:R-:W5:Y:S04]  /*e3b0*/  LDL.LU R0, [R1+0x7d4] ;  /* 0x0007d40001007983 */ /* 0x000f680000300800 */
[----:B------:R0:W4:Y:S02]  /*e3c0*/  @P0 LDG.E.U16 R63, desc[UR20][R56.64] ;  /* 0x00000014383f0981 */ /* 0x000124000c1e1500 */
[----:B0-----:R-:W-:-:S02]  /*e3d0*/  @P0 IMAD.MOV.U32 R56, RZ, RZ, R91 ;  /* 0x000000ffff380224 */ /* 0x001fc400078e005b */
[----:B------:R-:W-:-:S05]  /*e3e0*/  @P0 IMAD.MOV.U32 R57, RZ, RZ, R92 ;  /* 0x000000ffff390224 */ /* 0x000fca00078e005c */
[----:B------:R0:W4:Y:S02]  /*e3f0*/  @P0 LDG.E.U16 R61, desc[UR20][R56.64] ;  /* 0x00000014383d0981 */ /* 0x000124000c1e1500 */
[----:B0-----:R-:W-:-:S06]  /*e400*/  PRMT R57, RZ, 0x7610, R57 ;  /* 0x00007610ff397816 */ /* 0x001fcc0000000039 */
[----:B------:R3:W4:Y:S01]  /*e410*/  @P0 LDG.E.U16 R57, desc[UR20][R64.64] ;  /* 0x0000001440390981 */ /* 0x000722000c1e1500 */
[----:B------:R-:W-:Y:S01]  /*e420*/  PRMT R56, RZ, 0x7610, R56 ;  /* 0x00007610ff387816 */ /* 0x000fe20000000038 */
[----:B--2---:R-:W-:Y:S02]  /*e430*/  @P0 IMAD.MOV.U32 R70, RZ, RZ, R71 ;  /* 0x000000ffff460224 */ /* 0x004fe400078e0047 */
[----:B------:R-:W-:Y:S02]  /*e440*/  @P0 IMAD.MOV.U32 R71, RZ, RZ, R84 ;  /* 0x000000ffff470224 */ /* 0x000fe400078e0054 */
[----:B---3--:R-:W-:-:S03]  /*e450*/  @P0 IMAD.MOV.U32 R65, RZ, RZ, R86 ;  /* 0x000000ffff410224 */ /* 0x008fc600078e0056 */
[----:B------:R0:W2:Y:S01]  /*e460*/  @P0 LDG.E.U16 R66, desc[UR20][R70.64] ;  /* 0x0000001446420981 */ /* 0x0000a2000c1e1500 */
[----:B------:R-:W-:Y:S02]  /*e470*/  @P0 IMAD.MOV.U32 R64, RZ, RZ, R85 ;  /* 0x000000ffff400224 */ /* 0x000fe400078e0055 */
[----:B0-----:R-:W-:-:S03]  /*e480*/  @P0 IMAD.MOV.U32 R70, RZ, RZ, R82 ;  /* 0x000000ffff460224 */ /* 0x001fc600078e0052 */
[----:B------:R0:W3:Y:S01]  /*e490*/  @P0 LDG.E.U16 R67, desc[UR20][R64.64] ;  /* 0x0000001440430981 */ /* 0x0000e2000c1e1500 */
[----:B------:R-:W-:Y:S01]  /*e4a0*/  @P0 IMAD.MOV.U32 R71, RZ, RZ, R83 ;  /* 0x000000ffff470224 */ /* 0x000fe200078e0053 */
[----:B0-----:R-:W-:Y:S02]  /*e4b0*/  PRMT R65, RZ, 0x7610, R65 ;  /* 0x00007610ff417816 */ /* 0x001fe40000000041 */
[----:B------:R-:W-:-:S04]  /*e4c0*/  PRMT R64, RZ, 0x7610, R64 ;  /* 0x00007610ff407816 */ /* 0x000fc80000000040 */
[----:B------:R0:W2:Y:S02]  /*e4d0*/  @P0 LDG.E.U16 R65, desc[UR20][R70.64] ;  /* 0x0000001446410981 */ /* 0x0000a4000c1e1500 */
[----:B0-----:R-:W-:Y:S02]  /*e4e0*/  @P0 IMAD.MOV.U32 R70, RZ, RZ, R80 ;  /* 0x000000ffff460224 */ /* 0x001fe400078e0050 */
[----:B------:R-:W-:-:S05]  /*e4f0*/  @P0 IMAD.MOV.U32 R71, RZ, RZ, R81 ;  /* 0x000000ffff470224 */ /* 0x000fca00078e0051 */
        /* <DEDUP_REMOVED lines=12> */
[----:B------:R0:W2:Y:S01]  /*e5c0*/  @P0 LDG.E.U16 R56, desc[UR20][R70.64] ;  /* 0x0000001446380981 */ /* 0x0000a2000c1e1500 */
[----:B------:R-:W0:Y:S02]  /*e5d0*/  S2R R73, SR_TID.X ;  /* 0x0000000000497919 */ /* 0x000e240000002100 */
[C---:B0-----:R-:W-:Y:S02]  /*e5e0*/  IMAD.SHL.U32 R70, R73.reuse, 0x2, RZ ;  /* 0x0000000249467824 */ /* 0x041fe400078e00ff */
[----:B------:R-:W-:-:S05]  /*e5f0*/  IMAD.SHL.U32 R3, R73, 0x80, RZ ;  /* 0x0000008049037824 */ /* 0x000fca00078e00ff */
[----:B------:R-:W-:-:S04]  /*e600*/  LOP3.LUT R3, R3, 0x207e, R70, 0xc8, !PT ;  /* 0x0000207e03037812 */ /* 0x000fc800078ec846 */
[C---:B------:R-:W-:Y:S01]  /*e610*/  LOP3.LUT R71, R3.reuse, 0x10, RZ, 0x3c, !PT ;  /* 0x0000001003477812 */ /* 0x040fe200078e3cff */
[----:B------:R-:W-:Y:S04]  /*e620*/  STS.U16 [R3+UR9], R47 ;  /* 0x0000002f03007988 */ /* 0x000fe80008000409 */
[----:B------:R-:W-:Y:S04]  /*e630*/  STS.U16 [R3+UR9+0x400], R41 ;  /* 0x0004002903007988 */ /* 0x000fe80008000409 */
[----:B------:R-:W-:Y:S04]  /*e640*/  STS.U16 [R3+UR9+0x800], R35 ;  /* 0x0008002303007988 */ /* 0x000fe80008000409 */
[----:B------:R-:W-:Y:S04]  /*e650*/  STS.U16 [R3+UR9+0xc00], R29 ;  /* 0x000c001d03007988 */ /* 0x000fe80008000409 */
[----:B------:R-:W-:Y:S04]  /*e660*/  STS.U16 [R3+UR9+0x1000], R23 ;  /* 0x0010001703007988 */ /* 0x000fe80008000409 */
[----:B------:R-:W-:Y:S04]  /*e670*/  STS.U16 [R3+UR9+0x1400], R18 ;  /* 0x0014001203007988 */ /* 0x000fe80008000409 */
[----:B------:R-:W-:Y:S04]  /*e680*/  STS.U16 [R3+UR9+0x1800], R13 ;  /* 0x0018000d03007988 */ /* 0x000fe80008000409 */
[----:B------:R-:W-:Y:S01]  /*e690*/  STS.U16 [R3+UR9+0x1c00], R8 ;  /* 0x001c000803007988 */ /* 0x000fe20008000409 */
[----:B------:R-:W-:-:S03]  /*e6a0*/  LOP3.LUT R70, R3, 0x20, RZ, 0x3c, !PT ;  /* 0x0000002003467812 */ /* 0x000fc600078e3cff */
[----:B------:R-:W-:Y:S04]  /*e6b0*/  STS.U16 [R71+UR9+0x80], R46 ;  /* 0x0000802e47007988 */ /* 0x000fe80008000409 */
[----:B------:R-:W-:Y:S04]  /*e6c0*/  STS.U16 [R71+UR9+0x480], R40 ;  /* 0x0004802847007988 */ /* 0x000fe80008000409 */
[----:B------:R-:W-:Y:S01]  /*e6d0*/  STS.U16 [R71+UR9+0x880], R34 ;  /* 0x0008802247007988 */ /* 0x000fe20008000409 */
[----:B------:R-:W-:-:S03]  /*e6e0*/  SHF.R.U32.HI R72, RZ, 0x5, R73 ;  /* 0x00000005ff487819 */ /* 0x000fc60000011649 */
[----:B------:R-:W-:Y:S04]  /*e6f0*/  STS.U16 [R71+UR9+0xc80], R28 ;  /* 0x000c801c47007988 */ /* 0x000fe80008000409 */
[----:B------:R-:W-:Y:S04]  /*e700*/  STS.U16 [R71+UR9+0x1080], R22 ;  /* 0x0010801647007988 */ /* 0x000fe80008000409 */
[----:B------:R-:W-:Y:S04]  /*e710*/  STS.U16 [R71+UR9+0x1480], R17 ;  /* 0x0014801147007988 */ /* 0x000fe80008000409 */
[----:B------:R0:W-:Y:S04]  /*e720*/  STS.U16 [R71+UR9+0x1880], R12 ;  /* 0x0018800c47007988 */ /* 0x0001e80008000409 */
[----:B------:R1:W-:Y:S01]  /*e730*/  STS.U16 [R71+UR9+0x1c80], R7 ;  /* 0x001c800747007988 */ /* 0x0003e20008000409 */
[----:B------:R-:W-:-:S02]  /*e740*/  ISETP.NE.U32.AND P0, PT, R72, RZ, PT ;  /* 0x000000ff4800720c */ /* 0x000fc40003f05070 */
[----:B------:R-:W1:Y:S01]  /*e750*/  LDC R72, c[0x0][0x3a0] ;  /* 0x0000e800ff487b82 */ /* 0x000e620000000800 */
[----:B------:R-:W-:Y:S01]  /*e760*/  STS.U16 [R70+UR9+0x100], R45 ;  /* 0x0001002d46007988 */ /* 0x000fe20008000409 */
[----:B0-----:R-:W-:-:S03]  /*e770*/  LOP3.LUT R12, R3, 0x30, RZ, 0x3c, !PT ;  /* 0x00000030030c7812 */ /* 0x001fc600078e3cff */
[----:B------:R-:W-:Y:S04]  /*e780*/  STS.U16 [R70+UR9+0x500], R39 ;  /* 0x0005002746007988 */ /* 0x000fe80008000409 */
[----:B------:R-:W-:Y:S04]  /*e790*/  STS.U16 [R70+UR9+0x900], R33 ;  /* 0x0009002146007988 */ /* 0x000fe80008000409 */
[----:B------:R-:W-:Y:S04]  /*e7a0*/  STS.U16 [R70+UR9+0xd00], R27 ;  /* 0x000d001b46007988 */ /* 0x000fe80008000409 */
[----:B------:R-:W-:Y:S04]  /*e7b0*/  STS.U16 [R70+UR9+0x1100], R21 ;  /* 0x0011001546007988 */ /* 0x000fe80008000409 */
[----:B------:R-:W-:Y:S04]  /*e7c0*/  STS.U16 [R70+UR9+0x1500], R16 ;  /* 0x0015001046007988 */ /* 0x000fe80008000409 */
[----:B------:R-:W-:Y:S04]  /*e7d0*/  STS.U16 [R70+UR9+0x1900], R11 ;  /* 0x0019000b46007988 */ /* 0x000fe80008000409 */
[----:B------:R0:W-:Y:S01]  /*e7e0*/  STS.U16 [R70+UR9+0x1d00], R6 ;  /* 0x001d000646007988 */ /* 0x0001e20008000409 */
[----:B------:R-:W-:-:S03]  /*e7f0*/  LOP3.LUT R8, R3, 0x40, RZ, 0x3c, !PT ;  /* 0x0000004003087812 */ /* 0x000fc600078e3cff */
[----:B------:R-:W-:Y:S04]  /*e800*/  STS.U16 [R12+UR9+0x180], R44 ;  /* 0x0001802c0c007988 */ /* 0x000fe80008000409 */
[----:B------:R-:W-:Y:S04]  /*e810*/  STS.U16 [R12+UR9+0x580], R38 ;  /* 0x000580260c007988 */ /* 0x000fe80008000409 */
[----:B------:R-:W-:Y:S04]  /*e820*/  STS.U16 [R12+UR9+0x980], R32 ;  /* 0x000980200c007988 */ /* 0x000fe80008000409 */
[----:B------:R-:W-:Y:S04]  /*e830*/  STS.U16 [R12+UR9+0xd80], R26 ;  /* 0x000d801a0c007988 */ /* 0x000fe80008000409 */
[----:B------:R-:W-:Y:S04]  /*e840*/  STS.U16 [R12+UR9+0x1180], R20 ;  /* 0x001180140c007988 */ /* 0x000fe80008000409 */
[----:B------:R-:W-:Y:S04]  /*e850*/  STS.U16 [R12+UR9+0x1580], R15 ;  /* 0x0015800f0c007988 */ /* 0x000fe80008000409 */
[----:B------:R-:W-:Y:S04]  /*e860*/  STS.U16 [R12+UR9+0x1980], R10 ;  /* 0x0019800a0c007988 */ /* 0x000fe80008000409 */
[----:B------:R-:W-:Y:S01]  /*e870*/  STS.U16 [R12+UR9+0x1d80], R5 ;  /* 0x001d80050c007988 */ /* 0x000fe20008000409 */
[----:B-1----:R-:W-:-:S03]  /*e880*/  LOP3.LUT R7, R3, 0x50, RZ, 0x3c, !PT ;  /* 0x0000005003077812 */ /* 0x002fc600078e3cff */
[----:B------:R-:W-:Y:S04]  /*e890*/  STS.U16 [R8+UR9+0x200], R43 ;  /* 0x0002002b08007988 */ /* 0x000fe80008000409 */
[----:B------:R-:W-:Y:S04]  /*e8a0*/  STS.U16 [R8+UR9+0x600], R37 ;  /* 0x0006002508007988 */ /* 0x000fe80008000409 */
[----:B------:R-:W-:Y:S04]  /*e8b0*/  STS.U16 [R8+UR9+0xa00], R31 ;  /* 0x000a001f08007988 */ /* 0x000fe80008000409 */
[----:B------:R-:W-:Y:S04]  /*e8c0*/  STS.U16 [R8+UR9+0xe00], R25 ;  /* 0x000e001908007988 */ /* 0x000fe80008000409 */
[----:B------:R-:W-:Y:S04]  /*e8d0*/  STS.U16 [R8+UR9+0x1200], R19 ;  /* 0x0012001308007988 */ /* 0x000fe80008000409 */
[----:B------:R-:W-:Y:S04]  /*e8e0*/  STS.U16 [R8+UR9+0x1600], R14 ;  /* 0x0016000e08007988 */ /* 0x000fe80008000409 */
[----:B------:R-:W-:Y:S04]  /*e8f0*/  STS.U16 [R8+UR9+0x1a00], R9 ;  /* 0x001a000908007988 */ /* 0x000fe80008000409 */
[----:B------:R1:W-:Y:S01]  /*e900*/  STS.U16 [R8+UR9+0x1e00], R4 ;  /* 0x001e000408007988 */ /* 0x0003e20008000409 */
[----:B0-----:R-:W-:-:S03]  /*e910*/  LOP3.LUT R6, R3, 0x60, RZ, 0x3c, !PT ;  /* 0x0000006003067812 */ /* 0x001fc600078e3cff */
[----:B------:R0:W-:Y:S01]  /*e920*/  STS.U16 [R7+UR9+0x280], R42 ;  /* 0x0002802a07007988 */ /* 0x0001e20008000409 */
[----:B------:R-:W-:-:S03]  /*e930*/  VIADD R72, R72, 0x7f ;  /* 0x0000007f48487836 */ /* 0x000fc60000000000 */
[----:B------:R0:W-:Y:S04]  /*e940*/  STS.U16 [R7+UR9+0x680], R36 ;  /* 0x0006802407007988 */ /* 0x0001e80008000409 */
[----:B------:R0:W-:Y:S04]  /*e950*/  STS.U16 [R7+UR9+0xa80], R30 ;  /* 0x000a801e07007988 */ /* 0x0001e80008000409 */
[----:B------:R0:W-:Y:S04]  /*e960*/  STS.U16 [R7+UR9+0xe80], R24 ;  /* 0x000e801807007988 */ /* 0x0001e80008000409 */
[----:B------:R0:W-:Y:S04]  /*e970*/  STS.U16 [R7+UR9+0x1280], R51 ;  /* 0x0012803307007988 */ /* 0x0001e80008000409 */
[----:B------:R0:W-:Y:S01]  /*e980*/  STS.U16 [R7+UR9+0x1680], R50 ;  /* 0x0016803207007988 */ /* 0x0001e20008000409 */
[----:B-1----:R-:W-:-:S03]  /*e990*/  SHF.R.S32.HI R4, RZ, 0x1f, R72 ;  /* 0x0000001fff047819 */ /* 0x002fc60000011448 */
[----:B------:R0:W-:Y:S04]  /*e9a0*/  STS.U16 [R7+UR9+0x1a80], R49 ;  /* 0x001a803107007988 */ /* 0x0001e80008000409 */
[----:B------:R0:W-:Y:S01]  /*e9b0*/  STS.U16 [R7+UR9+0x1e80], R48 ;  /* 0x001e803007007988 */ /* 0x0001e20008000409 */
[----:B------:R-:W-:-:S03]  /*e9c0*/  LOP3.LUT R5, R3, 0x70, RZ, 0x3c, !PT ;  /* 0x0000007003057812 */ /* 0x000fc600078e3cff */
[----:B----4-:R0:W-:Y:S04]  /*e9d0*/  STS.U16 [R6+UR9+0x300], R55 ;  /* 0x0003003706007988 */ /* 0x0101e80008000409 */
[----:B------:R0:W-:Y:S01]  /*e9e0*/  STS.U16 [R6+UR9+0x700], R54 ;  /* 0x0007003606007988 */ /* 0x0001e20008000409 */
[----:B------:R-:W-:-:S03]  /*e9f0*/  LEA.HI R4, R4, R72, RZ, 0x7 ;  /* 0x0000004804047211 */ /* 0x000fc600078f38ff */
[----:B------:R0:W-:Y:S04]  /*ea00*/  STS.U16 [R6+UR9+0xb00], R53 ;  /* 0x000b003506007988 */ /* 0x0001e80008000409 */
[----:B------:R0:W-:Y:S04]  /*ea10*/  STS.U16 [R6+UR9+0xf00], R52 ;  /* 0x000f003406007988 */ /* 0x0001e80008000409 */
[----:B------:R0:W-:Y:S04]  /*ea20*/  STS.U16 [R6+UR9+0x1300], R63 ;  /* 0x0013003f06007988 */ /* 0x0001e80008000409 */
[----:B------:R0:W-:Y:S01]  /*ea30*/  STS.U16 [R6+UR9+0x1700], R61 ;  /* 0x0017003d06007988 */ /* 0x0001e20008000409 */
[----:B------:R-:W-:-:S03]  /*ea40*/  SHF.R.S32.HI R4, RZ, 0x7, R4 ;  /* 0x00000007ff047819 */ /* 0x000fc60000011404 */
[----:B------:R0:W-:Y:S04]  /*ea50*/  STS.U16 [R6+UR9+0x1b00], R59 ;  /* 0x001b003b06007988 */ /* 0x0001e80008000409 */
[----:B------:R0:W-:Y:S04]  /*ea60*/  STS.U16 [R6+UR9+0x1f00], R57 ;  /* 0x001f003906007988 */ /* 0x0001e80008000409 */
[----:B---3--:R0:W-:Y:S04]  /*ea70*/  STS.U16 [R5+UR9+0x380], R67 ;  /* 0x0003804305007988 */ /* 0x0081e80008000409 */
[----:B--2---:R0:W-:Y:S01]  /*ea80*/  STS.U16 [R5+UR9+0x780], R66 ;  /* 0x0007804205007988 */ /* 0x0041e20008000409 */
[----:B------:R-:W-:-:S03]  /*ea90*/  VIMNMX R4, PT, PT, R4, 0x1, !PT ;  /* 0x0000000104047848 */ /* 0x000fc60007fe0100 */
[----:B------:R0:W-:Y:S04]  /*eaa0*/  STS.U16 [R5+UR9+0xb80], R65 ;  /* 0x000b804105007988 */ /* 0x0001e80008000409 */
[----:B------:R0:W-:Y:S04]  /*eab0*/  STS.U16 [R5+UR9+0xf80], R64 ;  /* 0x000f804005007988 */ /* 0x0001e80008000409 */
[----:B------:R0:W-:Y:S04]  /*eac0*/  STS.U16 [R5+UR9+0x1380], R62 ;  /* 0x0013803e05007988 */ /* 0x0001e80008000409 */
[----:B------:R0:W-:Y:S04]  /*ead0*/  STS.U16 [R5+UR9+0x1780], R60 ;  /* 0x0017803c05007988 */ /* 0x0001e80008000409 */
[----:B------:R0:W-:Y:S01]  /*eae0*/  STS.U16 [R5+UR9+0x1b80], R58 ;  /* 0x001b803a05007988 */ /* 0x0001e20008000409 */
[----:B------:R-:W-:-:S03]  /*eaf0*/  VIADD R4, R4, 0xffffffff ;  /* 0xffffffff04047836 */ /* 0x000fc60000000000 */
[----:B------:R0:W-:Y:S01]  /*eb00*/  STS.U16 [R5+UR9+0x1f80], R56 ;  /* 0x001f803805007988 */ /* 0x0001e20008000409 */
[----:B------:R1:W-:Y:S06]  /*eb10*/  MEMBAR.ALL.CTA ;  /* 0x0000000000007992 */ /* 0x0003ec0000008000 */
[----:B-1----:R-:W1:Y:S01]  /*eb20*/  FENCE.VIEW.ASYNC.S ;  /* 0x00000000000073c6 */ /* 0x002e620000000000 */
[----:B------:R-:W-:-:S03]  /*eb30*/  UIADD3 UR4, UPT, UPT, UR9, 0x4000, URZ ;  /* 0x0000400009047890 */ /* 0x000fc6000fffe0ff */
[----:B------:R0:W-:Y:S01]  /*eb40*/  STL [R1+0x6b4], R4 ;  /* 0x0006b40401007387 */ /* 0x0001e20000100800 */
[----:B------:R-:W-:Y:S01]  /*eb50*/  USHF.R.U32.HI UR4, URZ, 0x4, UR4 ;  /* 0x00000004ff047899 */ /* 0x000fe20008011604 */
[----:B-1----:R-:W-:Y:S01]  /*eb60*/  BAR.SYNC.DEFER_BLOCKING 0x0 ;  /* 0x0000000000007b1d */ /* 0x002fe20000010000 */
[----:B------:R-:W-:Y:S02]  /*eb70*/  ISETP.LT.OR P1, PT, R72, 0x80, P0 ;  /* 0x000000804800780c */ /* 0x000fe40000721670 */
[----:B------:R-:W-:-:S04]  /*eb80*/  USGXT.U32 UR12, UR4, 0xe ;  /* 0x0000000e040c789a */ /* 0x000fc80008000000 */
[----:B------:R-:W-:Y:S01]  /*eb90*/  UIADD3 UR7, UP1, UPT, UR12, 0x2, URZ ;  /* 0x000000020c077890 */ /* 0x000fe2000ff3e0ff */
[----:B------:R-:W-:Y:S01]  /*eba0*/  UMOV UR4, URZ ;  /* 0x000000ff00047c82 */ /* 0x000fe20008000000 */
[----:B------:R-:W-:Y:S02]  /*ebb0*/  UIADD3 UR11, UPT, UPT, UR8, 0x40, URZ ;  /* 0x00000040080b7890 */ /* 0x000fe4000fffe0ff */
[----:B------:R-:W-:Y:S01]  /*ebc0*/  UIADD3.X UR13, UPT, UPT, UR4, 0x40004040, URZ, UP1, !UPT ;  /* 0x40004040040d7890 */ /* 0x000fe20008ffe4ff */
[----:B------:R-:W-:Y:S01]  /*ebd0*/  ISETP.NE.U32.AND P3, PT, R4, RZ, PT ;  /* 0x000000ff0400720c */ /* 0x000fe20003f65070 */
[----:B------:R-:W-:Y:S01]  /*ebe0*/  IMAD.SHL.U32 R69, R69, 0x80, RZ ;  /* 0x0000008045457824 */ /* 0x000fe200078e00ff */
[----:B0-----:R-:W-:Y:S11]  /*ebf0*/  @P1 BRA `(.L_x_7) ;  /* 0x0000000000c01947 */ /* 0x001ff60003800000 */
[----:B------:R-:W-:Y:S01]  /*ec00*/  USHF.R.U32.HI UR14, URZ, 0x4, UR9 ;  /* 0x00000004ff0e7899 */ /* 0x000fe20008011609 */
[----:B------:R-:W-:Y:S01]  /*ec10*/  UMOV UR4, URZ ;  /* 0x000000ff00047c82 */ /* 0x000fe20008000000 */
[----:B------:R-:W-:Y:S02]  /*ec20*/  UIADD3 UR16, UPT, UPT, UR8, 0x48, URZ ;  /* 0x0000004808107890 */ /* 0x000fe4000fffe0ff */
[----:B------:R-:W-:Y:S02]  /*ec30*/  USGXT.U32 UR14, UR14, 0xe ;  /* 0x0000000e0e0e789a */ /* 0x000fe40008000000 */
[----:B------:R-:W-:Y:S02]  /*ec40*/  UIADD3 UR17, UPT, UPT, UR8, 0x50, URZ ;  /* 0x0000005008117890 */ /* 0x000fe4000fffe0ff */
[----:B------:R-:W-:Y:S02]  /*ec50*/  UIADD3 UR38, UP1, UPT, UR14, 0x2, URZ ;  /* 0x000000020e267890 */ /* 0x000fe4000ff3e0ff */
[----:B------:R-:W-:-:S02]  /*ec60*/  UIADD3 UR24, UPT, UPT, UR8, 0x58, URZ ;  /* 0x0000005808187890 */ /* 0x000fc4000fffe0ff */
[----:B------:R-:W-:Y:S02]  /*ec70*/  UIADD3.X UR39, UPT, UPT, UR4, 0x40004040, URZ, UP1, !UPT ;  /* 0x4000404004277890 */ /* 0x000fe40008ffe4ff */
[----:B------:R-:W-:Y:S02]  /*ec80*/  UIADD3 UR25, UPT, UPT, UR8, 0x60, URZ ;  /* 0x0000006008197890 */ /* 0x000fe4000fffe0ff */
[----:B------:R-:W-:Y:S02]  /*ec90*/  UIADD3.64 UR18, UPT, UPT, UR38, 0x2, URZ ;  /* 0x0000000226127897 */ /* 0x000fe4000fffe0ff */
[----:B------:R-:W-:Y:S02]  /*eca0*/  UIADD3.64 UR22, UPT, UPT, UR38, 0x4, URZ ;  /* 0x0000000426167897 */ /* 0x000fe4000fffe0ff */
[----:B------:R-:W-:Y:S02]  /*ecb0*/  UIADD3.64 UR26, UPT, UPT, UR38, 0x1fe, URZ ;  /* 0x000001fe261a7897 */ /* 0x000fe4000fffe0ff */
[----:B------:R-:W-:-:S02]  /*ecc0*/  UIADD3 UR30, UPT, UPT, UR8, 0x68, URZ ;  /* 0x00000068081e7890 */ /* 0x000fc4000fffe0ff */
[----:B------:R-:W-:Y:S02]  /*ecd0*/  UIADD3.64 UR28, UPT, UPT, UR38, 0x200, URZ ;  /* 0x00000200261c7897 */ /* 0x000fe4000fffe0ff */
[----:B------:R-:W-:Y:S02]  /*ece0*/  UIADD3 UR31, UPT, UPT, UR8, 0x70, URZ ;  /* 0x00000070081f7890 */ /* 0x000fe4000fffe0ff */
[----:B------:R-:W-:Y:S01]  /*ecf0*/  UIADD3.64 UR32, UPT, UPT, UR38, 0x202, URZ ;  /* 0x0000020226207897 */ /* 0x000fe2000fffe0ff */
[----:B------:R-:W-:Y:S01]  /*ed00*/  UMOV UR40, 0x0 ;  /* 0x0000000000287882 */ /* 0x000fe20000000000 */
[----:B------:R-:W-:Y:S01]  /*ed10*/  UMOV UR41, 0x8100010 ;  /* 0x0810001000297882 */ /* 0x000fe20000000000 */
[----:B------:R-:W-:Y:S02]  /*ed20*/  UIADD3 UR36, UPT, UPT, UR8, 0x78, URZ ;  /* 0x0000007808247890 */ /* 0x000fe4000fffe0ff */
[----:B------:R-:W-:Y:S01]  /*ed30*/  UIADD3.64 UR34, UPT, UPT, UR38, 0x204, URZ ;  /* 0x0000020426227897 */ /* 0x000fe2000fffe0ff */
[----:B------:R-:W-:Y:S01]  /*ed40*/  UMOV UR15, 0x40004040 ;  /* 0x40004040000f7882 */ /* 0x000fe20000000000 */
[----:B------:R-:W-:Y:S01]  /*ed50*/  UMOV UR42, 0x0 ;  /* 0x00000000002a7882 */ /* 0x000fe20000000000 */
[----:B------:R-:W-:Y:S01]  /*ed60*/  UMOV UR43, 0x8100010 ;  /* 0x08100010002b7882 */ /* 0x000fe20000000000 */
[----:B------:R-:W-:Y:S01]  /*ed70*/  UMOV UR44, 0x0 ;  /* 0x00000000002c7882 */ /* 0x000fe20000000000 */
[----:B------:R-:W-:Y:S01]  /*ed80*/  UMOV UR45, 0x8100010 ;  /* 0x08100010002d7882 */ /* 0x000fe20000000000 */
[----:B------:R0:W-:Y:S01]  /*ed90*/  UTCHMMA tmem[UR11], gdesc[UR14], tmem[UR8], tmem[UR40], idesc[UR41], !UPT ;  /* 0x00ff280e0b0079ea */ /* 0x0001e2000f800008 */
[----:B------:R-:W-:Y:S01]  /*eda0*/  UMOV UR46, 0x0 ;  /* 0x00000000002e7882 */ /* 0x000fe20000000000 */
[----:B------:R-:W-:Y:S01]  /*edb0*/  UMOV UR47, 0x8100010 ;  /* 0x08100010002f7882 */ /* 0x000fe20000000000 */
[----:B------:R0:W-:Y:S01]  /*edc0*/  UTCHMMA tmem[UR16], gdesc[UR38], tmem[UR8], tmem[UR42], idesc[UR43], UPT ;  /* 0x00ff2a26100079ea */ /* 0x0001e2000b800008 */
        /* <DEDUP_REMOVED lines=8> */
[----:B------:R-:W-:Y:S01]  /*ee50*/  UMOV UR4, UR6 ;  /* 0x0000000600047c82 */ /* 0x000fe20008000000 */
[----:B------:R-:W-:Y:S01]  /*ee60*/  UMOV UR5, URZ ;  /* 0x000000ff00057c82 */ /* 0x000fe20008000000 */
[----:B------:R0:W-:Y:S01]  /*ee70*/  UTCHMMA tmem[UR25], gdesc[UR26], tmem[UR8], tmem[UR48], idesc[UR49], UPT ;  /* 0x00ff301a190079ea */ /* 0x0001e2000b800008 */
[----:B------:R-:W-:Y:S01]  /*ee80*/  UMOV UR54, 0x0 ;  /* 0x0000000000367882 */ /* 0x000fe20000000000 */
[----:B------:R-:W-:Y:S01]  /*ee90*/  UMOV UR55, 0x8100010 ;  /* 0x0810001000377882 */ /* 0x000fe20000000000 */
[----:B------:R0:W-:Y:S01]  /*eea0*/  UTCHMMA tmem[UR30], gdesc[UR28], tmem[UR8], tmem[UR50], idesc[UR51], UPT ;  /* 0x00ff321c1e0079ea */ /* 0x0001e2000b800008 */
[----:B------:R-:W-:Y:S01]  /*eeb0*/  UMOV UR4, UR4 ;  /* 0x0000000400047c82 */ /* 0x000fe20008000000 */
[----:B------:R0:W-:Y:S01]  /*eec0*/  UTCHMMA tmem[UR31], gdesc[UR32], tmem[UR8], tmem[UR52], idesc[UR53], UPT ;  /* 0x00ff34201f0079ea */ /* 0x0001e2000b800008 */
[----:B------:R0:W-:Y:S01]  /*eed0*/  UTCHMMA tmem[UR36], gdesc[UR34], tmem[UR8], tmem[UR54], idesc[UR55], UPT ;  /* 0x00ff3622240079ea */ /* 0x0001e2000b800008 */
[----:B------:R0:W-:Y:S01]  /*eee0*/  UTCBAR [UR4], URZ ;  /* 0x000000ff040073e9 */ /* 0x0001e200080000ff */
[----:B------:R-:W-:Y:S01]  /*eef0*/  NOP ;  /* 0x0000000000007918 */ /* 0x000fe20000000000 */
.L_x_7:
[----:B------:R1:W-:Y:S01]  /*ef00*/  STL [R1+0xb4], RZ ;  /* 0x0000b4ff01007387 */ /* 0x0003e20000100800 */
[----:B0-----:R-:W-:Y:S01]  /*ef10*/  UMOV UR4, URZ ;  /* 0x000000ff00047c82 */ /* 0x001fe20008000000 */
[----:B------:R-:W-:Y:S01]  /*ef20*/  UMOV UR14, UR7 ;  /* 0x00000007000e7c82 */ /* 0x000fe20008000000 */
[----:B------:R-:W-:Y:S01]  /*ef30*/  UMOV UR15, UR13 ;  /* 0x0000000d000f7c82 */ /* 0x000fe20008000000 */
[----:B-----5:R-:W-:Y:S01]  /*ef40*/  IMAD.SHL.U32 R71, R68, 0x80, RZ ;  /* 0x0000008044477824 */ /* 0x020fe200078e00ff */
[----:B------:R-:W-:Y:S06]  /*ef50*/  @!P3 BRA `(.L_x_8) ;  /* 0x0000009c00e0b947 */ /* 0x000fec0003800000 */
[----:B------:R-:W-:Y:S01]  /*ef60*/  SHF.R.S32.HI R68, RZ, 0x1f, R69 ;  /* 0x0000001fff447819 */ /* 0x000fe20000011445 */
[----:B------:R-:W-:Y:S01]  /*ef70*/  UIADD3.64 UR22, UPT, UPT, UR14, 0x2, URZ ;  /* 0x000000020e167897 */ /* 0x000fe2000fffe0ff */
[----:B------:R-:W-:Y:S01]  /*ef80*/  SHF.R.S32.HI R70, RZ, 0x1f, R71 ;  /* 0x0000001fff467819 */ /* 0x000fe20000011447 */
[----:B------:R-:W-:Y:S01]  /*ef90*/  UIADD3.64 UR24, UPT, UPT, UR14, 0x4, URZ ;  /* 0x000000040e187897 */ /* 0x000fe2000fffe0ff */
[C---:B------:R-:W-:Y:S01]  /*efa0*/  SHF.L.U64.HI R68, R69.reuse, 0x1, R68 ;  /* 0x0000000145447819 */ /* 0x040fe20000010244 */
[----:B------:R-:W-:Y:S01]  /*efb0*/  IMAD.SHL.U32 R69, R69, 0x2, RZ ;  /* 0x0000000245457824 */ /* 0x000fe200078e00ff */
[C---:B------:R-:W-:Y:S01]  /*efc0*/  SHF.L.U64.HI R70, R71.reuse, 0x1, R70 ;  /* 0x0000000147467819 */ /* 0x040fe20000010246 */
[----:B------:R-:W-:Y:S01]  /*efd0*/  IMAD.SHL.U32 R71, R71, 0x2, RZ ;  /* 0x0000000247477824 */ /* 0x000fe200078e00ff */
[----:B------:R-:W-:Y:S02]  /*efe0*/  UIADD3.64 UR26, UPT, UPT, UR14, 0x1fe, URZ ;  /* 0x000001fe0e1a7897 */ /* 0x000fe4000fffe0ff */
[----:B------:R-:W-:-:S02]  /*eff0*/  UIADD3.64 UR28, UPT, UPT, UR14, 0x200, URZ ;  /* 0x000002000e1c7897 */ /* 0x000fc4000fffe0ff */
[----:B------:R-:W-:Y:S02]  /*f000*/  UIADD3.64 UR30, UPT, UPT, UR14, 0x202, URZ ;  /* 0x000002020e1e7897 */ /* 0x000fe4000fffe0ff */
[----:B------:R-:W-:Y:S01]  /*f010*/  UIADD3.64 UR32, UPT, UPT, UR14, 0x204, URZ ;  /* 0x000002040e207897 */ /* 0x000fe2000fffe0ff */
[----:B------:R-:W-:Y:S01]  /*f020*/  UMOV UR18, 0x1 ;  /* 0x0000000100127882 */ /* 0x000fe20000000000 */
[----:B------:R-:W-:-:S10]  /*f030*/  UMOV UR5, URZ ;  /* 0x000000ff00057c82 */ /* 0x000fd40008000000 */
.L_x_11:
[----:B------:R-:W2:Y:S01]  /*f040*/  LDL.LU R4, [R1+0xb4] ;  /* 0x0000b40001047983 */ /* 0x000ea20000300800 */
[----:B------:R-:W0:Y:S03]  /*f050*/  LDC R42, c[0x0][0x3a0] ;  /* 0x0000e800ff2a7b82 */ /* 0x000e260000000800 */
[----:B------:R3:W-:Y:S04]  /*f060*/  STL [R1+0x8a0], R22 ;  /* 0x0008a01601007387 */ /* 0x0007e80000100800 */
[----:B---3--:R-:W3:Y:S04]  /*f070*/  LDL.LU R22, [R1+0x2c8] ;  /* 0x0002c80001167983 */ /* 0x008ee80000300800 */
[----:B------:R4:W-:Y:S04]  /*f080*/  STL [R1+0x894], R44 ;  /* 0x0008942c01007387 */ /* 0x0009e80000100800 */
[----:B----4-:R-:W4:Y:S04]  /*f090*/  LDL.LU R44, [R1+0x2c0] ;  /* 0x0002c000012c7983 */ /* 0x010f280000300800 */
[----:B------:R-:W-:Y:S04]  /*f0a0*/  STL [R1+0x890], R45 ;  /* 0x0008902d01007387 */ /* 0x000fe80000100800 */
[----:B------:R-:W-:Y:S04]  /*f0b0*/  STL [R1+0x898], R45 ;  /* 0x0008982d01007387 */ /* 0x000fe80000100800 */
[----:B------:R1:W-:Y:S04]  /*f0c0*/  STL [R1+0x88c], R93 ;  /* 0x00088c5d01007387 */ /* 0x0003e80000100800 */
[----:B-1----:R-:W3:Y:S04]  /*f0d0*/  LDL.LU R93, [R1+0x2bc] ;  /* 0x0002bc00015d7983 */ /* 0x002ee80000300800 */
[----:B------:R-:W-:Y:S04]  /*f0e0*/  STL [R1+0x888], R46 ;  /* 0x0008882e01007387 */ /* 0x000fe80000100800 */
[----:B------:R1:W-:Y:S04]  /*f0f0*/  STL [R1+0x89c], R46 ;  /* 0x00089c2e01007387 */ /* 0x0003e80000100800 */
[----:B------:R-:W-:Y:S04]  /*f100*/  STL [R1+0x884], R92 ;  /* 0x0008845c01007387 */ /* 0x000fe80000100800 */
        /* <DEDUP_REMOVED lines=40> */
[----:B------:R0:W-:Y:S04]  /*f390*/  STL [R1+0x7e0], R72 ;  /* 0x0007e04801007387 */ /* 0x0001e80000100800 */
[----:B------:R-:W-:Y:S04]  /*f3a0*/  STL [R1+0x7dc], R69 ;  /* 0x0007dc4501007387 */ /* 0x000fe80000100800 */
[----:B------:R-:W-:Y:S04]  /*f3b0*/  STL [R1+0x7d8], R68 ;  /* 0x0007d84401007387 */ /* 0x000fe80000100800 */
[----:B------:R0:W-:Y:S01]  /*f3c0*/  STL [R1+0x7d4], R3 ;  /* 0x0007d40301007387 */ /* 0x0001e20000100800 */
[----:B--2---:R-:W-:-:S04]  /*f3d0*/  VIADD R4, R4, 0x1 ;  /* 0x0000000104047836 */ /* 0x004fc80000000000 */
[----:B0-----:R-:W-:Y:S01]  /*f3e0*/  IMAD R42, R4, -0x80, R42 ;  /* 0xffffff80042a7824 */ /* 0x001fe200078e022a */
[----:B------:R0:W-:Y:S04]  /*f3f0*/  STL [R1+0xb4], R4 ;  /* 0x0000b40401007387 */ /* 0x0001e80000100800 */
[----:B-1----:R-:W2:Y:S04]  /*f400*/  LDL.LU R46, [R1+0x2c4] ;  /* 0x0002c400012e7983 */ /* 0x002ea80000300800 */
[----:B------:R-:W2:Y:S04]  /*f410*/  LDL.LU R72, [R1+0x2d0] ;  /* 0x0002d00001487983 */ /* 0x000ea80000300800 */
[----:B------:R-:W2:Y:S01]  /*f420*/  LDL.LU R3, [R1+0x2d8] ;  /* 0x0002d80001037983 */ /* 0x000ea20000300800 */
[----:B------:R-:W-:-:S02]  /*f430*/  ISETP.GT.AND P4, PT, R42, RZ, PT ;  /* 0x000000ff2a00720c */ /* 0x000fc40003f84270 */
[-C--:B-----5:R-:W-:Y:S02]  /*f440*/  IADD3 R2, P5, PT, R2, R71.reuse, RZ ;  /* 0x0000004702027210 */ /* 0x0a0fe40007fbe0ff */
[----:B------:R-:W-:Y:S02]  /*f450*/  ISETP.GT.AND P1, PT, R42, 0x1, PT ;  /* 0x000000012a00780c */ /* 0x000fe40003f24270 */
[----:B------:R-:W-:Y:S01]  /*f460*/  PRMT R41, RZ, 0x7610, R41 ;  /* 0x00007610ff297816 */ /* 0x000fe20000000029 */
[----:B------:R-:W-:Y:S01]  /*f470*/  IMAD.X R0, R0, 0x1, R70, P5 ;  /* 0x0000000100007824 */ /* 0x000fe200028e0646 */
[----:B------:R-:W-:Y:S02]  /*f480*/  PRMT R43, RZ, 0x7610, R43 ;  /* 0x00007610ff2b7816 */ /* 0x000fe4000000002b */
[----:B----4-:R-:W-:-:S03]  /*f490*/  IADD3 R44, P3, PT, R44, R71, RZ ;  /* 0x000000472c2c7210 */ /* 0x010fc60007f7e0ff */
[----:B0-----:R-:W-:Y:S02]  /*f4a0*/  @P4 IMAD.MOV.U32 R4, RZ, RZ, R2 ;  /* 0x000000ffff044224 */ /* 0x001fe400078e0002 */
[----:B------:R-:W-:Y:S01]  /*f4b0*/  @P4 IMAD.MOV.U32 R5, RZ, RZ, R0 ;  /* 0x000000ffff054224 */ /* 0x000fe200078e0000 */
[----:B---3--:R-:W-:Y:S01]  /*f4c0*/  IADD3 R22, P5, PT, R22, R71, RZ ;  /* 0x0000004716167210 */ /* 0x008fe20007fbe0ff */
[----:B------:R0:W-:Y:S04]  /*f4d0*/  STL [R1+0x2c0], R44 ;  /* 0x0002c02c01007387 */ /* 0x0001e80000100800 */
[----:B------:R1:W3:Y:S01]  /*f4e0*/  @P4 LDG.E.U16 R41, desc[UR20][R4.64] ;  /* 0x0000001404294981 */ /* 0x0002e2000c1e1500 */
[----:B------:R-:W-:Y:S01]  /*f4f0*/  IMAD.X R93, R93, 0x1, R70, P3 ;  /* 0x000000015d5d7824 */ /* 0x000fe200018e0646 */
[----:B------:R-:W-:Y:S01]  /*f500*/  ISETP.GT.AND P3, PT, R42, 0x2, PT ;  /* 0x000000022a00780c */ /* 0x000fe20003f64270 */
[----:B-1----:R-:W-:-:S02]  /*f510*/  @P1 IMAD.MOV.U32 R4, RZ, RZ, R44 ;  /* 0x000000ffff041224 */ /* 0x002fc400078e002c */
[----:B------:R-:W-:Y:S01]  /*f520*/  @P1 IMAD.MOV.U32 R5, RZ, RZ, R93 ;  /* 0x000000ffff051224 */ /* 0x000fe200078e005d */
[----:B------:R-:W-:Y:S01]  /*f530*/  STL [R1+0x2bc], R93 ;  /* 0x0002bc5d01007387 */ /* 0x000fe20000100800 */
[----:B------:R-:W-:-:S03]  /*f540*/  PRMT R40, RZ, 0x7610, R40 ;  /* 0x00007610ff287816 */ /* 0x000fc60000000028 */
[----:B------:R-:W4:Y:S04]  /*f550*/  LDL.LU R47, [R1+0x2d4] ;  /* 0x0002d400012f7983 */ /* 0x000f280000300800 */
[----:B0-----:R-:W3:Y:S04]  /*f560*/  LDL.LU R44, [R1+0x2e0] ;  /* 0x0002e000012c7983 */ /* 0x001ee80000300800 */
[----:B------:R-:W-:Y:S04]  /*f570*/  STL [R1+0x2c8], R22 ;  /* 0x0002c81601007387 */ /* 0x000fe80000100800 */
[----:B------:R0:W3:Y:S02]  /*f580*/  @P1 LDG.E.U16 R43, desc[UR20][R4.64] ;  /* 0x00000014042b1981 */ /* 0x0000e4000c1e1500 */
[----:B0-----:R-:W-:-:S02]  /*f590*/  @P3 IMAD.MOV.U32 R4, RZ, RZ, R22 ;  /* 0x000000ffff043224 */ /* 0x001fc400078e0016 */
[----:B--2---:R-:W-:Y:S01]  /*f5a0*/  IMAD.X R46, R46, 0x1, R70, P5 ;  /* 0x000000012e2e7824 */ /* 0x004fe200028e0646 */
[----:B------:R-:W-:-:S04]  /*f5b0*/  IADD3 R72, P6, PT, R72, R71, RZ ;  /* 0x0000004748487210 */ /* 0x000fc80007fde0ff */
[----:B------:R0:W-:Y:S01]  /*f5c0*/  STL [R1+0x2c4], R46 ;  /* 0x0002c42e01007387 */ /* 0x0001e20000100800 */
[----:B------:R-:W-:Y:S01]  /*f5d0*/  @P3 IMAD.MOV.U32 R5, RZ, RZ, R46 ;  /* 0x000000ffff053224 */ /* 0x000fe200078e002e */
[----:B------:R-:W-:-:S04]  /*f5e0*/  IADD3 R3, P5, PT, R3, R71, RZ ;  /* 0x0000004703037210 */ /* 0x000fc80007fbe0ff */
[----:B------:R1:W5:Y:S04]  /*f5f0*/  @P3 LDG.E.U16 R40, desc[UR20][R4.64] ;  /* 0x0000001404283981 */ /* 0x000368000c1e1500 */
[----:B0-----:R-:W2:Y:S04]  /*f600*/  LDL.LU R46, [R1+0x2dc] ;  /* 0x0002dc00012e7983 */ /* 0x001ea80000300800 */
[----:B------:R-:W-:Y:S04]  /*f610*/  STL [R1+0x2d0], R72 ;  /* 0x0002d04801007387 */ /* 0x000fe80000100800 */
[----:B------:R-:W2:Y:S04]  /*f620*/  LDL.LU R93, [R1+0x2e8] ;  /* 0x0002e800015d7983 */ /* 0x000ea80000300800 */
[----:B------:R-:W-:Y:S04]  /*f630*/  STL [R1+0x2d8], R3 ;  /* 0x0002d80301007387 */ /* 0x000fe80000100800 */
[----:B------:R-:W2:Y:S04]  /*f640*/  LDL.LU R22, [R1+0x2f0] ;  /* 0x0002f00001167983 */ /* 0x000ea80000300800 */
[----:B------:R-:W2:Y:S01]  /*f650*/  LDL.LU R5, [R1+0x2cc] ;  /* 0x0002cc0001057983 */ /* 0x000ea20000300800 */
[----:B------:R-:W-:-:S02]  /*f660*/  ISETP.GT.AND P4, PT, R42, 0x3, PT ;  /* 0x000000032a00780c */ /* 0x000fc40003f84270 */
[C---:B------:R-:W-:Y:S02]  /*f670*/  ISETP.GT.AND P1, PT, R42.reuse, 0x4, PT ;  /* 0x000000042a00780c */ /* 0x040fe40003f24270 */
[----:B------:R-:W-:Y:S02]  /*f680*/  PRMT R39, RZ, 0x7610, R39 ;  /* 0x00007610ff277816 */ /* 0x000fe40000000027 */
[----:B------:R-:W-:Y:S02]  /*f690*/  ISETP.GT.AND P3, PT, R42, 0x5, PT ;  /* 0x000000052a00780c */ /* 0x000fe40003f64270 */
[----:B------:R-:W-:-:S05]  /*f6a0*/  PRMT R6, RZ, 0x7610, R6 ;  /* 0x00007610ff067816 */ /* 0x000fca0000000006 */
[----:B-1----:R-:W-:Y:S02]  /*f6b0*/  @P4 IMAD.MOV.U32 R4, RZ, RZ, R72 ;  /* 0x000000ffff044224 */ /* 0x002fe400078e0048 */
[----:B----4-:R-:W-:Y:S01]  /*f6c0*/  IMAD.X R47, R47, 0x1, R70, P5 ;  /* 0x000000012f2f7824 */ /* 0x010fe200028e0646 */
[----:B---3--:R-:W-:Y:S02]  /*f6d0*/  IADD3 R44, P5, PT, R44, R71, RZ ;  /* 0x000000472c2c7210 */ /* 0x008fe40007fbe0ff */
[----:B------:R-:W-:-:S03]  /*f6e0*/  PRMT R38, RZ, 0x7610, R38 ;  /* 0x00007610ff267816 */ /* 0x000fc60000000026 */
[--C-:B--2---:R-:W-:Y:S02]  /*f6f0*/  IMAD.X R46, R46, 0x1, R70.reuse, P5 ;  /* 0x000000012e2e7824 */ /* 0x104fe400028e0646 */
[----:B------:R-:W-:Y:S01]  /*f700*/  IMAD.X R5, R5, 0x1, R70, P6 ;  /* 0x0000000105057824 */ /* 0x000fe200030e0646 */
[----:B------:R-:W-:-:S04]  /*f710*/  IADD3 R93, P6, PT, R93, R71, RZ ;  /* 0x000000475d5d7210 */ /* 0x000fc80007fde0ff */
[----:B------:R0:W-:Y:S04]  /*f720*/  STL [R1+0x2cc], R5 ;  /* 0x0002cc0501007387 */ /* 0x0001e80000100800 */
[----:B------:R1:W5:Y:S01]  /*f730*/  @P4 LDG.E.U16 R39, desc[UR20][R4.64] ;  /* 0x0000001404274981 */ /* 0x000362000c1e1500 */
[----:B------:R-:W-:-:S03]  /*f740*/  IADD3 R22, P5, PT, R22, R71, RZ ;  /* 0x0000004716167210 */ /* 0x000fc60007fbe0ff */
[----:B------:R2:W-:Y:S01]  /*f750*/  STL [R1+0x2d4], R47 ;  /* 0x0002d42f01007387 */ /* 0x0005e20000100800 */
[----:B-1----:R-:W-:Y:S02]  /*f760*/  @P1 IMAD.MOV.U32 R4, RZ, RZ, R3 ;  /* 0x000000ffff041224 */ /* 0x002fe400078e0003 */
[----:B0-----:R-:W-:Y:S02]  /*f770*/  @P1 IMAD.MOV.U32 R5, RZ, RZ, R47 ;  /* 0x000000ffff051224 */ /* 0x001fe400078e002f */
[----:B--2---:R-:W2:Y:S04]  /*f780*/  LDL.LU R47, [R1+0x2ec] ;  /* 0x0002ec00012f7983 */ /* 0x004ea80000300800 */
[----:B------:R-:W3:Y:S04]  /*f790*/  LDL.LU R3, [R1+0x2f8] ;  /* 0x0002f80001037983 */ /* 0x000ee80000300800 */
[----:B------:R-:W-:Y:S04]  /*f7a0*/  STL [R1+0x2e0], R44 ;  /* 0x0002e02c01007387 */ /* 0x000fe80000100800 */
[----:B------:R0:W5:Y:S04]  /*f7b0*/  @P1 LDG.E.U16 R6, desc[UR20][R4.64] ;  /* 0x0000001404061981 */ /* 0x000168000c1e1500 */
[----:B------:R1:W-:Y:S01]  /*f7c0*/  STL [R1+0x2dc], R46 ;  /* 0x0002dc2e01007387 */ /* 0x0003e20000100800 */
[----:B0-----:R-:W-:-:S02]  /*f7d0*/  @P3 IMAD.MOV.U32 R4, RZ, RZ, R44 ;  /* 0x000000ffff043224 */ /* 0x001fc400078e002c */
[----:B------:R-:W-:Y:S02]  /*f7e0*/  @P3 IMAD.MOV.U32 R5, RZ, RZ, R46 ;  /* 0x000000ffff053224 */ /* 0x000fe400078e002e */
[----:B-1----:R-:W4:Y:S04]  /*f7f0*/  LDL.LU R46, [R1+0x2f4] ;  /* 0x0002f400012e7983 */ /* 0x002f280000300800 */
[----:B------:R-:W-:Y:S04]  /*f800*/  STL [R1+0x2e8], R93 ;  /* 0x0002e85d01007387 */ /* 0x000fe80000100800 */
[----:B------:R-:W4:Y:S04]  /*f810*/  LDL.LU R72, [R1+0x300] ;  /* 0x0003000001487983 */ /* 0x000f280000300800 */
[----:B------:R-:W-:Y:S04]  /*f820*/  STL [R1+0x2f0], R22 ;  /* 0x0002f01601007387 */ /* 0x000fe80000100800 */
[----:B------:R-:W4:Y:S04]  /*f830*/  LDL.LU R44, [R1+0x308] ;  /* 0x00030800012c7983 */ /* 0x000f280000300800 */
[----:B------:R0:W5:Y:S04]  /*f840*/  @P3 LDG.E.U16 R38, desc[UR20][R4.64] ;  /* 0x0000001404263981 */ /* 0x000168000c1e1500 */
[----:B------:R-:W4:Y:S01]  /*f850*/  LDL.LU R5, [R1+0x2e4] ;  /* 0x0002e40001057983 */ /* 0x000f220000300800 */
[----:B------:R-:W-:-:S02]  /*f860*/  ISETP.GT.AND P4, PT, R42, 0x6, PT ;  /* 0x000000062a00780c */ /* 0x000fc40003f84270 */
[C---:B------:R-:W-:Y:S02]  /*f870*/  ISETP.GT.AND P1, PT, R42.reuse, 0x7, PT ;  /* 0x000000072a00780c */ /* 0x040fe40003f24270 */
[----:B------:R-:W-:Y:S02]  /*f880*/  PRMT R7, RZ, 0x7610, R7 ;  /* 0x00007610ff077816 */ /* 0x000fe40000000007 */
[----:B------:R-:W-:Y:S02]  /*f890*/  ISETP.GT.AND P3, PT, R42, 0x8, PT ;  /* 0x000000082a00780c */ /* 0x000fe40003f64270 */
[----:B------:R-:W-:-:S05]  /*f8a0*/  PRMT R37, RZ, 0x7610, R37 ;  /* 0x00007610ff257816 */ /* 0x000fca0000000025 */
[----:B0-----:R-:W-:Y:S01]  /*f8b0*/  @P4 IMAD.MOV.U32 R4, RZ, RZ, R93 ;  /* 0x000000ffff044224 */ /* 0x001fe200078e005d */
[----:B------:R-:W-:Y:S01]  /*f8c0*/  PRMT R36, RZ, 0x7610, R36 ;  /* 0x00007610ff247816 */ /* 0x000fe20000000024 */
[----:B--2---:R-:W-:Y:S01]  /*f8d0*/  IMAD.X R47, R47, 0x1, R70, P5 ;  /* 0x000000012f2f7824 */ /* 0x004fe200028e0646 */
[----:B---3--:R-:W-:-:S05]  /*f8e0*/  IADD3 R3, P5, PT, R3, R71, RZ ;  /* 0x0000004703037210 */ /* 0x008fca0007fbe0ff */
[--C-:B----4-:R-:W-:Y:S01]  /*f8f0*/  IMAD.X R46, R46, 0x1, R70.reuse, P5 ;  /* 0x000000012e2e7824 */ /* 0x110fe200028e0646 */
[-C--:B------:R-:W-:Y:S01]  /*f900*/  IADD3 R44, P5, PT, R44, R71.reuse, RZ ;  /* 0x000000472c2c7210 */ /* 0x080fe20007fbe0ff */
[----:B------:R-:W-:Y:S01]  /*f910*/  IMAD.X R5, R5, 0x1, R70, P6 ;  /* 0x0000000105057824 */ /* 0x000fe200030e0646 */
[----:B------:R-:W-:-:S04]  /*f920*/  IADD3 R72, P6, PT, R72, R71, RZ ;  /* 0x0000004748487210 */ /* 0x000fc80007fde0ff */
[----:B------:R0:W-:Y:S04]  /*f930*/  STL [R1+0x2e4], R5 ;  /* 0x0002e40501007387 */ /* 0x0001e80000100800 */
[----:B------:R1:W5:Y:S04]  /*f940*/  @P4 LDG.E.U16 R7, desc[UR20][R4.64] ;  /* 0x0000001404074981 */ /* 0x000368000c1e1500 */
[----:B------:R2:W-:Y:S01]  /*f950*/  STL [R1+0x2ec], R47 ;  /* 0x0002ec2f01007387 */ /* 0x0005e20000100800 */
[----:B-1----:R-:W-:Y:S02]  /*f960*/  @P1 IMAD.MOV.U32 R4, RZ, RZ, R22 ;  /* 0x000000ffff041224 */ /* 0x002fe400078e0016 */
[----:B0-----:R-:W-:-:S02]  /*f970*/  @P1 IMAD.MOV.U32 R5, RZ, RZ, R47 ;  /* 0x000000ffff051224 */ /* 0x001fc400078e002f */
        /* <DEDUP_REMOVED lines=162> */
[----:B------:R0:W-:Y:S04]  /*103a0*/  STL [R1+0x370], R44 ;  /* 0x0003702c01007387 */ /* 0x0001e80000100800 */
[----:B------:R1:W5:Y:S04]  /*103b0*/  @P1 LDG.E.U16 R15, desc[UR20][R4.64] ;  /* 0x00000014040f1981 */ /* 0x000368000c1e1500 */
[----:B------:R4:W-:Y:S01]  /*103c0*/  STL [R1+0x36c], R46 ;  /* 0x00036c2e01007387 */ /* 0x0009e20000100800 */
[----:B-1----:R-:W-:-:S02]  /*103d0*/  @P3 IMAD.MOV.U32 R4, RZ, RZ, R44 ;  /* 0x000000ffff043224 */ /* 0x002fc400078e002c */
[----:B------:R-:W-:Y:S01]  /*103e0*/  @P3 IMAD.MOV.U32 R5, RZ, RZ, R46 ;  /* 0x000000ffff053224 */ /* 0x000fe200078e002e */
[----:B0-----:R-:W3:Y:S04]  /*103f0*/  LDL.LU R44, [R1+0x384] ;  /* 0x00038400012c7983 */ /* 0x001ee80000300800 */
[----:B------:R-:W-:Y:S04]  /*10400*/  STL [R1+0x378], R93 ;  /* 0x0003785d01007387 */ /* 0x000fe80000100800 */
[----:B------:R-:W3:Y:S04]  /*10410*/  LDL.LU R72, [R1+0x390] ;  /* 0x0003900001487983 */ /* 0x000ee80000300800 */
[----:B------:R-:W-:Y:S04]  /*10420*/  STL [R1+0x380], R22 ;  /* 0x0003801601007387 */ /* 0x000fe80000100800 */
[----:B----4-:R-:W4:Y:S04]  /*10430*/  LDL.LU R46, [R1+0x398] ;  /* 0x00039800012e7983 */ /* 0x010f280000300800 */
        /* <DEDUP_REMOVED lines=11> */
[--C-:B------:R-:W-:Y:S01]  /*104f0*/  IMAD.X R44, R44, 0x1, R70.reuse, P5 ;  /* 0x000000012c2c7824 */ /* 0x100fe200028e0646 */
[-C--:B----4-:R-:W-:Y:S01]  /*10500*/  IADD3 R46, P5, PT, R46, R71.reuse, RZ ;  /* 0x000000472e2e7210 */ /* 0x090fe20007fbe0ff */
        /* <DEDUP_REMOVED lines=15> */
[----:B------:R0:W-:Y:S04]  /*10600*/  STL [R1+0x390], R72 ;  /* 0x0003904801007387 */ /* 0x0001e80000100800 */
        /* <DEDUP_REMOVED lines=10> */
[----:B-1----:R-:W-:Y:S01]  /*106b0*/  @P4 IMAD.MOV.U32 R4, RZ, RZ, R72 ;  /* 0x000000ffff044224 */ /* 0x002fe200078e0048 */
        /* <DEDUP_REMOVED lines=9> */
[----:B------:R3:W-:Y:S04]  /*10750*/  STL [R1+0x394], R47 ;  /* 0x0003942f01007387 */ /* 0x0007e80000100800 */
[----:B0-----:R-:W4:Y:S01]  /*10760*/  LDL.LU R72, [R1+0x3ac] ;  /* 0x0003ac0001487983 */ /* 0x001f220000300800 */
[----:B--2---:R-:W-:-:S02]  /*10770*/  @P1 IMAD.MOV.U32 R4, RZ, RZ, R46 ;  /* 0x000000ffff041224 */ /* 0x004fc400078e002e */
[----:B-1----:R-:W-:Y:S01]  /*10780*/  @P1 IMAD.MOV.U32 R5, RZ, RZ, R47 ;  /* 0x000000ffff051224 */ /* 0x002fe200078e002f */
[----:B------:R-:W2:Y:S04]  /*10790*/  LDL.LU R46, [R1+0x3b8] ;  /* 0x0003b800012e7983 */ /* 0x000ea80000300800 */
[----:B------:R0:W-:Y:S04]  /*107a0*/  STL [R1+0x3a0], R22 ;  /* 0x0003a01601007387 */ /* 0x0001e80000100800 */
[----:B------:R1:W5:Y:S04]  /*107b0*/  @P1 LDG.E.U16 R18, desc[UR20][R4.64] ;  /* 0x0000001404121981 */ /* 0x000368000c1e1500 */
[----:B------:R0:W-:Y:S04]  /*107c0*/  STL [R1+0x39c], R44 ;  /* 0x00039c2c01007387 */ /* 0x0001e80000100800 */
[----:B---3--:R-:W3:Y:S01]  /*107d0*/  LDL.LU R47, [R1+0x3b4] ;  /* 0x0003b400012f7983 */ /* 0x008ee20000300800 */
[----:B-1----:R-:W-:-:S02]  /*107e0*/  @P3 IMAD.MOV.U32 R4, RZ, RZ, R22 ;  /* 0x000000ffff043224 */ /* 0x002fc400078e0016 */
[----:B------:R-:W-:Y:S01]  /*107f0*/  @P3 IMAD.MOV.U32 R5, RZ, RZ, R44 ;  /* 0x000000ffff053224 */ /* 0x000fe200078e002c */
[----:B------:R1:W-:Y:S04]  /*10800*/  STL [R1+0x3a8], R93 ;  /* 0x0003a85d01007387 */ /* 0x0003e80000100800 */
[----:B0-----:R-:W3:Y:S04]  /*10810*/  LDL.LU R22, [R1+0x3c0] ;  /* 0x0003c00001167983 */ /* 0x001ee80000300800 */
[----:B------:R-:W-:Y:S04]  /*10820*/  STL [R1+0x3b0], R3 ;  /* 0x0003b00301007387 */ /* 0x000fe80000100800 */
[----:B------:R-:W3:Y:S04]  /*10830*/  LDL.LU R44, [R1+0x3c8] ;  /* 0x0003c800012c7983 */ /* 0x000ee80000300800 */
[----:B------:R0:W5:Y:S04]  /*10840*/  @P3 LDG.E.U16 R26, desc[UR20][R4.64] ;  /* 0x00000014041a3981 */ /* 0x000168000c1e1500 */
[----:B------:R-:W3:Y:S01]  /*10850*/  LDL.LU R5, [R1+0x3a4] ;  /* 0x0003a40001057983 */ /* 0x000ee20000300800 */
[----:B------:R-:W-:-:S02]  /*10860*/  ISETP.GT.AND P4, PT, R42, 0x1e, PT ;  /* 0x0000001e2a00780c */ /* 0x000fc40003f84270 */
[C---:B------:R-:W-:Y:S02]  /*10870*/  ISETP.GT.AND P1, PT, R42.reuse, 0x1f, PT ;  /* 0x0000001f2a00780c */ /* 0x040fe40003f24270 */
[----:B------:R-:W-:Y:S02]  /*10880*/  PRMT R19, RZ, 0x7610, R19 ;  /* 0x00007610ff137816 */ /* 0x000fe40000000013 */
[----:B------:R-:W-:Y:S02]  /*10890*/  ISETP.GT.AND P3, PT, R42, 0x20, PT ;  /* 0x000000202a00780c */ /* 0x000fe40003f64270 */
[----:B------:R-:W-:-:S05]  /*108a0*/  PRMT R25, RZ, 0x7610, R25 ;  /* 0x00007610ff197816 */ /* 0x000fca0000000019 */
[----:B0-----:R-:W-:Y:S01]  /*108b0*/  @P4 IMAD.MOV.U32 R4, RZ, RZ, R93 ;  /* 0x000000ffff044224 */ /* 0x001fe200078e005d */
[----:B------:R-:W-:Y:S01]  /*108c0*/  PRMT R20, RZ, 0x7610, R20 ;  /* 0x00007610ff147816 */ /* 0x000fe20000000014 */
[----:B----4-:R-:W-:Y:S01]  /*108d0*/  IMAD.X R72, R72, 0x1, R70, P5 ;  /* 0x0000000148487824 */ /* 0x010fe200028e0646 */
[----:B--2---:R-:W-:-:S05]  /*108e0*/  IADD3 R46, P5, PT, R46, R71, RZ ;  /* 0x000000472e2e7210 */ /* 0x004fca0007fbe0ff */
[--C-:B---3--:R-:W-:Y:S01]  /*108f0*/  IMAD.X R47, R47, 0x1, R70.reuse, P5 ;  /* 0x000000012f2f7824 */ /* 0x108fe200028e0646 */
[----:B------:R-:W-:Y:S01]  /*10900*/  IADD3 R44, P5, PT, R44, R71, RZ ;  /* 0x000000472c2c7210 */ /* 0x000fe20007fbe0ff */
[----:B------:R-:W-:-:S05]  /*10910*/  IMAD.X R5, R5, 0x1, R70, P6 ;  /* 0x0000000105057824 */ /* 0x000fca00030e0646 */
[----:B------:R0:W-:Y:S04]  /*10920*/  STL [R1+0x3a4], R5 ;  /* 0x0003a40501007387 */ /* 0x0001e80000100800 */
[----:B------:R2:W5:Y:S01]  /*10930*/  @P4 LDG.E.U16 R19, desc[UR20][R4.64] ;  /* 0x0000001404134981 */ /* 0x000562000c1e1500 */
[----:B------:R-:W-:-:S03]  /*10940*/  IADD3 R22, P6, PT, R22, R71, RZ ;  /* 0x0000004716167210 */ /* 0x000fc60007fde0ff */
[----:B------:R-:W-:Y:S04]  /*10950*/  STL [R1+0x3ac], R72 ;  /* 0x0003ac4801007387 */ /* 0x000fe80000100800 */
[----:B-1----:R-:W3:Y:S01]  /*10960*/  LDL.LU R93, [R1+0x3c4] ;  /* 0x0003c400015d7983 */ /* 0x002ee20000300800 */
[----:B--2---:R-:W-:Y:S02]  /*10970*/  @P1 IMAD.MOV.U32 R4, RZ, RZ, R3 ;  /* 0x000000ffff041224 */ /* 0x004fe400078e0003 */
[----:B0-----:R-:W-:Y:S01]  /*10980*/  @P1 IMAD.MOV.U32 R5, RZ, RZ, R72 ;  /* 0x000000ffff051224 */ /* 0x001fe200078e0048 */
[----:B------:R-:W2:Y:S04]  /*10990*/  LDL.LU R3, [R1+0x3d0] ;  /* 0x0003d00001037983 */ /* 0x000ea80000300800 */
[----:B------:R0:W5:Y:S04]  /*109a0*/  @P1 LDG.E.U16 R25, desc[UR20][R4.64] ;  /* 0x0000001404191981 */ /* 0x000168000c1e1500 */
[----:B------:R-:W-:Y:S04]  /*109b0*/  STL [R1+0x3b8], R46 ;  /* 0x0003b82e01007387 */ /* 0x000fe80000100800 */
[----:B------:R1:W-:Y:S01]  /*109c0*/  STL [R1+0x3b4], R47 ;  /* 0x0003b42f01007387 */ /* 0x0003e20000100800 */
[----:B0-----:R-:W-:-:S02]  /*109d0*/  @P3 IMAD.MOV.U32 R4, RZ, RZ, R46 ;  /* 0x000000ffff043224 */ /* 0x001fc400078e002e */
[----:B------:R-:W-:-:S05]  /*109e0*/  @P3 IMAD.MOV.U32 R5, RZ, RZ, R47 ;  /* 0x000000ffff053224 */ /* 0x000fca00078e002f */
[----:B------:R0:W5:Y:S04]  /*109f0*/  @P3 LDG.E.U16 R20, desc[UR20][R4.64] ;  /* 0x0000001404143981 */ /* 0x000168000c1e1500 */
[----:B-1----:R-:W4:Y:S04]  /*10a00*/  LDL.LU R47, [R1+0x3cc] ;  /* 0x0003cc00012f7983 */ /* 0x002f280000300800 */
[----:B------:R1:W-:Y:S01]  /*10a10*/  STL [R1+0x3c0], R22 ;  /* 0x0003c01601007387 */ /* 0x0003e20000100800 */
[----:B0-----:R-:W-:-:S03]  /*10a20*/  IMAD.MOV.U32 R5, RZ, RZ, R22 ;  /* 0x000000ffff057224 */ /* 0x001fc600078e0016 */
[----:B------:R-:W4:Y:S04]  /*10a30*/  LDL.LU R46, [R1+0x3d8] ;  /* 0x0003d800012e7983 */ /* 0x000f280000300800 */
[----:B------:R-:W-:Y:S04]  /*10a40*/  STL [R1+0x3c8], R44 ;  /* 0x0003c82c01007387 */ /* 0x000fe80000100800 */
[----:B------:R-:W4:Y:S04]  /*10a50*/  LDL.LU R72, [R1+0x3e0] ;  /* 0x0003e00001487983 */ /* 0x000f280000300800 */
[----:B-1----:R-:W4:Y:S04]  /*10a60*/  LDL.LU R22, [R1+0x8a0] ;  /* 0x0008a00001167983 */ /* 0x002f280000300800 */
[----:B------:R-:W4:Y:S01]  /*10a70*/  LDL.LU R4, [R1+0x3bc] ;  /* 0x0003bc0001047983 */ /* 0x000f220000300800 */
[----:B------:R-:W-:-:S02]  /*10a80*/  ISETP.GT.AND P4, PT, R42, 0x21, PT ;  /* 0x000000212a00780c */ /* 0x000fc40003f84270 */
[C---:B------:R-:W-:Y:S02]  /*10a90*/  ISETP.GT.AND P1, PT, R42.reuse, 0x22, PT ;  /* 0x000000222a00780c */ /* 0x040fe40003f24270 */
[----:B------:R-:W-:Y:S02]  /*10aa0*/  PRMT R24, RZ, 0x7610, R24 ;  /* 0x00007610ff187816 */ /* 0x000fe40000000018 */
[----:B------:R-:W-:Y:S02]  /*10ab0*/  ISETP.GT.AND P3, PT, R42, 0x23, PT ;  /* 0x000000232a00780c */ /* 0x000fe40003f64270 */
[----:B------:R-:W-:Y:S02]  /*10ac0*/  PRMT R21, RZ, 0x7610, R21 ;  /* 0x00007610ff157816 */ /* 0x000fe40000000015 */
[----:B------:R-:W-:Y:S01]  /*10ad0*/  PRMT R23, RZ, 0x7610, R23 ;  /* 0x00007610ff177816 */ /* 0x000fe20000000017 */
[----:B---3--:R-:W-:Y:S01]  /*10ae0*/  IMAD.X R93, R93, 0x1, R70, P5 ;  /* 0x000000015d5d7824 */ /* 0x008fe200028e0646 */
[----:B--2---:R-:W-:-:S05]  /*10af0*/  IADD3 R3, P5, PT, R3, R71, RZ ;  /* 0x0000004703037210 */ /* 0x004fca0007fbe0ff */
[--C-:B----4-:R-:W-:Y:S02]  /*10b00*/  IMAD.X R47, R47, 0x1, R70.reuse, P5 ;  /* 0x000000012f2f7824 */ /* 0x110fe400028e0646 */
[----:B------:R-:W-:-:S05]  /*10b10*/  IMAD.X R4, R4, 0x1, R70, P6 ;  /* 0x0000000104047824 */ /* 0x000fca00030e0646 */
[-C--:B------:R-:W-:Y:S01]  /*10b20*/  @P4 LOP3.LUT R5, R5, R4.reuse, RZ, 0x3c, !PT ;  /* 0x0000000405054212 */ /* 0x080fe200078e3cff */
[----:B------:R0:W-:Y:S03]  /*10b30*/  STL [R1+0x3bc], R4 ;  /* 0x0003bc0401007387 */ /* 0x0001e60000100800 */
[----:B0-----:R-:W-:-:S04]  /*10b40*/  @P4 LOP3.LUT R4, R5, R4, RZ, 0x3c, !PT ;  /* 0x0000000405044212 */ /* 0x001fc800078e3cff */
[----:B------:R-:W-:-:S05]  /*10b50*/  @P4 LOP3.LUT R5, R5, R4, RZ, 0x3c, !PT ;  /* 0x0000000405054212 */ /* 0x000fca00078e3cff */
[----:B------:R0:W5:Y:S01]  /*10b60*/  @P4 LDG.E.U16 R24, desc[UR20][R4.64] ;  /* 0x0000001404184981 */ /* 0x000162000c1e1500 */
[----:B------:R-:W-:-:S03]  /*10b70*/  IADD3 R46, P6, PT, R46, R71, RZ ;  /* 0x000000472e2e7210 */ /* 0x000fc60007fde0ff */
[----:B------:R1:W-:Y:S01]  /*10b80*/  STL [R1+0x3c4], R93 ;  /* 0x0003c45d01007387 */ /* 0x0003e20000100800 */
[----:B0-----:R-:W-:Y:S02]  /*10b90*/  @P1 IMAD.MOV.U32 R4, RZ, RZ, R44 ;  /* 0x000000ffff041224 */ /* 0x001fe400078e002c */
[----:B------:R-:W-:Y:S02]  /*10ba0*/  @P1 IMAD.MOV.U32 R5, RZ, RZ, R93 ;  /* 0x000000ffff051224 */ /* 0x000fe400078e005d */
[----:B-1----:R-:W2:Y:S01]  /*10bb0*/  LDL.LU R93, [R1+0x3dc] ;  /* 0x0003dc00015d7983 */ /* 0x002ea20000300800 */
[----:B------:R-:W-:-:S03]  /*10bc0*/  IADD3 R72, P5, PT, R72, R71, RZ ;  /* 0x0000004748487210 */ /* 0x000fc60007fbe0ff */
[----:B------:R0:W5:Y:S04]  /*10bd0*/  @P1 LDG.E.U16 R21, desc[UR20][R4.64] ;  /* 0x0000001404151981 */ /* 0x000168000c1e1500 */
[----:B------:R-:W3:Y:S04]  /*10be0*/  LDL.LU R44, [R1+0x3e8] ;  /* 0x0003e800012c7983 */ /* 0x000ee80000300800 */
[----:B------:R1:W-:Y:S01]  /*10bf0*/  STL [R1+0x3d0], R3 ;  /* 0x0003d00301007387 */ /* 0x0003e20000100800 */
[----:B0-----:R-:W-:Y:S02]  /*10c00*/  @P3 IMAD.MOV.U32 R4, RZ, RZ, R3 ;  /* 0x000000ffff043224 */ /* 0x001fe400078e0003 */
[----:B------:R-:W-:Y:S01]  /*10c10*/  @P3 IMAD.MOV.U32 R5, RZ, RZ, R47 ;  /* 0x000000ffff053224 */ /* 0x000fe200078e002f */
[----:B------:R0:W-:Y:S04]  /*10c20*/  STL [R1+0x3cc], R47 ;  /* 0x0003cc2f01007387 */ /* 0x0001e80000100800 */
[----:B------:R4:W5:Y:S04]  /*10c30*/  @P3 LDG.E.U16 R23, desc[UR20][R4.64] ;  /* 0x0000001404173981 */ /* 0x000968000c1e1500 */
[----:B-1----:R-:W2:Y:S04]  /*10c40*/  LDL.LU R3, [R1+0x3f0] ;  /* 0x0003f00001037983 */ /* 0x002ea80000300800 */
[----:B------:R1:W-:Y:S01]  /*10c50*/  STL [R1+0x3d8], R46 ;  /* 0x0003d82e01007387 */ /* 0x0003e20000100800 */
[----:B----4-:R-:W-:-:S03]  /*10c60*/  IMAD.MOV.U32 R5, RZ, RZ, R46 ;  /* 0x000000ffff057224 */ /* 0x010fc600078e002e */
[----:B0-----:R-:W4:Y:S04]  /*10c70*/  LDL.LU R47, [R1+0x3f8] ;  /* 0x0003f800012f7983 */ /* 0x001f280000300800 */
[----:B------:R-:W-:Y:S04]  /*10c80*/  STL [R1+0x3e0], R72 ;  /* 0x0003e04801007387 */ /* 0x000fe80000100800 */
[----:B-1----:R-:W2:Y:S04]  /*10c90*/  LDL.LU R46, [R1+0x89c] ;  /* 0x00089c00012e7983 */ /* 0x002ea80000300800 */
[----:B------:R-:W2:Y:S01]  /*10ca0*/  LDL.LU R4, [R1+0x3d4] ;  /* 0x0003d40001047983 */ /* 0x000ea20000300800 */
[----:B------:R-:W-:-:S02]  /*10cb0*/  ISETP.GT.AND P4, PT, R42, 0x24, PT ;  /* 0x000000242a00780c */ /* 0x000fc40003f84270 */
[----:B------:R-:W-:Y:S01]  /*10cc0*/  PRMT R45, RZ, 0x7610, R45 ;  /* 0x00007610ff2d7816 */ /* 0x000fe2000000002d */
[----:B--2---:R-:W-:-:S10]  /*10cd0*/  IMAD.X R4, R4, 0x1, R70, P6 ;  /* 0x0000000104047824 */ /* 0x004fd400030e0646 */
[-C--:B------:R-:W-:Y:S01]  /*10ce0*/  @P4 LOP3.LUT R5, R5, R4.reuse, RZ, 0x3c, !PT ;  /* 0x0000000405054212 */ /* 0x080fe200078e3cff */
[----:B------:R0:W-:Y:S03]  /*10cf0*/  STL [R1+0x3d4], R4 ;  /* 0x0003d40401007387 */ /* 0x0001e60000100800 */
[----:B0-----:R-:W-:-:S04]  /*10d00*/  @P4 LOP3.LUT R4, R5, R4, RZ, 0x3c, !PT ;  /* 0x0000000405044212 */ /* 0x001fc800078e3cff */
[----:B------:R-:W-:-:S05]  /*10d10*/  @P4 LOP3.LUT R5, R5, R4, RZ, 0x3c, !PT ;  /* 0x0000000405054212 */ /* 0x000fca00078e3cff */
[----:B------:R0:W2:Y:S01]  /*10d20*/  @P4 LDG.E.U16 R45, desc[UR20][R4.64] ;  /* 0x00000014042d4981 */ /* 0x0000a2000c1e1500 */
[----:B------:R-:W-:Y:S01]  /*10d30*/  ISETP.GT.AND P1, PT, R42, 0x25, PT ;  /* 0x000000252a00780c */ /* 0x000fe20003f24270 */
[----:B------:R-:W-:Y:S01]  /*10d40*/  IMAD.X R93, R93, 0x1, R70, P5 ;  /* 0x000000015d5d7824 */ /* 0x000fe200028e0646 */
[----:B------:R-:W-:Y:S02]  /*10d50*/  PRMT R22, RZ, 0x7610, R22 ;  /* 0x00007610ff167816 */ /* 0x000fe40000000016 */
[----:B---3--:R-:W-:Y:S02]  /*10d60*/  IADD3 R44, P5, PT, R44, R71, RZ ;  /* 0x000000472c2c7210 */ /* 0x008fe40007fbe0ff */
[----:B------:R-:W-:Y:S07]  /*10d70*/  STL [R1+0x3dc], R93 ;  /* 0x0003dc5d01007387 */ /* 0x000fee0000100800 */
[----:B0-----:R-:W-:-:S02]  /*10d80*/  @P1 IMAD.MOV.U32 R4, RZ, RZ, R72 ;  /* 0x000000ffff041224 */ /* 0x001fc400078e0048 */
[----:B------:R-:W-:-:S05]  /*10d90*/  @P1 IMAD.MOV.U32 R5, RZ, RZ, R93 ;  /* 0x000000ffff051224 */ /* 0x000fca00078e005d */
[----:B------:R0:W5:Y:S02]  /*10da0*/  @P1 LDG.E.U16 R22, desc[UR20][R4.64] ;  /* 0x0000001404161981 */ /* 0x000164000c1e1500 */
[----:B0-----:R-:W-:Y:S02]  /*10db0*/  IMAD.MOV.U32 R5, RZ, RZ, R44 ;  /* 0x000000ffff057224 */ /* 0x001fe400078e002c */
[----:B--2---:R0:W-:Y:S04]  /*10dc0*/  STL [R1+0xb0], R45 ;  /* 0x0000b02d01007387 */ /* 0x0041e80000100800 */
[----:B0-----:R-:W2:Y:S04]  /*10dd0*/  LDL.LU R45, [R1+0x898] ;  /* 0x00089800012d7983 */ /* 0x001ea80000300800 */
[----:B------:R-:W3:Y:S04]  /*10de0*/  LDL.LU R93, [R1+0x3f4] ;  /* 0x0003f400015d7983 */ /* 0x000ee80000300800 */
[----:B------:R-:W2:Y:S04]  /*10df0*/  LDL.LU R72, [R1+0x400] ;  /* 0x0004000001487983 */ /* 0x000ea80000300800 */
[----:B------:R0:W-:Y:S04]  /*10e00*/  STL [R1+0x3e8], R44 ;  /* 0x0003e82c01007387 */ /* 0x0001e80000100800 */
[----:B0-----:R-:W2:Y:S04]  /*10e10*/  LDL.LU R44, [R1+0x894] ;  /* 0x00089400012c7983 */ /* 0x001ea80000300800 */
[----:B------:R-:W2:Y:S01]  /*10e20*/  LDL.LU R4, [R1+0x3e4] ;  /* 0x0003e40001047983 */ /* 0x000ea20000300800 */
[----:B------:R-:W-:-:S02]  /*10e30*/  ISETP.GT.AND P3, PT, R42, 0x26, PT ;  /* 0x000000262a00780c */ /* 0x000fc40003f64270 */
[----:B------:R-:W-:Y:S02]  /*10e40*/  PRMT R90, RZ, 0x7610, R90 ;  /* 0x00007610ff5a7816 */ /* 0x000fe4000000005a */
[----:B------:R-:W-:Y:S01]  /*10e50*/  IADD3 R3, P6, PT, R3, R71, RZ ;  /* 0x0000004703037210 */ /* 0x000fe20007fde0ff */
[----:B--2---:R-:W-:-:S08]  /*10e60*/  IMAD.X R4, R4, 0x1, R70, P5 ;  /* 0x0000000104047824 */ /* 0x004fd000028e0646 */
[-C--:B------:R-:W-:Y:S01]  /*10e70*/  @P3 LOP3.LUT R5, R5, R4.reuse, RZ, 0x3c, !PT ;  /* 0x0000000405053212 */ /* 0x080fe200078e3cff */
[----:B------:R0:W-:Y:S03]  /*10e80*/  STL [R1+0x3e4], R4 ;  /* 0x0003e40401007387 */ /* 0x0001e60000100800 */
[----:B0-----:R-:W-:-:S04]  /*10e90*/  @P3 LOP3.LUT R4, R5, R4, RZ, 0x3c, !PT ;  /* 0x0000000405043212 */ /* 0x001fc800078e3cff */
[----:B------:R-:W-:Y:S01]  /*10ea0*/  @P3 LOP3.LUT R5, R5, R4, RZ, 0x3c, !PT ;  /* 0x0000000405053212 */ /* 0x000fe200078e3cff */
[----:B------:R0:W-:Y:S04]  /*10eb0*/  STL [R1+0x3f0], R3 ;  /* 0x0003f00301007387 */ /* 0x0001e80000100800 */
[----:B------:R1:W2:Y:S04]  /*10ec0*/  @P3 LDG.E.U16 R90, desc[UR20][R4.64] ;  /* 0x00000014045a3981 */ /* 0x0002a8000c1e1500 */
[----:B------:R-:W2:Y:S01]  /*10ed0*/  LDL.LU R4, [R1+0x3ec] ;  /* 0x0003ec0001047983 */ /* 0x000ea20000300800 */
[C---:B------:R-:W-:Y:S01]  /*10ee0*/  ISETP.GT.AND P4, PT, R42.reuse, 0x27, PT ;  /* 0x000000272a00780c */ /* 0x040fe20003f84270 */
[----:B-1----:R-:W-:Y:S01]  /*10ef0*/  IMAD.MOV.U32 R5, RZ, RZ, R3 ;  /* 0x000000ffff057224 */ /* 0x002fe200078e0003 */
[----:B----4-:R-:W-:Y:S01]  /*10f00*/  IADD3 R47, P5, PT, R47, R71, RZ ;  /* 0x000000472f2f7210 */ /* 0x010fe20007fbe0ff */
[----:B0-----:R-:W4:Y:S01]  /*10f10*/  LDL.LU R3, [R1+0x408] ;  /* 0x0004080001037983 */ /* 0x001f220000300800 */
[----:B------:R-:W-:-:S03]  /*10f20*/  ISETP.GT.AND P1, PT, R42, 0x28, PT ;  /* 0x000000282a00780c */ /* 0x000fc60003f24270 */
[----:B------:R-:W-:Y:S01]  /*10f30*/  STL [R1+0x3f8], R47 ;  /* 0x0003f82f01007387 */ /* 0x000fe20000100800 */
[----:B------:R-:W-:Y:S01]  /*10f40*/  PRMT R45, RZ, 0x7610, R45 ;  /* 0x00007610ff2d7816 */ /* 0x000fe2000000002d */
[----:B---3--:R-:W-:Y:S01]  /*10f50*/  IMAD.X R93, R93, 0x1, R70, P5 ;  /* 0x000000015d5d7824 */ /* 0x008fe200028e0646 */
[----:B------:R-:W-:Y:S01]  /*10f60*/  PRMT R46, RZ, 0x7610, R46 ;  /* 0x00007610ff2e7816 */ /* 0x000fe2000000002e */
[----:B--2---:R0:W-:Y:S01]  /*10f70*/  STL [R1+0xac], R90 ;  /* 0x0000ac5a01007387 */ /* 0x0041e20000100800 */
[----:B------:R-:W-:-:S03]  /*10f80*/  IMAD.X R4, R4, 0x1, R70, P6 ;  /* 0x0000000104047824 */ /* 0x000fc600030e0646 */
[----:B0-----:R-:W2:Y:S02]  /*10f90*/  LDL.LU R90, [R1+0x410] ;  /* 0x00041000015a7983 */ /* 0x001ea40000300800 */
[-C--:B------:R-:W-:Y:S02]  /*10fa0*/  @P4 LOP3.LUT R5, R5, R4.reuse, RZ, 0x3c, !PT ;  /* 0x0000000405054212 */ /* 0x080fe400078e3cff */
[----:B------:R0:W-:Y:S02]  /*10fb0*/  STL [R1+0x3ec], R4 ;  /* 0x0003ec0401007387 */ /* 0x0001e40000100800 */
[----:B0-----:R-:W-:-:S04]  /*10fc0*/  @P4 LOP3.LUT R4, R5, R4, RZ, 0x3c, !PT ;  /* 0x0000000405044212 */ /* 0x001fc800078e3cff */
[----:B------:R-:W-:-:S05]  /*10fd0*/  @P4 LOP3.LUT R5, R5, R4, RZ, 0x3c, !PT ;  /* 0x0000000405054212 */ /* 0x000fca00078e3cff */
[----:B------:R0:W3:Y:S02]  /*10fe0*/  @P4 LDG.E.U16 R45, desc[UR20][R4.64] ;  /* 0x00000014042d4981 */ /* 0x0000e4000c1e1500 */
[----:B0-----:R-:W-:Y:S02]  /*10ff0*/  IMAD.MOV.U32 R5, RZ, RZ, R93 ;  /* 0x000000ffff057224 */ /* 0x001fe400078e005d */
[----:B------:R-:W-:-:S05]  /*11000*/  @P1 IMAD.MOV.U32 R4, RZ, RZ, R47 ;  /* 0x000000ffff041224 */ /* 0x000fca00078e002f */
[----:B------:R-:W2:Y:S01]  /*11010*/  @P1 LDG.E.U16 R46, desc[UR20][R4.64] ;  /* 0x00000014042e1981 */ /* 0x000ea2000c1e1500 */
[----:B------:R-:W-:-:S03]  /*11020*/  IADD3 R72, P5, PT, R72, R71, RZ ;  /* 0x0000004748487210 */ /* 0x000fc60007fbe0ff */
[----:B------:R-:W-:Y:S04]  /*11030*/  STL [R1+0x3f4], R93 ;  /* 0x0003f45d01007387 */ /* 0x000fe80000100800 */
[----:B---3--:R0:W-:Y:S04]  /*11040*/  STL [R1+0xa4], R45 ;  /* 0x0000a42d01007387 */ /* 0x0081e80000100800 */
[----:B0-----:R-:W3:Y:S04]  /*11050*/  LDL.LU R45, [R1+0x890] ;  /* 0x00089000012d7983 */ /* 0x001ee80000300800 */
[----:B------:R-:W3:Y:S04]  /*11060*/  LDL.LU R93, [R1+0x88c] ;  /* 0x00088c00015d7983 */ /* 0x000ee80000300800 */
[----:B------:R-:W3:Y:S04]  /*11070*/  LDL.LU R47, [R1+0x40c] ;  /* 0x00040c00012f7983 */ /* 0x000ee80000300800 */
[----:B--2---:R0:W-:Y:S04]  /*11080*/  STL [R1+0xa8], R46 ;  /* 0x0000a82e01007387 */ /* 0x0041e80000100800 */
[----:B0-----:R-:W2:Y:S04]  /*11090*/  LDL.LU R46, [R1+0x888] ;  /* 0x00088800012e7983 */ /* 0x001ea80000300800 */
[----:B------:R0:W-:Y:S04]  /*110a0*/  STL [R1+0x400], R72 ;  /* 0x0004004801007387 */ /* 0x0001e80000100800 */
[----:B------:R-:W2:Y:S01]  /*110b0*/  LDL.LU R4, [R1+0x3fc] ;  /* 0x0003fc0001047983 */ /* 0x000ea20000300800 */
[----:B------:R-:W-:Y:S01]  /*110c0*/  ISETP.GT.AND P3, PT, R42, 0x29, PT ;  /* 0x000000292a00780c */ /* 0x000fe20003f64270 */
[----:B------:R-:W-:-:S02]  /*110d0*/  IMAD.MOV.U32 R5, RZ, RZ, R72 ;  /* 0x000000ffff057224 */ /* 0x000fc400078e0048 */
[----:B0-----:R-:W3:Y:S01]  /*110e0*/  LDL.LU R72, [R1+0x418] ;  /* 0x0004180001487983 */ /* 0x001ee20000300800 */
[----:B------:R-:W-:Y:S02]  /*110f0*/  PRMT R50, RZ, 0x7610, R50 ;  /* 0x00007610ff327816 */ /* 0x000fe40000000032 */
[----:B----4-:R-:W-:Y:S01]  /*11100*/  IADD3 R3, P6, PT, R3, R71, RZ ;  /* 0x0000004703037210 */ /* 0x010fe20007fde0ff */
[----:B--2---:R-:W-:-:S06]  /*11110*/  IMAD.X R4, R4, 0x1, R70, P5 ;  /* 0x0000000104047824 */ /* 0x004fcc00028e0646 */
[-C--:B------:R-:W-:Y:S01]  /*11120*/  @P3 LOP3.LUT R5, R5, R4.reuse, RZ, 0x3c, !PT ;  /* 0x0000000405053212 */ /* 0x080fe200078e3cff */
[----:B------:R0:W-:Y:S03]  /*11130*/  STL [R1+0x3fc], R4 ;  /* 0x0003fc0401007387 */ /* 0x0001e60000100800 */
[----:B0-----:R-:W-:-:S04]  /*11140*/  @P3 LOP3.LUT R4, R5, R4, RZ, 0x3c, !PT ;  /* 0x0000000405043212 */ /* 0x001fc800078e3cff */
[----:B------:R-:W-:Y:S01]  /*11150*/  @P3 LOP3.LUT R5, R5, R4, RZ, 0x3c, !PT ;  /* 0x0000000405053212 */ /* 0x000fe200078e3cff */
[----:B------:R0:W-:Y:S04]  /*11160*/  STL [R1+0x408], R3 ;  /* 0x0004080301007387 */ /* 0x0001e80000100800 */
[----:B------:R1:W2:Y:S04]  /*11170*/  @P3 LDG.E.U16 R50, desc[UR20][R4.64] ;  /* 0x0000001404323981 */ /* 0x0002a8000c1e1500 */
[----:B------:R-:W4:Y:S01]  /*11180*/  LDL.LU R4, [R1+0x404] ;  /* 0x0004040001047983 */ /* 0x000f220000300800 */
[----:B------:R-:W-:Y:S01]  /*11190*/  ISETP.GT.AND P4, PT, R42, 0x2a, PT ;  /* 0x0000002a2a00780c */ /* 0x000fe20003f84270 */
[----:B-1----:R-:W-:Y:S01]  /*111a0*/  IMAD.MOV.U32 R5, RZ, RZ, R3 ;  /* 0x000000ffff057224 */ /* 0x002fe200078e0003 */
[----:B------:R-:W-:Y:S01]  /*111b0*/  IADD3 R90, P5, PT, R90, R71, RZ ;  /* 0x000000475a5a7210 */ /* 0x000fe20007fbe0ff */
[----:B0-----:R-:W4:Y:S01]  /*111c0*/  LDL.LU R3, [R1+0x420] ;  /* 0x0004200001037983 */ /* 0x001f220000300800 */
[----:B------:R-:W-:-:S03]  /*111d0*/  ISETP.GT.AND P1, PT, R42, 0x2b, PT ;  /* 0x0000002b2a00780c */ /* 0x000fc60003f24270 */
[----:B------:R-:W-:Y:S01]  /*111e0*/  STL [R1+0x410], R90 ;  /* 0x0004105a01007387 */ /* 0x000fe20000100800 */
[----:B------:R-:W-:Y:S01]  /*111f0*/  PRMT R92, RZ, 0x7610, R92 ;  /* 0x00007610ff5c7816 */ /* 0x000fe2000000005c */
[--C-:B---3--:R-:W-:Y:S01]  /*11200*/  IMAD.X R47, R47, 0x1, R70.reuse, P5 ;  /* 0x000000012f2f7824 */ /* 0x108fe200028e0646 */
[----:B------:R-:W-:Y:S01]  /*11210*/  PRMT R91, RZ, 0x7610, R91 ;  /* 0x00007610ff5b7816 */ /* 0x000fe2000000005b */
[----:B--2---:R0:W-:Y:S01]  /*11220*/  STL [R1+0xa0], R50 ;  /* 0x0000a03201007387 */ /* 0x0041e20000100800 */
[----:B----4-:R-:W-:-:S03]  /*11230*/  IMAD.X R4, R4, 0x1, R70, P6 ;  /* 0x0000000104047824 */ /* 0x010fc600030e0646 */
        /* <DEDUP_REMOVED lines=8> */
[----:B------:R-:W4:Y:S01]  /*112c0*/  @P1 LDG.E.U16 R91, desc[UR20][R4.64] ;  /* 0x00000014045b1981 */ /* 0x000f22000c1e1500 */
[----:B------:R-:W-:-:S03]  /*112d0*/  IADD3 R72, P5, PT, R72, R71, RZ ;  /* 0x0000004748487210 */ /* 0x000fc60007fbe0ff */
[----:B------:R-:W-:Y:S04]  /*112e0*/  STL [R1+0x40c], R47 ;  /* 0x00040c2f01007387 */ /* 0x000fe80000100800 */
[----:B---3--:R0:W-:Y:S04]  /*112f0*/  STL [R1+0x9c], R92 ;  /* 0x00009c5c01007387 */ /* 0x0081e80000100800 */
[----:B0-----:R-:W3:Y:S04]  /*11300*/  LDL.LU R92, [R1+0x884] ;  /* 0x00088400015c7983 */ /* 0x001ee80000300800 */
[----:B------:R-:W2:Y:S04]  /*11310*/  LDL.LU R47, [R1+0x880] ;  /* 0x00088000012f7983 */ /* 0x000ea80000300800 */
[----:B------:R-:W2:Y:S04]  /*11320*/  LDL.LU R90, [R1+0x424] ;  /* 0x00042400015a7983 */ /* 0x000ea80000300800 */
[----:B----4-:R0:W-:Y:S04]  /*11330*/  STL [R1+0x98], R91 ;  /* 0x0000985b01007387 */ /* 0x0101e80000100800 */
[----:B0-----:R-:W4:Y:S04]  /*11340*/  LDL.LU R91, [R1+0x87c] ;  /* 0x00087c00015b7983 */ /* 0x001f280000300800 */
[----:B------:R0:W-:Y:S04]  /*11350*/  STL [R1+0x418], R72 ;  /* 0x0004184801007387 */ /* 0x0001e80000100800 */
[----:B------:R-:W2:Y:S01]  /*11360*/  LDL.LU R4, [R1+0x414] ;  /* 0x0004140001047983 */ /* 0x000ea20000300800 */
[----:B------:R-:W-:Y:S01]  /*11370*/  ISETP.GT.AND P3, PT, R42, 0x2c, PT ;  /* 0x0000002c2a00780c */ /* 0x000fe20003f64270 */
[----:B------:R-:W-:-:S02]  /*11380*/  IMAD.MOV.U32 R5, RZ, RZ, R72 ;  /* 0x000000ffff057224 */ /* 0x000fc400078e0048 */
[----:B0-----:R-:W3:Y:S01]  /*11390*/  LDL.LU R72, [R1+0x430] ;  /* 0x0004300001487983 */ /* 0x001ee20000300800 */
[----:B------:R-:W-:Y:S02]  /*113a0*/  PRMT R87, RZ, 0x7610, R87 ;  /* 0x00007610ff577816 */ /* 0x000fe40000000057 */
[----:B------:R-:W-:Y:S01]  /*113b0*/  IADD3 R3, P6, PT, R3, R71, RZ ;  /* 0x0000004703037210 */ /* 0x000fe20007fde0ff */
[----:B--2---:R-:W-:-:S06]  /*113c0*/  IMAD.X R4, R4, 0x1, R70, P5 ;  /* 0x0000000104047824 */ /* 0x004fcc00028e0646 */
[-C--:B------:R-:W-:Y:S01]  /*113d0*/  @P3 LOP3.LUT R5, R5, R4.reuse, RZ, 0x3c, !PT ;  /* 0x0000000405053212 */ /* 0x080fe200078e3cff */
[----:B------:R0:W-:Y:S03]  /*113e0*/  STL [R1+0x414], R4 ;  /* 0x0004140401007387 */ /* 0x0001e60000100800 */
[----:B0-----:R-:W-:-:S04]  /*113f0*/  @P3 LOP3.LUT R4, R5, R4, RZ, 0x3c, !PT ;  /* 0x0000000405043212 */ /* 0x001fc800078e3cff */
[----:B------:R-:W-:Y:S01]  /*11400*/  @P3 LOP3.LUT R5, R5, R4, RZ, 0x3c, !PT ;  /* 0x0000000405053212 */ /* 0x000fe200078e3cff */
[----:B------:R0:W-:Y:S04]  /*11410*/  STL [R1+0x420], R3 ;  /* 0x0004200301007387 */ /* 0x0001e80000100800 */
[----:B------:R1:W2:Y:S04]  /*11420*/  @P3 LDG.E.U16 R87, desc[UR20][R4.64] ;  /* 0x0000001404573981 */ /* 0x0002a8000c1e1500 */
[----:B------:R-:W3:Y:S01]  /*11430*/  LDL.LU R4, [R1+0x41c] ;  /* 0x00041c0001047983 */ /* 0x000ee20000300800 */
[----:B------:R-:W-:Y:S01]  /*11440*/  ISETP.GT.AND P4, PT, R42, 0x2d, PT ;  /* 0x0000002d2a00780c */ /* 0x000fe20003f84270 */
[----:B-1----:R-:W-:Y:S01]  /*11450*/  IMAD.MOV.U32 R5, RZ, RZ, R3 ;  /* 0x000000ffff057224 */ /* 0x002fe200078e0003 */
[----:B------:R-:W-:Y:S01]  /*11460*/  IADD3 R50, P5, PT, R50, R71, RZ ;  /* 0x0000004732327210 */ /* 0x000fe20007fbe0ff */
[----:B0-----:R-:W4:Y:S01]  /*11470*/  LDL.LU R3, [R1+0x438] ;  /* 0x0004380001037983 */ /* 0x001f220000300800 */
[----:B------:R-:W-:-:S03]  /*11480*/  ISETP.GT.AND P1, PT, R42, 0x2e, PT ;  /* 0x0000002e2a00780c */ /* 0x000fc60003f24270 */
[----:B------:R-:W-:Y:S01]  /*11490*/  STL [R1+0x428], R50 ;  /* 0x0004283201007387 */ /* 0x000fe20000100800 */
[----:B------:R-:W-:Y:S01]  /*114a0*/  PRMT R48, RZ, 0x7610, R48 ;  /* 0x00007610ff307816 */ /* 0x000fe20000000030 */
[--C-:B------:R-:W-:Y:S01]  /*114b0*/  IMAD.X R90, R90, 0x1, R70.reuse, P5 ;  /* 0x000000015a5a7824 */ /* 0x100fe200028e0646 */
[----:B------:R-:W-:Y:S01]  /*114c0*/  PRMT R49, RZ, 0x7610, R49 ;  /* 0x00007610ff317816 */ /* 0x000fe20000000031 */
[----:B--2---:R0:W-:Y:S01]  /*114d0*/  STL [R1+0x94], R87 ;  /* 0x0000945701007387 */ /* 0x0041e20000100800 */
[----:B---3--:R-:W-:-:S03]  /*114e0*/  IMAD.X R4, R4, 0x1, R70, P6 ;  /* 0x0000000104047824 */ /* 0x008fc600030e0646 */
        /* <DEDUP_REMOVED lines=32> */
[C---:B------:R-:W-:Y:S01]  /*116f0*/  ISETP.GT.AND P4, PT, R42.reuse, 0x30, PT ;  /* 0x000000302a00780c */ /* 0x040fe20003f84270 */
[----:B-1----:R-:W-:Y:S01]  /*11700*/  IMAD.MOV.U32 R5, RZ, RZ, R3 ;  /* 0x000000ffff057224 */ /* 0x002fe200078e0003 */
[----:B------:R-:W-:Y:S01]  /*11710*/  IADD3 R87, P5, PT, R87, R71, RZ ;  /* 0x0000004757577210 */ /* 0x000fe20007fbe0ff */
[----:B0-----:R-:W4:Y:S01]  /*11720*/  LDL.LU R3, [R1+0x450] ;  /* 0x0004500001037983 */ /* 0x001f220000300800 */
[----:B------:R-:W-:-:S03]  /*11730*/  ISETP.GT.AND P1, PT, R42, 0x31, PT ;  /* 0x000000312a00780c */ /* 0x000fc60003f24270 */
[----:B------:R-:W-:Y:S01]  /*11740*/  STL [R1+0x440], R87 ;  /* 0x0004405701007387 */ /* 0x000fe20000100800 */
[----:B------:R-:W-:Y:S01]  /*11750*/  PRMT R89, RZ, 0x7610, R89 ;  /* 0x00007610ff597816 */ /* 0x000fe20000000059 */
[----:B---3--:R-:W-:Y:S01]  /*11760*/  IMAD.X R50, R50, 0x1, R70, P5 ;  /* 0x0000000132327824 */ /* 0x008fe200028e0646 */
        /* <DEDUP_REMOVED lines=35> */
[C---:B------:R-:W-:Y:S01]  /*119a0*/  ISETP.GT.AND P4, PT, R42.reuse, 0x33, PT ;  /* 0x000000332a00780c */ /* 0x040fe20003f84270 */
[----:B-1----:R-:W-:Y:S01]  /*119b0*/  IMAD.MOV.U32 R5, RZ, RZ, R3 ;  /* 0x000000ffff057224 */ /* 0x002fe200078e0003 */
[----:B------:R-:W-:Y:S01]  /*119c0*/  IADD3 R53, P5, PT, R53, R71, RZ ;  /* 0x0000004735357210 */ /* 0x000fe20007fbe0ff */
[----:B0-----:R-:W4:Y:S01]  /*119d0*/  LDL.LU R3, [R1+0x468] ;  /* 0x0004680001037983 */ /* 0x001f220000300800 */
[----:B------:R-:W-:-:S03]  /*119e0*/  ISETP.GT.AND P1, PT, R42, 0x34, PT ;  /* 0x000000342a00780c */ /* 0x000fc60003f24270 */
[----:B------:R-:W-:Y:S01]  /*119f0*/  STL [R1+0x458], R53 ;  /* 0x0004583501007387 */ /* 0x000fe20000100800 */
[----:B------:R-:W-:Y:S01]  /*11a00*/  PRMT R51, RZ, 0x7610, R51 ;  /* 0x00007610ff337816 */ /* 0x000fe20000000033 */
[----:B------:R-:W-:Y:S01]  /*11a10*/  IMAD.X R87, R87, 0x1, R70, P5 ;  /* 0x0000000157577824 */ /* 0x000fe200028e0646 */
        /* <DEDUP_REMOVED lines=382> */
[----:B0-----:R-:W3:Y:S04]  /*13200*/  LDL.LU R3, [R1+0x540] ;  /* 0x0005400001037983 */ /* 0x001ee80000300800 */
[----:B------:R-:W-:Y:S01]  /*13210*/  STL [R1+0x530], R73 ;  /* 0x0005304901007387 */ /* 0x000fe20000100800 */
[----:B------:R-:W-:-:S03]  /*13220*/  PRMT R65, RZ, 0x7610, R65 ;  /* 0x00007610ff417816 */ /* 0x000fc60000000041 */
[----:B--2---:R0:W-:Y:S01]  /*13230*/  STL [R1+0x10], R69 ;  /* 0x0000104501007387 */ /* 0x0041e20000100800 */
[----:B----4-:R-:W-:-:S03]  /*13240*/  IMAD.X R4, R4, 0x1, R70, P6 ;  /* 0x0000000104047824 */ /* 0x010fc600030e0646 */
[----:B0-----:R-:W2:Y:S02]  /*13250*/  LDL.LU R69, [R1+0x548] ;  /* 0x0005480001457983 */ /* 0x001ea40000300800 */
[-C--:B------:R-:W-:Y:S02]  /*13260*/  @P4 LOP3.LUT R5, R5, R4.reuse, RZ, 0x3c, !PT ;  /* 0x0000000405054212 */ /* 0x080fe400078e3cff */
[----:B------:R0:W-:Y:S02]  /*13270*/  STL [R1+0x524], R4 ;  /* 0x0005240401007387 */ /* 0x0001e40000100800 */
[----:B0-----:R-:W-:-:S04]  /*13280*/  @P4 LOP3.LUT R4, R5, R4, RZ, 0x3c, !PT ;  /* 0x0000000405044212 */ /* 0x001fc800078e3cff */
[----:B------:R-:W-:-:S05]  /*13290*/  @P4 LOP3.LUT R5, R5, R4, RZ, 0x3c, !PT ;  /* 0x0000000405054212 */ /* 0x000fca00078e3cff */
[----:B------:R0:W4:Y:S01]  /*132a0*/  @P4 LDG.E.U16 R65, desc[UR20][R4.64] ;  /* 0x0000001404414981 */ /* 0x000122000c1e1500 */
[----:B------:R-:W-:Y:S01]  /*132b0*/  ISETP.GT.AND P1, PT, R42, 0x4f, PT ;  /* 0x0000004f2a00780c */ /* 0x000fe20003f24270 */
[----:B---3--:R-:W-:Y:S01]  /*132c0*/  IMAD.X R74, R74, 0x1, R70, P5 ;  /* 0x000000014a4a7824 */ /* 0x008fe200028e0646 */
[----:B------:R-:W-:-:S04]  /*132d0*/  PRMT R67, RZ, 0x7610, R67 ;  /* 0x00007610ff437816 */ /* 0x000fc80000000043 */
[----:B------:R-:W-:Y:S01]  /*132e0*/  STL [R1+0x52c], R74 ;  /* 0x00052c4a01007387 */ /* 0x000fe20000100800 */
[----:B0-----:R-:W-:-:S06]  /*132f0*/  IMAD.MOV.U32 R5, RZ, RZ, R74 ;  /* 0x000000ffff057224 */ /* 0x001fcc00078e004a */
[----:B------:R-:W-:-:S05]  /*13300*/  @P1 IMAD.MOV.U32 R4, RZ, RZ, R73 ;  /* 0x000000ffff041224 */ /* 0x000fca00078e0049 */
[----:B------:R-:W3:Y:S04]  /*13310*/  @P1 LDG.E.U16 R67, desc[UR20][R4.64] ;  /* 0x0000001404431981 */ /* 0x000ee8000c1e1500 */
[----:B----4-:R0:W-:Y:S04]  /*13320*/  STL [R1+0xc], R65 ;  /* 0x00000c4101007387 */ /* 0x0101e80000100800 */
[----:B0-----:R-:W4:Y:S04]  /*13330*/  LDL.LU R65, [R1+0x7f4] ;  /* 0x0007f40001417983 */ /* 0x001f280000300800 */
[----:B------:R-:W2:Y:S04]  /*13340*/  LDL.LU R74, [R1+0x7f0] ;  /* 0x0007f000014a7983 */ /* 0x000ea80000300800 */
[----:B------:R-:W2:Y:S01]  /*13350*/  LDL.LU R5, [R1+0x534] ;  /* 0x0005340001057983 */ /* 0x000ea20000300800 */
[----:B------:R-:W-:-:S02]  /*13360*/  ISETP.GT.AND P3, PT, R42, 0x50, PT ;  /* 0x000000502a00780c */ /* 0x000fc40003f64270 */
[-C--:B------:R-:W-:Y:S01]  /*13370*/  IADD3 R72, P5, PT, R72, R71.reuse, RZ ;  /* 0x0000004748487210 */ /* 0x080fe20007fbe0ff */
[----:B------:R-:W4:Y:S01]  /*13380*/  LDL.LU R73, [R1+0x544] ;  /* 0x0005440001497983 */ /* 0x000f220000300800 */
[----:B------:R-:W-:Y:S02]  /*13390*/  PRMT R68, RZ, 0x7610, R68 ;  /* 0x00007610ff447816 */ /* 0x000fe40000000044 */
[----:B------:R-:W-:Y:S01]  /*133a0*/  IADD3 R3, P6, PT, R3, R71, RZ ;  /* 0x0000004703037210 */ /* 0x000fe20007fde0ff */
[----:B------:R-:W-:Y:S04]  /*133b0*/  STL [R1+0x538], R72 ;  /* 0x0005384801007387 */ /* 0x000fe80000100800 */
[----:B---3--:R0:W-:Y:S02]  /*133c0*/  STL [R1+0x8], R67 ;  /* 0x0000084301007387 */ /* 0x0081e40000100800 */
[----:B------:R-:W-:-:S02]  /*133d0*/  @P3 IMAD.MOV.U32 R4, RZ, RZ, R72 ;  /* 0x000000ffff043224 */ /* 0x000fc400078e0048 */
[----:B0-----:R-:W3:Y:S01]  /*133e0*/  LDL.LU R67, [R1+0x550] ;  /* 0x0005500001437983 */ /* 0x001ee20000300800 */
[----:B--2---:R-:W-:-:S05]  /*133f0*/  IMAD.X R5, R5, 0x1, R70, P5 ;  /* 0x0000000105057824 */ /* 0x004fca00028e0646 */
[----:B------:R0:W-:Y:S04]  /*13400*/  STL [R1+0x534], R5 ;  /* 0x0005340501007387 */ /* 0x0001e80000100800 */
[----:B------:R0:W2:Y:S04]  /*13410*/  @P3 LDG.E.U16 R68, desc[UR20][R4.64] ;  /* 0x0000001404443981 */ /* 0x0000a8000c1e1500 */
[----:B------:R-:W-:Y:S04]  /*13420*/  STL [R1+0x540], R3 ;  /* 0x0005400301007387 */ /* 0x000fe80000100800 */
[----:B------:R-:W3:Y:S01]  /*13430*/  LDL.LU R4, [R1+0x53c] ;  /* 0x00053c0001047983 */ /* 0x000ee20000300800 */
[----:B------:R-:W-:Y:S01]  /*13440*/  ISETP.GT.AND P4, PT, R42, 0x51, PT ;  /* 0x000000512a00780c */ /* 0x000fe20003f84270 */
[----:B0-----:R-:W-:Y:S01]  /*13450*/  IMAD.MOV.U32 R5, RZ, RZ, R3 ;  /* 0x000000ffff057224 */ /* 0x001fe200078e0003 */
[----:B------:R-:W-:-:S02]  /*13460*/  IADD3 R69, P5, PT, R69, R71, RZ ;  /* 0x0000004745457210 */ /* 0x000fc40007fbe0ff */
[----:B------:R-:W-:Y:S02]  /*13470*/  ISETP.GT.AND P1, PT, R42, 0x52, PT ;  /* 0x000000522a00780c */ /* 0x000fe40003f24270 */
[----:B------:R-:W-:Y:S01]  /*13480*/  PRMT R44, RZ, 0x7610, R44 ;  /* 0x00007610ff2c7816 */ /* 0x000fe2000000002c */
[----:B----4-:R-:W-:Y:S01]  /*13490*/  IMAD.X R73, R73, 0x1, R70, P5 ;  /* 0x0000000149497824 */ /* 0x010fe200028e0646 */
[----:B------:R-:W-:Y:S01]  /*134a0*/  PRMT R66, RZ, 0x7610, R66 ;  /* 0x00007610ff427816 */ /* 0x000fe20000000042 */
[----:B--2---:R0:W-:Y:S01]  /*134b0*/  STL [R1+0x4], R68 ;  /* 0x0000044401007387 */ /* 0x0041e20000100800 */
[----:B---3--:R-:W-:-:S03]  /*134c0*/  IMAD.X R4, R4, 0x1, R70, P6 ;  /* 0x0000000104047824 */ /* 0x008fc600030e0646 */
[----:B0-----:R-:W2:Y:S04]  /*134d0*/  LDL.LU R68, [R1+0x54c] ;  /* 0x00054c0001447983 */ /* 0x001ea80000300800 */
[----:B------:R-:W-:Y:S01]  /*134e0*/  STL [R1+0x548], R69 ;  /* 0x0005484501007387 */ /* 0x000fe20000100800 */
[----:B------:R-:W-:-:S03]  /*134f0*/  @P4 LOP3.LUT R5, R5, R4, RZ, 0x3c, !PT ;  /* 0x0000000405054212 */ /* 0x000fc600078e3cff */
[----:B------:R-:W3:Y:S04]  /*13500*/  LDL.LU R72, [R1+0x558] ;  /* 0x0005580001487983 */ /* 0x000ee80000300800 */
[----:B------:R-:W4:Y:S04]  /*13510*/  LDL.LU R3, [R1+0x560] ;  /* 0x0005600001037983 */ /* 0x000f280000300800 */
[----:B------:R0:W-:Y:S02]  /*13520*/  STL [R1+0x53c], R4 ;  /* 0x00053c0401007387 */ /* 0x0001e40000100800 */
[----:B0-----:R-:W-:-:S04]  /*13530*/  @P4 LOP3.LUT R4, R5, R4, RZ, 0x3c, !PT ;  /* 0x0000000405044212 */ /* 0x001fc800078e3cff */
[----:B------:R-:W-:-:S05]  /*13540*/  @P4 LOP3.LUT R5, R5, R4, RZ, 0x3c, !PT ;  /* 0x0000000405054212 */ /* 0x000fca00078e3cff */
[----:B------:R0:W5:Y:S02]  /*13550*/  @P4 LDG.E.U16 R44, desc[UR20][R4.64] ;  /* 0x00000014042c4981 */ /* 0x000164000c1e1500 */
[----:B0-----:R-:W-:Y:S02]  /*13560*/  @P1 IMAD.MOV.U32 R4, RZ, RZ, R69 ;  /* 0x000000ffff041224 */ /* 0x001fe400078e0045 */
[----:B------:R-:W-:-:S05]  /*13570*/  @P1 IMAD.MOV.U32 R5, RZ, RZ, R73 ;  /* 0x000000ffff051224 */ /* 0x000fca00078e0049 */
[----:B------:R0:W4:Y:S01]  /*13580*/  @P1 LDG.E.U16 R66, desc[UR20][R4.64] ;  /* 0x0000001404421981 */ /* 0x000122000c1e1500 */
[----:B------:R-:W-:Y:S02]  /*13590*/  ISETP.GT.AND P3, PT, R42, 0x53, PT ;  /* 0x000000532a00780c */ /* 0x000fe40003f64270 */
[----:B------:R-:W-:Y:S01]  /*135a0*/  IADD3 R67, P5, PT, R67, R71, RZ ;  /* 0x0000004743437210 */ /* 0x000fe20007fbe0ff */
[----:B------:R-:W-:Y:S01]  /*135b0*/  STL [R1+0x544], R73 ;  /* 0x0005444901007387 */ /* 0x000fe20000100800 */
[----:B------:R-:W-:-:S03]  /*135c0*/  PRMT R45, RZ, 0x7610, R45 ;  /* 0x00007610ff2d7816 */ /* 0x000fc6000000002d */
[----:B------:R-:W4:Y:S04]  /*135d0*/  LDL.LU R69, [R1+0x55c] ;  /* 0x00055c0001457983 */ /* 0x000f280000300800 */
[----:B------:R-:W-:Y:S02]  /*135e0*/  STL [R1+0x550], R67 ;  /* 0x0005504301007387 */ /* 0x000fe40000100800 */
[----:B0-----:R-:W-:Y:S02]  /*135f0*/  @P3 IMAD.MOV.U32 R4, RZ, RZ, R67 ;  /* 0x000000ffff043224 */ /* 0x001fe400078e0043 */
[----:B--2---:R-:W-:-:S04]  /*13600*/  IMAD.X R68, R68, 0x1, R70, P5 ;  /* 0x0000000144447824 */ /* 0x004fc800028e0646 */
[----:B------:R-:W-:Y:S01]  /*13610*/  @P3 IMAD.MOV.U32 R5, RZ, RZ, R68 ;  /* 0x000000ffff053224 */ /* 0x000fe200078e0044 */
[----:B---3--:R-:W-:-:S04]  /*13620*/  IADD3 R72, P6, PT, R72, R71, RZ ;  /* 0x0000004748487210 */ /* 0x008fc80007fde0ff */
[----:B------:R0:W5:Y:S01]  /*13630*/  @P3 LDG.E.U16 R45, desc[UR20][R4.64] ;  /* 0x00000014042d3981 */ /* 0x000162000c1e1500 */
[----:B----4-:R-:W-:-:S03]  /*13640*/  IADD3 R3, P5, PT, R3, R71, RZ ;  /* 0x0000004703037210 */ /* 0x010fc60007fbe0ff */
[----:B------:R1:W-:Y:S04]  /*13650*/  STL [R1], R66 ;  /* 0x0000004201007387 */ /* 0x0003e80000100800 */
[----:B-1----:R-:W2:Y:S04]  /*13660*/  LDL.LU R66, [R1+0x568] ;  /* 0x0005680001427983 */ /* 0x002ea80000300800 */
[----:B------:R1:W-:Y:S04]  /*13670*/  STL [R1+0x54c], R68 ;  /* 0x00054c4401007387 */ /* 0x0003e80000100800 */
[----:B-1----:R-:W3:Y:S04]  /*13680*/  LDL.LU R68, [R1+0x564] ;  /* 0x0005640001447983 */ /* 0x002ee80000300800 */
[----:B------:R1:W-:Y:S04]  /*13690*/  STL [R1+0x558], R72 ;  /* 0x0005584801007387 */ /* 0x0003e80000100800 */
[----:B------:R-:W4:Y:S04]  /*136a0*/  LDL.LU R73, [R1+0x570] ;  /* 0x0005700001497983 */ /* 0x000f280000300800 */
[----:B------:R-:W-:Y:S04]  /*136b0*/  STL [R1+0x560], R3 ;  /* 0x0005600301007387 */ /* 0x000fe80000100800 */
[----:B------:R-:W4:Y:S04]  /*136c0*/  LDL.LU R67, [R1+0x578] ;  /* 0x0005780001437983 */ /* 0x000f280000300800 */
[----:B------:R-:W4:Y:S01]  /*136d0*/  LDL.LU R5, [R1+0x554] ;  /* 0x0005540001057983 */ /* 0x000f220000300800 */
[----:B------:R-:W-:-:S02]  /*136e0*/  ISETP.GT.AND P4, PT, R42, 0x54, PT ;  /* 0x000000542a00780c */ /* 0x000fc40003f84270 */
[C---:B------:R-:W-:Y:S02]  /*136f0*/  ISETP.GT.AND P1, PT, R42.reuse, 0x55, PT ;  /* 0x000000552a00780c */ /* 0x040fe40003f24270 */
[----:B------:R-:W-:Y:S02]  /*13700*/  PRMT R93, RZ, 0x7610, R93 ;  /* 0x00007610ff5d7816 */ /* 0x000fe4000000005d */
[----:B------:R-:W-:Y:S01]  /*13710*/  ISETP.GT.AND P3, PT, R42, 0x56, PT ;  /* 0x000000562a00780c */ /* 0x000fe20003f64270 */
[----:B------:R-:W-:Y:S01]  /*13720*/  IMAD.X R69, R69, 0x1, R70, P5 ;  /* 0x0000000145457824 */ /* 0x000fe200028e0646 */
[----:B------:R-:W-:-:S05]  /*13730*/  PRMT R46, RZ, 0x7610, R46 ;  /* 0x00007610ff2e7816 */ /* 0x000fca000000002e */
[----:B0-----:R-:W-:Y:S01]  /*13740*/  @P4 IMAD.MOV.U32 R4, RZ, RZ, R72 ;  /* 0x000000ffff044224 */ /* 0x001fe200078e0048 */
[----:B------:R-:W-:Y:S02]  /*13750*/  PRMT R92, RZ, 0x7610, R92 ;  /* 0x00007610ff5c7816 */ /* 0x000fe4000000005c */
[----:B--2---:R-:W-:-:S05]  /*13760*/  IADD3 R66, P5, PT, R66, R71, RZ ;  /* 0x0000004742427210 */ /* 0x004fca0007fbe0ff */
[--C-:B---3--:R-:W-:Y:S02]  /*13770*/  IMAD.X R68, R68, 0x1, R70.reuse, P5 ;  /* 0x0000000144447824 */ /* 0x108fe400028e0646 */
[----:B----4-:R-:W-:Y:S01]  /*13780*/  IMAD.X R5, R5, 0x1, R70, P6 ;  /* 0x0000000105057824 */ /* 0x010fe200030e0646 */
[----:B------:R-:W-:-:S04]  /*13790*/  IADD3 R73, P6, PT, R73, R71, RZ ;  /* 0x0000004749497210 */ /* 0x000fc80007fde0ff */
[----:B------:R0:W-:Y:S04]  /*137a0*/  STL [R1+0x554], R5 ;  /* 0x0005540501007387 */ /* 0x0001e80000100800 */
[----:B------:R2:W5:Y:S01]  /*137b0*/  @P4 LDG.E.U16 R93, desc[UR20][R4.64] ;  /* 0x00000014045d4981 */ /* 0x000562000c1e1500 */
[----:B------:R-:W-:-:S03]  /*137c0*/  IADD3 R67, P5, PT, R67, R71, RZ ;  /* 0x0000004743437210 */ /* 0x000fc60007fbe0ff */
[----:B------:R3:W-:Y:S04]  /*137d0*/  STL [R1+0x55c], R69 ;  /* 0x00055c4501007387 */ /* 0x0007e80000100800 */
[----:B-1----:R-:W4:Y:S01]  /*137e0*/  LDL.LU R72, [R1+0x574] ;  /* 0x0005740001487983 */ /* 0x002f220000300800 */
[----:B--2---:R-:W-:Y:S02]  /*137f0*/  @P1 IMAD.MOV.U32 R4, RZ, RZ, R3 ;  /* 0x000000ffff041224 */ /* 0x004fe400078e0003 */
[----:B0-----:R-:W-:Y:S01]  /*13800*/  @P1 IMAD.MOV.U32 R5, RZ, RZ, R69 ;  /* 0x000000ffff051224 */ /* 0x001fe200078e0045 */
        /* <DEDUP_REMOVED lines=60> */
[----:B------:R-:W-:Y:S01]  /*13bd0*/  @P4 LOP3.LUT R5, R5, R4, RZ, 0x3c, !PT ;  /* 0x0000000405054212 */ /* 0x000fe200078e3cff */
[----:B------:R0:W-:Y:S04]  /*13be0*/  STL [R1+0x58c], R73 ;  /* 0x00058c4901007387 */ /* 0x0001e80000100800 */
[----:B------:R1:W5:Y:S01]  /*13bf0*/  @P4 LDG.E.U16 R90, desc[UR20][R4.64] ;  /* 0x00000014045a4981 */ /* 0x000362000c1e1500 */
[-C--:B------:R-:W-:Y:S02]  /*13c00*/  IADD3 R72, P6, PT, R72, R71.reuse, RZ ;  /* 0x0000004748487210 */ /* 0x080fe40007fde0ff */
[----:B------:R-:W-:Y:S01]  /*13c10*/  IADD3 R3, P5, PT, R3, R71, RZ ;  /* 0x0000004703037210 */ /* 0x000fe20007fbe0ff */
[----:B-1----:R-:W-:Y:S02]  /*13c20*/  @P1 IMAD.MOV.U32 R4, RZ, RZ, R68 ;  /* 0x000000ffff041224 */ /* 0x002fe400078e0044 */
[----:B------:R-:W-:Y:S01]  /*13c30*/  @P1 IMAD.MOV.U32 R5, RZ, RZ, R73 ;  /* 0x000000ffff051224 */ /* 0x000fe200078e0049 */
[----:B------:R-:W2:Y:S04]  /*13c40*/  LDL.LU R68, [R1+0x5a4] ;  /* 0x0005a40001447983 */ /* 0x000ea80000300800 */
[----:B0-----:R-:W3:Y:S04]  /*13c50*/  LDL.LU R73, [R1+0x5b0] ;  /* 0x0005b00001497983 */ /* 0x001ee80000300800 */
[----:B------:R0:W5:Y:S04]  /*13c60*/  @P1 LDG.E.U16 R49, desc[UR20][R4.64] ;  /* 0x0000001404311981 */ /* 0x000168000c1e1500 */
[----:B------:R1:W-:Y:S04]  /*13c70*/  STL [R1+0x598], R67 ;  /* 0x0005984301007387 */ /* 0x0003e80000100800 */
[----:B------:R4:W-:Y:S01]  /*13c80*/  STL [R1+0x594], R69 ;  /* 0x0005944501007387 */ /* 0x0009e20000100800 */
[----:B0-----:R-:W-:-:S02]  /*13c90*/  @P3 IMAD.MOV.U32 R4, RZ, RZ, R67 ;  /* 0x000000ffff043224 */ /* 0x001fc400078e0043 */
[----:B------:R-:W-:Y:S01]  /*13ca0*/  @P3 IMAD.MOV.U32 R5, RZ, RZ, R69 ;  /* 0x000000ffff053224 */ /* 0x000fe200078e0045 */
[----:B-1----:R-:W3:Y:S04]  /*13cb0*/  LDL.LU R67, [R1+0x5b8] ;  /* 0x0005b80001437983 */ /* 0x002ee80000300800 */
[----:B------:R0:W-:Y:S04]  /*13cc0*/  STL [R1+0x5a0], R72 ;  /* 0x0005a04801007387 */ /* 0x0001e80000100800 */
[----:B----4-:R-:W4:Y:S04]  /*13cd0*/  LDL.LU R69, [R1+0x5c0] ;  /* 0x0005c00001457983 */ /* 0x010f280000300800 */
[----:B------:R-:W-:Y:S04]  /*13ce0*/  STL [R1+0x5a8], R3 ;  /* 0x0005a80301007387 */ /* 0x000fe80000100800 */
[----:B------:R1:W5:Y:S04]  /*13cf0*/  @P3 LDG.E.U16 R89, desc[UR20][R4.64] ;  /* 0x0000001404593981 */ /* 0x000368000c1e1500 */
[----:B------:R-:W4:Y:S01]  /*13d00*/  LDL.LU R5, [R1+0x59c] ;  /* 0x00059c0001057983 */ /* 0x000f220000300800 */
[----:B------:R-:W-:-:S02]  /*13d10*/  ISETP.GT.AND P4, PT, R42, 0x5d, PT ;  /* 0x0000005d2a00780c */ /* 0x000fc40003f84270 */
[----:B------:R-:W-:Y:S02]  /*13d20*/  ISETP.GT.AND P1, PT, R42, 0x5e, PT ;  /* 0x0000005e2a00780c */ /* 0x000fe40003f24270 */
[----:B------:R-:W-:Y:S02]  /*13d30*/  PRMT R50, RZ, 0x7610, R50 ;  /* 0x00007610ff327816 */ /* 0x000fe40000000032 */
[----:B------:R-:W-:-:S07]  /*13d40*/  PRMT R88, RZ, 0x7610, R88 ;  /* 0x00007610ff587816 */ /* 0x000fce0000000058 */
[----:B-1----:R-:W-:Y:S02]  /*13d50*/  @P4 IMAD.MOV.U32 R4, RZ, RZ, R72 ;  /* 0x000000ffff044224 */ /* 0x002fe400078e0048 */
[--C-:B--2---:R-:W-:Y:S01]  /*13d60*/  IMAD.X R68, R68, 0x1, R70.reuse, P5 ;  /* 0x0000000144447824 */ /* 0x104fe200028e0646 */
[----:B---3--:R-:W-:Y:S01]  /*13d70*/  IADD3 R73, P5, PT, R73, R71, RZ ;  /* 0x0000004749497210 */ /* 0x008fe20007fbe0ff */
[----:B----4-:R-:W-:-:S05]  /*13d80*/  IMAD.X R5, R5, 0x1, R70, P6 ;  /* 0x0000000105057824 */ /* 0x010fca00030e0646 */
[----:B------:R1:W-:Y:S04]  /*13d90*/  STL [R1+0x59c], R5 ;  /* 0x00059c0501007387 */ /* 0x0003e80000100800 */
[----:B------:R2:W5:Y:S04]  /*13da0*/  @P4 LDG.E.U16 R50, desc[UR20][R4.64] ;  /* 0x0000001404324981 */ /* 0x000568000c1e1500 */
[----:B------:R3:W-:Y:S04]  /*13db0*/  STL [R1+0x5a4], R68 ;  /* 0x0005a44401007387 */ /* 0x0007e80000100800 */
[----:B0-----:R-:W4:Y:S01]  /*13dc0*/  LDL.LU R72, [R1+0x5bc] ;  /* 0x0005bc0001487983 */ /* 0x001f220000300800 */
[----:B--2---:R-:W-:-:S02]  /*13dd0*/  @P1 IMAD.MOV.U32 R4, RZ, RZ, R3 ;  /* 0x000000ffff041224 */ /* 0x004fc400078e0003 */
[----:B-1----:R-:W-:Y:S02]  /*13de0*/  @P1 IMAD.MOV.U32 R5, RZ, RZ, R68 ;  /* 0x000000ffff051224 */ /* 0x002fe400078e0044 */
[----:B---3--:R-:W2:Y:S04]  /*13df0*/  LDL.LU R68, [R1+0x5c8] ;  /* 0x0005c80001447983 */ /* 0x008ea80000300800 */
[----:B------:R-:W3:Y:S04]  /*13e00*/  LDL.LU R3, [R1+0x5d0] ;  /* 0x0005d00001037983 */ /* 0x000ee80000300800 */
[----:B------:R0:W5:Y:S04]  /*13e10*/  @P1 LDG.E.U16 R88, desc[UR20][R4.64] ;  /* 0x0000001404581981 */ /* 0x000168000c1e1500 */
[----:B------:R1:W-:Y:S01]  /*13e20*/  STL [R1+0x5b0], R73 ;  /* 0x0005b04901007387 */ /* 0x0003e20000100800 */
[----:B0-----:R-:W-:-:S03]  /*13e30*/  IMAD.MOV.U32 R5, RZ, RZ, R73 ;  /* 0x000000ffff057224 */ /* 0x001fc600078e0049 */
[----:B-1----:R-:W2:Y:S04]  /*13e40*/  LDL.LU R73, [R1+0x7e8] ;  /* 0x0007e80001497983 */ /* 0x002ea80000300800 */
[----:B------:R-:W2:Y:S01]  /*13e50*/  LDL.LU R4, [R1+0x5ac] ;  /* 0x0005ac0001047983 */ /* 0x000ea20000300800 */
[----:B------:R-:W-:Y:S02]  /*13e60*/  ISETP.GT.AND P3, PT, R42, 0x5f, PT ;  /* 0x0000005f2a00780c */ /* 0x000fe40003f64270 */
        /* <DEDUP_REMOVED lines=8> */
[----:B------:R1:W5:Y:S02]  /*13ef0*/  @P3 LDG.E.U16 R51, desc[UR20][R4.64] ;  /* 0x0000001404333981 */ /* 0x000364000c1e1500 */
[----:B-1----:R-:W-:Y:S02]  /*13f00*/  IMAD.MOV.U32 R5, RZ, RZ, R67 ;  /* 0x000000ffff057224 */ /* 0x002fe400078e0043 */
[----:B0-----:R-:W2:Y:S04]  /*13f10*/  LDL.LU R67, [R1+0x7e4] ;  /* 0x0007e40001437983 */ /* 0x001ea80000300800 */
[----:B------:R-:W2:Y:S01]  /*13f20*/  LDL.LU R4, [R1+0x5b4] ;  /* 0x0005b40001047983 */ /* 0x000ea20000300800 */
[----:B------:R-:W-:-:S02]  /*13f30*/  ISETP.GT.AND P4, PT, R42, 0x60, PT ;  /* 0x000000602a00780c */ /* 0x000fc40003f84270 */
[----:B------:R-:W-:-:S05]  /*13f40*/  IADD3 R69, P5, PT, R69, R71, RZ ;  /* 0x0000004745457210 */ /* 0x000fca0007fbe0ff */
[----:B------:R-:W-:Y:S01]  /*13f50*/  STL [R1+0x5c0], R69 ;  /* 0x0005c04501007387 */ /* 0x000fe20000100800 */
[----:B------:R-:W-:Y:S02]  /*13f60*/  ISETP.GT.AND P1, PT, R42, 0x61, PT ;  /* 0x000000612a00780c */ /* 0x000fe40003f24270 */
[----:B------:R-:W-:Y:S01]  /*13f70*/  PRMT R87, RZ, 0x7610, R87 ;  /* 0x00007610ff577816 */ /* 0x000fe20000000057 */
[----:B----4-:R-:W-:Y:S01]  /*13f80*/  IMAD.X R72, R72, 0x1, R70, P5 ;  /* 0x0000000148487824 */ /* 0x010fe200028e0646 */
[----:B------:R-:W-:Y:S01]  /*13f90*/  PRMT R52, RZ, 0x7610, R52 ;  /* 0x00007610ff347816 */ /* 0x000fe20000000034 */
[----:B--2---:R-:W-:-:S05]  /*13fa0*/  IMAD.X R4, R4, 0x1, R70, P6 ;  /* 0x0000000104047824 */ /* 0x004fca00030e0646 */
[-C--:B------:R-:W-:Y:S01]  /*13fb0*/  @P4 LOP3.LUT R5, R5, R4.reuse, RZ, 0x3c, !PT ;  /* 0x0000000405054212 */ /* 0x080fe200078e3cff */
[----:B------:R0:W-:Y:S03]  /*13fc0*/  STL [R1+0x5b4], R4 ;  /* 0x0005b40401007387 */ /* 0x0001e60000100800 */
[----:B0-----:R-:W-:-:S04]  /*13fd0*/  @P4 LOP3.LUT R4, R5, R4, RZ, 0x3c, !PT ;  /* 0x0000000405044212 */ /* 0x001fc800078e3cff */
[----:B------:R-:W-:-:S05]  /*13fe0*/  @P4 LOP3.LUT R5, R5, R4, RZ, 0x3c, !PT ;  /* 0x0000000405054212 */ /* 0x000fca00078e3cff */
[----:B------:R0:W5:Y:S02]  /*13ff0*/  @P4 LDG.E.U16 R87, desc[UR20][R4.64] ;  /* 0x0000001404574981 */ /* 0x000164000c1e1500 */
[----:B0-----:R-:W-:Y:S02]  /*14000*/  IMAD.MOV.U32 R4, RZ, RZ, R72 ;  /* 0x000000ffff047224 */ /* 0x001fe400078e0048 */
[----:B------:R-:W-:-:S05]  /*14010*/  IMAD.MOV.U32 R5, RZ, RZ, R69 ;  /* 0x000000ffff057224 */ /* 0x000fca00078e0045 */
[----:B------:R-:W-:-:S04]  /*14020*/  @P1 LOP3.LUT R5, R5, R4, RZ, 0x3c, !PT ;  /* 0x0000000405051212 */ /* 0x000fc800078e3cff */
[C---:B------:R-:W-:Y:S02]  /*14030*/  @P1 LOP3.LUT R4, R5.reuse, R4, RZ, 0x3c, !PT ;  /* 0x0000000405041212 */ /* 0x040fe400078e3cff */
[----:B------:R-:W-:Y:S02]  /*14040*/  IADD3 R68, P4, PT, R68, R71, RZ ;  /* 0x0000004744447210 */ /* 0x000fe40007f9e0ff */
[----:B------:R-:W-:Y:S01]  /*14050*/  @P1 LOP3.LUT R5, R5, R4, RZ, 0x3c, !PT ;  /* 0x0000000405051212 */ /* 0x000fe200078e3cff */
[----:B------:R0:W-:Y:S04]  /*14060*/  STL [R1+0x5bc], R72 ;  /* 0x0005bc4801007387 */ /* 0x0001e80000100800 */
[----:B------:R1:W5:Y:S04]  /*14070*/  @P1 LDG.E.U16 R52, desc[UR20][R4.64] ;  /* 0x0000001404341981 */ /* 0x000368000c1e1500 */
[----:B0-----:R-:W2:Y:S04]  /*14080*/  LDL.LU R72, [R1+0x7e0] ;  /* 0x0007e00001487983 */ /* 0x001ea80000300800 */
[----:B------:R-:W5:Y:S01]  /*14090*/  LDL.LU R69, [R1+0x7dc] ;  /* 0x0007dc0001457983 */ /* 0x000f620000300800 */
[----:B-1----:R-:W-:-:S03]  /*140a0*/  IMAD.MOV.U32 R5, RZ, RZ, R68 ;  /* 0x000000ffff057224 */ /* 0x002fc600078e0044 */
[----:B------:R0:W-:Y:S04]  /*140b0*/  STL [R1+0x5c8], R68 ;  /* 0x0005c84401007387 */ /* 0x0001e80000100800 */
[----:B0-----:R-:W5:Y:S04]  /*140c0*/  LDL.LU R68, [R1+0x7d8] ;  /* 0x0007d80001447983 */ /* 0x001f680000300800 */
[----:B------:R-:W4:Y:S01]  /*140d0*/  LDL.LU R4, [R1+0x5c4] ;  /* 0x0005c40001047983 */ /* 0x000f220000300800 */
[----:B------:R-:W-:Y:S02]  /*140e0*/  ISETP.GT.AND P3, PT, R42, 0x62, PT ;  /* 0x000000622a00780c */ /* 0x000fe40003f64270 */
[----:B------:R-:W-:Y:S01]  /*140f0*/  PRMT R86, RZ, 0x7610, R86 ;  /* 0x00007610ff567816 */ /* 0x000fe20000000056 */
[----:B----4-:R-:W-:-:S10]  /*14100*/  IMAD.X R4, R4, 0x1, R70, P4 ;  /* 0x0000000104047824 */ /* 0x010fd400020e0646 */
[-C--:B------:R-:W-:Y:S01]  /*14110*/  @P3 LOP3.LUT R5, R5, R4.reuse, RZ, 0x3c, !PT ;  /* 0x0000000405053212 */ /* 0x080fe200078e3cff */
[----:B------:R0:W-:Y:S03]  /*14120*/  STL [R1+0x5c4], R4 ;  /* 0x0005c40401007387 */ /* 0x0001e60000100800 */
[----:B0-----:R-:W-:-:S04]  /*14130*/  @P3 LOP3.LUT R4, R5, R4, RZ, 0x3c, !PT ;  /* 0x0000000405043212 */ /* 0x001fc800078e3cff */
[----:B------:R-:W-:-:S05]  /*14140*/  @P3 LOP3.LUT R5, R5, R4, RZ, 0x3c, !PT ;  /* 0x0000000405053212 */ /* 0x000fca00078e3cff */
[----:B------:R0:W5:Y:S04]  /*14150*/  @P3 LDG.E.U16 R86, desc[UR20][R4.64] ;  /* 0x0000001404563981 */ /* 0x000168000c1e1500 */
[----:B------:R-:W4:Y:S01]  /*14160*/  LDL.LU R5, [R1+0x5cc] ;  /* 0x0005cc0001057983 */ /* 0x000f220000300800 */
[----:B------:R-:W-:Y:S02]  /*14170*/  ISETP.GT.AND P5, PT, R42, 0x63, PT ;  /* 0x000000632a00780c */ /* 0x000fe40003fa4270 */
[----:B---3--:R-:W-:Y:S02]  /*14180*/  IADD3 R3, P1, PT, R3, R71, RZ ;  /* 0x0000004703037210 */ /* 0x008fe40007f3e0ff */
[----:B------:R-:W-:-:S03]  /*14190*/  PRMT R53, RZ, 0x7610, R53 ;  /* 0x00007610ff357816 */ /* 0x000fc60000000035 */
[----:B------:R1:W-:Y:S06]  /*141a0*/  STL [R1+0x5d0], R3 ;  /* 0x0005d00301007387 */ /* 0x0003ec0000100800 */
[----:B0-----:R-:W-:Y:S02]  /*141b0*/  @P5 IMAD.MOV.U32 R4, RZ, RZ, R3 ;  /* 0x000000ffff045224 */ /* 0x001fe400078e0003 */
[----:B----4-:R-:W-:-:S05]  /*141c0*/  IMAD.X R5, R5, 0x1, R70, P1 ;  /* 0x0000000105057824 */ /* 0x010fca00008e0646 */
[----:B------:R0:W-:Y:S04]  /*141d0*/  STL [R1+0x5cc], R5 ;  /* 0x0005cc0501007387 */ /* 0x0001e80000100800 */
[----:B-1----:R-:W5:Y:S04]  /*141e0*/  LDL.LU R3, [R1+0x7d4] ;  /* 0x0007d40001037983 */ /* 0x002f680000300800 */
[----:B------:R1:W5:Y:S04]  /*141f0*/  @P5 LDG.E.U16 R53, desc[UR20][R4.64] ;  /* 0x0000001404355981 */ /* 0x000368000c1e1500 */
[----:B------:R-:W3:Y:S04]  /*14200*/  LDL.LU R4, [R1+0x5d4] ;  /* 0x0005d40001047983 */ /* 0x000ee80000300800 */
[----:B0-----:R-:W1:Y:S01]  /*14210*/  LDL.LU R5, [R1+0x5d8] ;  /* 0x0005d80001057983 */ /* 0x001e620000300800 */
[----:B------:R-:W-:-:S02]  /*14220*/  ISETP.GT.AND P3, PT, R42, 0x64, PT ;  /* 0x000000642a00780c */ /* 0x000fc40003f64270 */
[----:B------:R-:W-:Y:S02]  /*14230*/  PRMT R85, RZ, 0x7610, R85 ;  /* 0x00007610ff557816 */ /* 0x000fe40000000055 */
[----:B-1----:R-:W-:-:S05]  /*14240*/  IADD3 R5, P1, PT, R5, R71, RZ ;  /* 0x0000004705057210 */ /* 0x002fca0007f3e0ff */
[----:B---3--:R-:W-:Y:S01]  /*14250*/  IMAD.X R4, R4, 0x1, R70, P1 ;  /* 0x0000000104047824 */ /* 0x008fe200008e0646 */
[----:B------:R0:W-:Y:S04]  /*14260*/  STL [R1+0x5d8], R5 ;  /* 0x0005d80501007387 */ /* 0x0001e80000100800 */
[----:B------:R1:W-:Y:S01]  /*14270*/  STL [R1+0x5d4], R4 ;  /* 0x0005d40401007387 */ /* 0x0003e20000100800 */
[----:B0-----:R-:W-:-:S04]  /*14280*/  @P3 LOP3.LUT R5, R5, R4, RZ, 0x3c, !PT ;  /* 0x0000000405053212 */ /* 0x001fc800078e3cff */
[----:B-1----:R-:W-:-:S04]  /*14290*/  @P3 LOP3.LUT R4, R5, R4, RZ, 0x3c, !PT ;  /* 0x0000000405043212 */ /* 0x002fc800078e3cff */
[----:B------:R-:W-:-:S05]  /*142a0*/  @P3 LOP3.LUT R5, R5, R4, RZ, 0x3c, !PT ;  /* 0x0000000405053212 */ /* 0x000fca00078e3cff */
[----:B------:R0:W5:Y:S04]  /*142b0*/  @P3 LDG.E.U16 R85, desc[UR20][R4.64] ;  /* 0x0000001404553981 */ /* 0x000168000c1e1500 */
[----:B------:R-:W3:Y:S04]  /*142c0*/  LDL.LU R4, [R1+0x5dc] ;  /* 0x0005dc0001047983 */ /* 0x000ee80000300800 */
[----:B------:R-:W0:Y:S01]  /*142d0*/  LDL.LU R5, [R1+0x5e0] ;  /* 0x0005e00001057983 */ /* 0x000e220000300800 */
[----:B------:R-:W-:Y:S02]  /*142e0*/  ISETP.GT.AND P3, PT, R42, 0x65, PT ;  /* 0x000000652a00780c */ /* 0x000fe40003f64270 */
[----:B------:R-:W-:-:S02]  /*142f0*/  PRMT R54, RZ, 0x7610, R54 ;  /* 0x00007610ff367816 */ /* 0x000fc40000000036 */
[----:B0-----:R-:W-:-:S05]  /*14300*/  IADD3 R5, P1, PT, R5, R71, RZ ;  /* 0x0000004705057210 */ /* 0x001fca0007f3e0ff */
        /* <DEDUP_REMOVED lines=310> */
[----:B--2---:R-:W-:Y:S01]  /*15670*/  PRMT R72, RZ, 0x7610, R72 ;  /* 0x00007610ff487816 */ /* 0x004fe20000000048 */
[----:B------:R-:W-:Y:S01]  /*15680*/  USHF.L.U32 UR4, UR4, 0x1f, URZ ;  /* 0x0000001f04047899 */ /* 0x000fe200080006ff */
[----:B0-----:R-:W-:-:S05]  /*15690*/  IADD3 R5, P1, PT, R5, R71, RZ ;  /* 0x0000004705057210 */ /* 0x001fca0007f3e0ff */
[----:B---3--:R-:W-:Y:S01]  /*156a0*/  IMAD.X R4, R4, 0x1, R70, P1 ;  /* 0x0000000104047824 */ /* 0x008fe200008e0646 */
[----:B------:R0:W-:Y:S04]  /*156b0*/  STL [R1+0x6b0], R5 ;  /* 0x0006b00501007387 */ /* 0x0001e80000100800 */
[----:B------:R1:W-:Y:S01]  /*156c0*/  STL [R1+0x6ac], R4 ;  /* 0x0006ac0401007387 */ /* 0x0003e20000100800 */
[----:B0-----:R-:W-:-:S04]  /*156d0*/  @P3 LOP3.LUT R5, R5, R4, RZ, 0x3c, !PT ;  /* 0x0000000405053212 */ /* 0x001fc800078e3cff */
[----:B-1----:R-:W-:-:S04]  /*156e0*/  @P3 LOP3.LUT R4, R5, R4, RZ, 0x3c, !PT ;  /* 0x0000000405043212 */ /* 0x002fc800078e3cff */
[----:B------:R-:W-:-:S05]  /*156f0*/  @P3 LOP3.LUT R5, R5, R4, RZ, 0x3c, !PT ;  /* 0x0000000405053212 */ /* 0x000fca00078e3cff */
[----:B------:R0:W5:Y:S02]  /*15700*/  @P3 LDG.E.U16 R72, desc[UR20][R4.64] ;  /* 0x0000001404483981 */ /* 0x000164000c1e1500 */
[----:B0-----:R-:W0:Y:S02]  /*15710*/  S2R R5, SR_TID.X ;  /* 0x0000000000057919 */ /* 0x001e240000002100 */
[----:B0-----:R-:W-:Y:S01]  /*15720*/  LOP3.LUT R4, R5, 0x7f, RZ, 0xc0, !PT ;  /* 0x0000007f05047812 */ /* 0x001fe200078ec0ff */
[----:B------:R-:W-:-:S04]  /*15730*/  IMAD.U32 R5, RZ, RZ, UR4 ;  /* 0x00000004ff057e24 */ /* 0x000fc8000f8e00ff */
[----:B------:R-:W0:Y:S01]  /*15740*/  SYNCS.PHASECHK.TRANS64.TRYWAIT P3, [UR6], R5 ;  /* 0x00000005ff0075a7 */ /* 0x000e220008061106 */
[----:B------:R-:W-:Y:S02]  /*15750*/  ISETP.GE.AND P1, PT, R4, R42, PT ;  /* 0x0000002a0400720c */ /* 0x000fe40003f26270 */
[----:B------:R-:W-:Y:S01]  /*15760*/  PRMT R4, R41, 0x5410, R43 ;  /* 0x0000541029047816 */ /* 0x000fe2000000002b */
[----:B0-----:R-:W-:Y:S10]  /*15770*/  @!P3 BRA `(.L_x_9) ;  /* 0x0000005400e4b947 */ /* 0x001ff40003800000 */
.L_x_17:
[----:B------:R-:W2:Y:S04]  /*15780*/  LDL.LU R43, [R1+0x90] ;  /* 0x00009000012b7983 */ /* 0x000ea80000300800 */
[----:B------:R-:W3:Y:S04]  /*15790*/  LDL.LU R42, [R1+0x80] ;  /* 0x00008000012a7983 */ /* 0x000ee80000300800 */
[----:B------:R-:W3:Y:S04]  /*157a0*/  LDL.LU R41, [R1+0x84] ;  /* 0x0000840001297983 */ /* 0x000ee80000300800 */
[----:B-----5:R0:W-:Y:S04]  /*157b0*/  STL [R1+0x814], R76 ;  /* 0x0008144c01007387 */ /* 0x0201e80000100800 */
[----:B0-----:R-:W2:Y:S04]  /*157c0*/  LDL.LU R76, [R1+0x88] ;  /* 0x00008800014c7983 */ /* 0x001ea80000300800 */
[----:B------:R0:W-:Y:S04]  /*157d0*/  STL [R1+0x810], R64 ;  /* 0x0008104001007387 */ /* 0x0001e80000100800 */
[----:B0-----:R-:W4:Y:S04]  /*157e0*/  LDL.LU R64, [R1+0x94] ;  /* 0x0000940001407983 */ /* 0x001f280000300800 */
        /* <DEDUP_REMOVED lines=15> */
[----:B0-----:R-:W4:Y:S01]  /*158e0*/  LDL.LU R72, [R1+0xb0] ;  /* 0x0000b00001487983 */ /* 0x001f220000300800 */
[----:B------:R-:W-:-:S02]  /*158f0*/  PRMT R17, R17, 0x5410, R27 ;  /* 0x0000541011117816 */ /* 0x000fc4000000001b */
[----:B------:R-:W-:Y:S01]  /*15900*/  PRMT R15, R15, 0x5410, R29 ;  /* 0x000054100f0f7816 */ /* 0x000fe2000000001d */
[----:B------:R0:W-:Y:S01]  /*15910*/  STL [R1+0x7ec], R68 ;  /* 0x0007ec4401007387 */ /* 0x0001e20000100800 */
[----:B------:R-:W-:Y:S02]  /*15920*/  PRMT R18, R18, 0x5410, R26 ;  /* 0x0000541012127816 */ /* 0x000fe4000000001a */
[----:B------:R-:W-:Y:S01]  /*15930*/  PRMT R14, R14, 0x5410, R30 ;  /* 0x000054100e0e7816 */ /* 0x000fe2000000001e */
[----:B------:R1:W-:Y:S01]  /*15940*/  STL [R1+0x7e8], R4 ;  /* 0x0007e80401007387 */ /* 0x0003e20000100800 */
[----:B------:R-:W-:Y:S02]  /*15950*/  PRMT R13, R13, 0x5410, R31 ;  /* 0x000054100d0d7816 */ /* 0x000fe4000000001f */
[----:B------:R-:W-:Y:S01]  /*15960*/  PRMT R19, R19, 0x5410, R25 ;  /* 0x0000541013137816 */ /* 0x000fe20000000019 */
[----:B------:R0:W-:Y:S01]  /*15970*/  STL [R1+0x7e4], R3 ;  /* 0x0007e40301007387 */ /* 0x0001e20000100800 */
        /* <DEDUP_REMOVED lines=13> */
[----:B------:R-:W-:Y:S02]  /*15a50*/  PRMT R5, R40, 0x5410, R39 ;  /* 0x0000541028057816 */ /* 0x000fe40000000027 */
[----:B------:R-:W-:Y:S02]  /*15a60*/  PRMT R16, R16, 0x5410, R28 ;  /* 0x0000541010107816 */ /* 0x000fe4000000001c */
[----:B---3--:R-:W-:Y:S02]  /*15a70*/  PRMT R28, R41, 0x5410, R42 ;  /* 0x00005410291c7816 */ /* 0x008fe4000000002a */
[----:B--2---:R-:W-:-:S02]  /*15a80*/  PRMT R27, R43, 0x5410, R76 ;  /* 0x000054102b1b7816 */ /* 0x004fc4000000004c */
[----:B------:R-:W2:Y:S04]  /*15a90*/  LDL.LU R76, [R1+0x74] ;  /* 0x00007400014c7983 */ /* 0x000ea80000300800 */
[----:B------:R-:W2:Y:S01]  /*15aa0*/  LDL.LU R29, [R1+0x7c] ;  /* 0x00007c00011d7983 */ /* 0x000ea20000300800 */
[----:B----4-:R-:W-:-:S03]  /*15ab0*/  PRMT R26, R64, 0x5410, R75 ;  /* 0x00005410401a7816 */ /* 0x010fc6000000004b */
[----:B------:R-:W3:Y:S04]  /*15ac0*/  LDL.LU R64, [R1+0x70] ;  /* 0x0000700001407983 */ /* 0x000ee80000300800 */
[----:B------:R-:W3:Y:S04]  /*15ad0*/  LDL.LU R30, [R1+0x78] ;  /* 0x00007800011e7983 */ /* 0x000ee80000300800 */
[----:B------:R-:W4:Y:S04]  /*15ae0*/  LDL.LU R75, [R1+0x68] ;  /* 0x00006800014b7983 */ /* 0x000f280000300800 */
[----:B------:R-:W4:Y:S01]  /*15af0*/  LDL.LU R31, [R1+0x6c] ;  /* 0x00006c00011f7983 */ /* 0x000f220000300800 */
[----:B------:R-:W-:-:S03]  /*15b00*/  PRMT R25, R69, 0x5410, R65 ;  /* 0x0000541045197816 */ /* 0x000fc60000000041 */
[----:B------:R-:W4:Y:S04]  /*15b10*/  LDL.LU R69, [R1+0x5c] ;  /* 0x00005c0001457983 */ /* 0x000f280000300800 */
[----:B------:R-:W4:Y:S04]  /*15b20*/  LDL.LU R32, [R1+0x64] ;  /* 0x0000640001207983 */ /* 0x000f280000300800 */
        /* <DEDUP_REMOVED lines=10> */
[----:B------:R-:W4:Y:S01]  /*15bd0*/  LDL.LU R67, [R1+0x38] ;  /* 0x0000380001437983 */ /* 0x000f220000300800 */
[----:B------:R-:W-:-:S03]  /*15be0*/  PRMT R22, R72, 0x5410, R22 ;  /* 0x0000541048167816 */ /* 0x000fc60000000016 */
[----:B------:R-:W4:Y:S04]  /*15bf0*/  LDL.LU R37, [R1+0x3c] ;  /* 0x00003c0001257983 */ /* 0x000f280000300800 */
[----:B------:R-:W4:Y:S04]  /*15c00*/  LDL.LU R72, [R1+0x2c] ;  /* 0x00002c0001487983 */ /* 0x000f280000300800 */
[----:B------:R-:W4:Y:S04]  /*15c10*/  LDL.LU R38, [R1+0x34] ;  /* 0x0000340001267983 */ /* 0x000f280000300800 */
[----:B0-----:R-:W4:Y:S04]  /*15c20*/  LDL.LU R68, [R1+0x28] ;  /* 0x0000280001447983 */ /* 0x001f280000300800 */
[----:B------:R-:W4:Y:S04]  /*15c30*/  LDL.LU R39, [R1+0x30] ;  /* 0x0000300001277983 */ /* 0x000f280000300800 */
[----:B-1----:R-:W4:Y:S04]  /*15c40*/  LDL.LU R4, [R1+0x20] ;  /* 0x0000200001047983 */ /* 0x002f280000300800 */
        /* <DEDUP_REMOVED lines=8> */
[----:B------:R-:W4:Y:S01]  /*15cd0*/  LDL.LU R0, [R1] ;  /* 0x0000000001007983 */ /* 0x000f220000300800 */
        /* <DEDUP_REMOVED lines=11> */
[----:B--2---:R-:W-:Y:S02]  /*15d90*/  PRMT R29, R29, 0x5410, R76 ;  /* 0x000054101d1d7816 */ /* 0x004fe4000000004c */
[----:B------:R-:W2:Y:S01]  /*15da0*/  LDL.LU R76, [R1+0x814] ;  /* 0x00081400014c7983 */ /* 0x000ea20000300800 */
[----:B---3--:R-:W-:-:S03]  /*15db0*/  PRMT R30, R30, 0x5410, R64 ;  /* 0x000054101e1e7816 */ /* 0x008fc60000000040 */
[----:B------:R-:W3:Y:S01]  /*15dc0*/  LDL.LU R64, [R1+0x810] ;  /* 0x0008100001407983 */ /* 0x000ee20000300800 */
[----:B----4-:R-:W-:-:S03]  /*15dd0*/  PRMT R31, R31, 0x5410, R75 ;  /* 0x000054101f1f7816 */ /* 0x010fc6000000004b */
[----:B------:R-:W3:Y:S01]  /*15de0*/  LDL.LU R75, [R1+0x80c] ;  /* 0x00080c00014b7983 */ /* 0x000ee20000300800 */
[----:B------:R-:W-:-:S03]  /*15df0*/  PRMT R32, R32, 0x5410, R69 ;  /* 0x0000541020207816 */ /* 0x000fc60000000045 */
[----:B------:R-:W4:Y:S01]  /*15e00*/  LDL.LU R69, [R1+0x808] ;  /* 0x0008080001457983 */ /* 0x000f220000300800 */
        /* <DEDUP_REMOVED lines=19> */
[----:B------:R-:W5:Y:S01]  /*15f40*/  LDL.LU R71, [R1+0x7e0] ;  /* 0x0007e00001477983 */ /* 0x000f620000300800 */
[----:B------:R-:W-:-:S03]  /*15f50*/  PRMT R43, R43, 0x5410, R70 ;  /* 0x000054102b2b7816 */ /* 0x000fc60000000046 */
[----:B------:R-:W5:Y:S01]  /*15f60*/  LDL.LU R70, [R1+0x7dc] ;  /* 0x0007dc0001467983 */ /* 0x000f620000300800 */
[----:B------:R-:W-:-:S03]  /*15f70*/  PRMT R44, R2, 0x5410, R44 ;  /* 0x00005410022c7816 */ /* 0x000fc6000000002c */
[----:B------:R-:W5:Y:S01]  /*15f80*/  LDL.LU R2, [R1+0x7d8] ;  /* 0x0007d80001027983 */ /* 0x000f620000300800 */
[----:B------:R-:W-:-:S03]  /*15f90*/  PRMT R45, R0, 0x5410, R45 ;  /* 0x00005410002d7816 */ /* 0x000fc6000000002d */
[----:B------:R-:W5:Y:S04]  /*15fa0*/  LDL.LU R0, [R1+0x7d4] ;  /* 0x0007d40001007983 */ /* 0x000f680000300800 */
        /* <DEDUP_REMOVED lines=10> */
[----:B------:R-:W4:Y:S01]  /*16050*/  LDL.LU R83, [R1+0xbc] ;  /* 0x0000bc0001537983 */ /* 0x000f220000300800 */
[----:B------:R-:W-:-:S02]  /*16060*/  PRMT R57, R82, 0x5410, R57 ;  /* 0x0000541052397816 */ /* 0x000fc40000000039 */
[----:B------:R-:W-:Y:S02]  /*16070*/  PRMT R58, R81, 0x5410, R58 ;  /* 0x00005410513a7816 */ /* 0x000fe4000000003a */
[----:B------:R-:W-:Y:S02]  /*16080*/  PRMT R59, R80, 0x5410, R59 ;  /* 0x00005410503b7816 */ /* 0x000fe4000000003b */
[----:B------:R-:W-:Y:S02]  /*16090*/  PRMT R60, R60, 0x5410, R79 ;  /* 0x000054103c3c7816 */ /* 0x000fe4000000004f */
[----:B------:R-:W-:Y:S02]  /*160a0*/  PRMT R61, R61, 0x5410, R78 ;  /* 0x000054103d3d7816 */ /* 0x000fe4000000004e */
[----:B------:R-:W-:Y:S02]  /*160b0*/  PRMT R62, R62, 0x5410, R77 ;  /* 0x000054103e3e7816 */ /* 0x000fe4000000004d */
[----:B--2---:R-:W-:-:S02]  /*160c0*/  PRMT R63, R63, 0x5410, R76 ;  /* 0x000054103f3f7816 */ /* 0x004fc4000000004c */
[----:B---3--:R-:W-:Y:S02]  /*160d0*/  PRMT R64, R64, 0x5410, R75 ;  /* 0x0000541040407816 */ /* 0x008fe4000000004b */
[----:B----4-:R-:W-:Y:S02]  /*160e0*/  PRMT R65, R65, 0x5410, R74 ;  /* 0x0000541041417816 */ /* 0x010fe4000000004a */
[----:B------:R-:W-:Y:S02]  /*160f0*/  PRMT R66, R66, 0x5410, R73 ;  /* 0x0000541042427816 */ /* 0x000fe40000000049 */
[----:B------:R-:W-:-:S04]  /*16100*/  PRMT R67, R67, 0x5410, R72 ;  /* 0x0000541043437816 */ /* 0x000fc80000000048 */
[----:B------:R0:W-:Y:S01]  /*16110*/  STTM.x64 tmem[UR10+0x40], R4 ;  /* 0x00004004000079ed */ /* 0x0001e2000834000a */
[----:B------:R-:W1:Y:S01]  /*16120*/  FENCE.VIEW.ASYNC.T ;  /* 0x00000000000073c6 */ /* 0x000e620000000200 */
[----:B------:R-:W-:-:S05]  /*16130*/  IADD3 R84, P3, PT, R84, R69, RZ ;  /* 0x0000004554547210 */ /* 0x000fca0007f7e0ff */
[----:B------:R-:W-:Y:S01]  /*16140*/  IMAD.X R83, R83, 0x1, R68, P3 ;  /* 0x0000000153537824 */ /* 0x000fe200018e0644 */
[-C--:B------:R-:W-:Y:S01]  /*16150*/  IADD3 R90, P3, PT, R90, R69.reuse, RZ ;  /* 0x000000455a5a7210 */ /* 0x080fe20007f7e0ff */
[----:B------:R-:W-:Y:S04]  /*16160*/  STL [R1+0xc0], R84 ;  /* 0x0000c05401007387 */ /* 0x000fe80000100800 */
[----:B------:R-:W-:Y:S01]  /*16170*/  STL [R1+0xbc], R83 ;  /* 0x0000bc5301007387 */ /* 0x000fe20000100800 */
[----:B------:R-:W-:-:S03]  /*16180*/  IADD3 R86, P5, PT, R86, R69, RZ ;  /* 0x0000004556567210 */ /* 0x000fc60007fbe0ff */
[----:B------:R-:W-:Y:S01]  /*16190*/  STL [R1+0xd8], R90 ;  /* 0x0000d85a01007387 */ /* 0x000fe20000100800 */
[----:B------:R-:W-:Y:S01]  /*161a0*/  IADD3 R88, P4, PT, R88, R69, RZ ;  /* 0x0000004558587210 */ /* 0x000fe20007f9e0ff */
[----:B------:R-:W-:-:S04]  /*161b0*/  IMAD.X R85, R85, 0x1, R68, P5 ;  /* 0x0000000155557824 */ /* 0x000fc800028e0644 */
[--C-:B------:R-:W-:Y:S02]  /*161c0*/  IMAD.X R87, R87, 0x1, R68.reuse, P4 ;  /* 0x0000000157577824 */ /* 0x100fe400020e0644 */
[----:B------:R-:W-:Y:S01]  /*161d0*/  IMAD.X R89, R89, 0x1, R68, P3 ;  /* 0x0000000159597824 */ /* 0x000fe200018e0644 */
[----:B0-----:R-:W2:Y:S04]  /*161e0*/  LDL.LU R6, [R1+0xdc] ;  /* 0x0000dc0001067983 */ /* 0x001ea80000300800 */
[----:B------:R-:W-:Y:S04]  /*161f0*/  STL [R1+0xc8], R86 ;  /* 0x0000c85601007387 */ /* 0x000fe80000100800 */
[----:B------:R-:W3:Y:S04]  /*16200*/  LDL.LU R16, [R1+0xe4] ;  /* 0x0000e40001107983 */ /* 0x000ee80000300800 */
[----:B------:R-:W4:Y:S04]  /*16210*/  LDL.LU R13, [R1+0xec] ;  /* 0x0000ec00010d7983 */ /* 0x000f280000300800 */
[----:B------:R-:W-:Y:S04]  /*16220*/  STL [R1+0xd0], R88 ;  /* 0x0000d05801007387 */ /* 0x000fe80000100800 */
[----:B------:R-:W-:Y:S04]  /*16230*/  STL [R1+0xc4], R85 ;  /* 0x0000c45501007387 */ /* 0x000fe80000100800 */
[----:B------:R-:W-:Y:S04]  /*16240*/  STL [R1+0xcc], R87 ;  /* 0x0000cc5701007387 */ /* 0x000fe80000100800 */
[----:B------:R-:W4:Y:S04]  /*16250*/  LDL.LU R10, [R1+0xf8] ;  /* 0x0000f800010a7983 */ /* 0x000f280000300800 */
[----:B------:R-:W4:Y:S04]  /*16260*/  LDL.LU R23, [R1+0x100] ;  /* 0x0001000001177983 */ /* 0x000f280000300800 */
[----:B------:R-:W-:Y:S04]  /*16270*/  STL [R1+0xd4], R89 ;  /* 0x0000d45901007387 */ /* 0x000fe80000100800 */
[----:B------:R-:W4:Y:S04]  /*16280*/  LDL.LU R17, [R1+0x108] ;  /* 0x0001080001117983 */ /* 0x000f280000300800 */
[----:B------:R-:W4:Y:S04]  /*16290*/  LDL.LU R11, [R1+0xf4] ;  /* 0x0000f400010b7983 */ /* 0x000f280000300800 */
[----:B------:R-:W4:Y:S04]  /*162a0*/  LDL.LU R24, [R1+0xfc] ;  /* 0x0000fc0001187983 */ /* 0x000f280000300800 */
[----:B------:R-:W4:Y:S01]  /*162b0*/  LDL.LU R18, [R1+0x104] ;  /* 0x0001040001127983 */ /* 0x000f220000300800 */
[----:B------:R-:W-:Y:S01]  /*162c0*/  PRMT R72, RZ, 0x7610, R72 ;  /* 0x00007610ff487816 */ /* 0x000fe20000000048 */
[----:B------:R-:W-:-:S02]  /*162d0*/  @!P1 IMAD.MOV.U32 R4, RZ, RZ, R84 ;  /* 0x000000ffff049224 */ /* 0x000fc400078e0054 */
[----:B------:R-:W-:Y:S01]  /*162e0*/  @!P1 IMAD.MOV.U32 R5, RZ, RZ, R83 ;  /* 0x000000ffff059224 */ /* 0x000fe200078e0053 */
[----:B-1----:R-:W-:Y:S01]  /*162f0*/  BAR.SYNC.DEFER_BLOCKING 0x0 ;  /* 0x0000000000007b1d */ /* 0x002fe20000010000 */
[----:B------:R-:W-:Y:S02]  /*16300*/  PRMT R50, RZ, 0x7610, R50 ;  /* 0x00007610ff327816 */ /* 0x000fe40000000032 */
[-C--:B------:R-:W-:Y:S02]  /*16310*/  IADD3 R91, P5, PT, R91, R69.reuse, RZ ;  /* 0x000000455b5b7210 */ /* 0x080fe40007fbe0ff */
[----:B------:R-:W-:Y:S02]  /*16320*/  PRMT R46, RZ, 0x7610, R46 ;  /* 0x00007610ff2e7816 */ /* 0x000fe4000000002e */
[-C--:B------:R-:W-:Y:S02]  /*16330*/  IADD3 R93, P3, PT, R93, R69.reuse, RZ ;  /* 0x000000455d5d7210 */ /* 0x080fe40007f7e0ff */
[----:B------:R-:W-:Y:S01]  /*16340*/  IADD3 R92, P4, PT, R92, R69, RZ ;  /* 0x000000455c5c7210 */ /* 0x000fe20007f9e0ff */
[----:B------:R-:W-:Y:S01]  /*16350*/  STL [R1+0xe0], R91 ;  /* 0x0000e05b01007387 */ /* 0x000fe20000100800 */
[----:B------:R-:W-:-:S03]  /*16360*/  PRMT R45, RZ, 0x7610, R45 ;  /* 0x00007610ff2d7816 */ /* 0x000fc6000000002d */
[----:B------:R0:W4:Y:S02]  /*16370*/  @!P1 LDG.E.U16 R72, desc[UR20][R4.64] ;  /* 0x0000001404489981 */ /* 0x000124000c1e1500 */
[----:B0-----:R-:W-:Y:S02]  /*16380*/  @!P1 IMAD.MOV.U32 R4, RZ, RZ, R86 ;  /* 0x000000ffff049224 */ /* 0x001fe400078e0056 */
[----:B------:R-:W-:-:S05]  /*16390*/  @!P1 IMAD.MOV.U32 R5, RZ, RZ, R85 ;  /* 0x000000ffff059224 */ /* 0x000fca00078e0055 */
[----:B------:R0:W4:Y:S01]  /*163a0*/  @!P1 LDG.E.U16 R50, desc[UR20][R4.64] ;  /* 0x0000001404329981 */ /* 0x000122000c1e1500 */
[----:B------:R-:W-:-:S03]  /*163b0*/  PRMT R44, RZ, 0x7610, R44 ;  /* 0x00007610ff2c7816 */ /* 0x000fc6000000002c */
[----:B------:R-:W-:Y:S01]  /*163c0*/  STL [R1+0xf0], R93 ;  /* 0x0000f05d01007387 */ /* 0x000fe20000100800 */
[----:B0-----:R-:W-:Y:S02]  /*163d0*/  @!P1 IMAD.MOV.U32 R4, RZ, RZ, R88 ;  /* 0x000000ffff049224 */ /* 0x001fe400078e0058 */
[----:B------:R-:W-:Y:S01]  /*163e0*/  @!P1 IMAD.MOV.U32 R5, RZ, RZ, R87 ;  /* 0x000000ffff059224 */ /* 0x000fe200078e0057 */
[----:B------:R-:W-:Y:S04]  /*163f0*/  STL [R1+0xe8], R92 ;  /* 0x0000e85c01007387 */ /* 0x000fe80000100800 */
[----:B------:R0:W4:Y:S02]  /*16400*/  @!P1 LDG.E.U16 R46, desc[UR20][R4.64] ;  /* 0x00000014042e9981 */ /* 0x000124000c1e1500 */
[----:B0-----:R-:W-:-:S02]  /*16410*/  @!P1 IMAD.MOV.U32 R4, RZ, RZ, R90 ;  /* 0x000000ffff049224 */ /* 0x001fc400078e005a */
[----:B------:R-:W-:-:S05]  /*16420*/  @!P1 IMAD.MOV.U32 R5, RZ, RZ, R89 ;  /* 0x000000ffff059224 */ /* 0x000fca00078e0059 */
[----:B------:R0:W4:Y:S02]  /*16430*/  @!P1 LDG.E.U16 R45, desc[UR20][R4.64] ;  /* 0x00000014042d9981 */ /* 0x000124000c1e1500 */
[----:B0-----:R-:W-:Y:S02]  /*16440*/  PRMT R4, RZ, 0x7610, R4 ;  /* 0x00007610ff047816 */ /* 0x001fe40000000004 */
[----:B------:R-:W-:Y:S01]  /*16450*/  PRMT R5, RZ, 0x7610, R5 ;  /* 0x00007610ff057816 */ /* 0x000fe20000000005 */
[----:B--2---:R-:W-:-:S04]  /*16460*/  IMAD.X R6, R6, 0x1, R68, P5 ;  /* 0x0000000106067824 */ /* 0x004fc800028e0644 */
[----:B------:R-:W-:Y:S01]  /*16470*/  @!P1 IMAD.MOV.U32 R7, RZ, RZ, R6 ;  /* 0x000000ffff079224 */ /* 0x000fe200078e0006 */
[----:B------:R0:W-:Y:S01]  /*16480*/  STL [R1+0xdc], R6 ;  /* 0x0000dc0601007387 */ /* 0x0001e20000100800 */
[--C-:B---3--:R-:W-:Y:S02]  /*16490*/  IMAD.X R16, R16, 0x1, R68.reuse, P4 ;  /* 0x0000000110107824 */ /* 0x108fe400020e0644 */
[----:B0-----:R-:W-:Y:S02]  /*164a0*/  @!P1 IMAD.MOV.U32 R6, RZ, RZ, R91 ;  /* 0x000000ffff069224 */ /* 0x001fe400078e005b */
[----:B----4-:R-:W-:Y:S01]  /*164b0*/  IMAD.X R13, R13, 0x1, R68, P3 ;  /* 0x000000010d0d7824 */ /* 0x010fe200018e0644 */
[----:B------:R-:W-:Y:S04]  /*164c0*/  STL [R1+0xe4], R16 ;  /* 0x0000e41001007387 */ /* 0x000fe80000100800 */
[----:B------:R0:W2:Y:S04]  /*164d0*/  @!P1 LDG.E.U16 R44, desc[UR20][R6.64] ;  /* 0x00000014062c9981 */ /* 0x0000a8000c1e1500 */
[----:B------:R-:W3:Y:S04]  /*164e0*/  LDL.LU R12, [R1+0x110] ;  /* 0x00011000010c7983 */ /* 0x000ee80000300800 */
[----:B------:R-:W4:Y:S01]  /*164f0*/  LDL.LU R25, [R1+0x130] ;  /* 0x0001300001197983 */ /* 0x000f220000300800 */
[----:B0-----:R-:W-:-:S02]  /*16500*/  @!P1 IMAD.MOV.U32 R6, RZ, RZ, R92 ;  /* 0x000000ffff069224 */ /* 0x001fc400078e005c */
[----:B------:R-:W-:Y:S01]  /*16510*/  @!P1 IMAD.MOV.U32 R7, RZ, RZ, R16 ;  /* 0x000000ffff079224 */ /* 0x000fe200078e0010 */
[----:B------:R0:W-:Y:S01]  /*16520*/  STL [R1+0xec], R13 ;  /* 0x0000ec0d01007387 */ /* 0x0001e20000100800 */
[----:B------:R-:W-:-:S03]  /*16530*/  IADD3 R10, P5, PT, R10, R69, RZ ;  /* 0x000000450a0a7210 */ /* 0x000fc60007fbe0ff */
[----:B------:R-:W2:Y:S04]  /*16540*/  LDL.LU R19, [R1+0x138] ;  /* 0x0001380001137983 */ /* 0x000ea80000300800 */
[----:B------:R1:W2:Y:S01]  /*16550*/  @!P1 LDG.E.U16 R4, desc[UR20][R6.64] ;  /* 0x0000001406049981 */ /* 0x0002a2000c1e1500 */
[-C--:B------:R-:W-:Y:S02]  /*16560*/  IADD3 R23, P4, PT, R23, R69.reuse, RZ ;  /* 0x0000004517177210 */ /* 0x080fe40007f9e0ff */
[----:B------:R-:W-:Y:S01]  /*16570*/  IADD3 R17, P3, PT, R17, R69, RZ ;  /* 0x0000004511117210 */ /* 0x000fe20007f7e0ff */
[----:B-1----:R-:W-:Y:S02]  /*16580*/  @!P1 IMAD.MOV.U32 R6, RZ, RZ, R93 ;  /* 0x000000ffff069224 */ /* 0x002fe400078e005d */
[----:B------:R-:W-:-:S02]  /*16590*/  @!P1 IMAD.MOV.U32 R7, RZ, RZ, R13 ;  /* 0x000000ffff079224 */ /* 0x000fc400078e000d */
[----:B0-----:R-:W2:Y:S04]  /*165a0*/  LDL.LU R13, [R1+0x10c] ;  /* 0x00010c00010d7983 */ /* 0x001ea80000300800 */
[----:B------:R-:W2:Y:S01]  /*165b0*/  LDL.LU R31, [R1+0x12c] ;  /* 0x00012c00011f7983 */ /* 0x000ea20000300800 */
[----:B------:R-:W-:-:S03]  /*165c0*/  IMAD.X R11, R11, 0x1, R68, P5 ;  /* 0x000000010b0b7824 */ /* 0x000fc600028e0644 */
[----:B------:R0:W2:Y:S01]  /*165d0*/  @!P1 LDG.E.U16 R5, desc[UR20][R6.64] ;  /* 0x0000001406059981 */ /* 0x0000a2000c1e1500 */
[----:B------:R-:W-:-:S03]  /*165e0*/  IMAD.X R24, R24, 0x1, R68, P4 ;  /* 0x0000000118187824 */ /* 0x000fc600020e0644 */
[----:B------:R-:W2:Y:S01]  /*165f0*/  LDL.LU R22, [R1+0x134] ;  /* 0x0001340001167983 */ /* 0x000ea20000300800 */
[----:B0-----:R-:W-:-:S03]  /*16600*/  PRMT R6, RZ, 0x7610, R6 ;  /* 0x00007610ff067816 */ /* 0x001fc60000000006 */
[----:B------:R0:W-:Y:S01]  /*16610*/  STL [R1+0xf8], R10 ;  /* 0x0000f80a01007387 */ /* 0x0001e20000100800 */
[----:B------:R-:W-:Y:S01]  /*16620*/  PRMT R7, RZ, 0x7610, R7 ;  /* 0x00007610ff077816 */ /* 0x000fe20000000007 */
[----:B------:R-:W-:Y:S02]  /*16630*/  IMAD.X R18, R18, 0x1, R68, P3 ;  /* 0x0000000112127824 */ /* 0x000fe400018e0644 */
[----:B------:R-:W-:Y:S04]  /*16640*/  STL [R1+0x108], R17 ;  /* 0x0001081101007387 */ /* 0x000fe80000100800 */
[----:B------:R-:W-:Y:S04]  /*16650*/  STL [R1+0x100], R23 ;  /* 0x0001001701007387 */ /* 0x000fe80000100800 */
[----:B------:R1:W-:Y:S04]  /*16660*/  STL [R1+0xf4], R11 ;  /* 0x0000f40b01007387 */ /* 0x0003e80000100800 */
[----:B------:R0:W2:Y:S04]  /*16670*/  @!P1 LDG.E.U16 R6, desc[UR20][R10.64] ;  /* 0x000000140a069981 */ /* 0x0000a8000c1e1500 */
[----:B------:R1:W-:Y:S04]  /*16680*/  STL [R1+0xfc], R24 ;  /* 0x0000fc1801007387 */ /* 0x0003e80000100800 */
[----:B------:R-:W2:Y:S01]  /*16690*/  LDL.LU R16, [R1+0x140] ;  /* 0x0001400001107983 */ /* 0x000ea20000300800 */
[----:B0-----:R-:W-:-:S02]  /*166a0*/  @!P1 IMAD.MOV.U32 R10, RZ, RZ, R23 ;  /* 0x000000ffff0a9224 */ /* 0x001fc400078e0017 */
[----:B-1----:R-:W-:Y:S01]  /*166b0*/  @!P1 IMAD.MOV.U32 R11, RZ, RZ, R24 ;  /* 0x000000ffff0b9224 */ /* 0x002fe200078e0018 */
[----:B------:R-:W2:Y:S04]  /*166c0*/  LDL.LU R28, [R1+0x148] ;  /* 0x00014800011c7983 */ /* 0x000ea80000300800 */
[----:B------:R0:W-:Y:S04]  /*166d0*/  STL [R1+0x104], R18 ;  /* 0x0001041201007387 */ /* 0x0001e80000100800 */
[----:B------:R-:W2:Y:S04]  /*166e0*/  LDL.LU R23, [R1+0x150] ;  /* 0x0001500001177983 */ /* 0x000ea80000300800 */
[----:B------:R1:W2:Y:S02]  /*166f0*/  @!P1 LDG.E.U16 R7, desc[UR20][R10.64] ;  /* 0x000000140a079981 */ /* 0x0002a4000c1e1500 */
[----:B-1----:R-:W-:-:S02]  /*16700*/  @!P1 IMAD.MOV.U32 R10, RZ, RZ, R17 ;  /* 0x000000ffff0a9224 */ /* 0x002fc400078e0011 */
[----:B------:R-:W2:Y:S04]  /*16710*/  LDL.LU R17, [R1+0x13c] ;  /* 0x00013c0001117983 */ /* 0x000ea80000300800 */
[----:B------:R-:W2:Y:S04]  /*16720*/  LDL.LU R29, [R1+0x144] ;  /* 0x00014400011d7983 */ /* 0x000ea80000300800 */
[----:B------:R-:W2:Y:S01]  /*16730*/  LDL.LU R24, [R1+0x14c] ;  /* 0x00014c0001187983 */ /* 0x000ea20000300800 */
[----:B------:R-:W-:Y:S01]  /*16740*/  PRMT R8, RZ, 0x7610, R8 ;  /* 0x00007610ff087816 */ /* 0x000fe20000000008 */
[----:B------:R-:W-:Y:S01]  /*16750*/  @!P1 IMAD.MOV.U32 R11, RZ, RZ, R18 ;  /* 0x000000ffff0b9224 */ /* 0x000fe200078e0012 */
[----:B------:R-:W-:-:S04]  /*16760*/  PRMT R9, RZ, 0x7610, R9 ;  /* 0x00007610ff097816 */ /* 0x000fc80000000009 */
[----:B------:R1:W2:Y:S02]  /*16770*/  @!P1 LDG.E.U16 R8, desc[UR20][R10.64] ;  /* 0x000000140a089981 */ /* 0x0002a4000c1e1500 */
[----:B-1----:R-:W-:Y:S02]  /*16780*/  PRMT R10, RZ, 0x7610, R10 ;  /* 0x00007610ff0a7816 */ /* 0x002fe4000000000a */
[----:B------:R-:W-:Y:S02]  /*16790*/  PRMT R11, RZ, 0x7610, R11 ;  /* 0x00007610ff0b7816 */ /* 0x000fe4000000000b */
[-C--:B---3--:R-:W-:Y:S02]  /*167a0*/  IADD3 R12, P5, PT, R12, R69.reuse, RZ ;  /* 0x000000450c0c7210 */ /* 0x088fe40007fbe0ff */
[----:B----4-:R-:W-:-:S03]  /*167b0*/  IADD3 R25, P4, PT, R25, R69, RZ ;  /* 0x0000004519197210 */ /* 0x010fc60007f9e0ff */
[----:B------:R1:W-:Y:S01]  /*167c0*/  STL [R1+0x110], R12 ;  /* 0x0001100c01007387 */ /* 0x0003e20000100800 */
[----:B--2---:R-:W-:-:S05]  /*167d0*/  IADD3 R19, P3, PT, R19, R69, RZ ;  /* 0x0000004513137210 */ /* 0x004fca0007f7e0ff */
[----:B------:R-:W-:Y:S04]  /*167e0*/  STL [R1+0x138], R19 ;  /* 0x0001381301007387 */ /* 0x000fe80000100800 */
[----:B------:R-:W-:Y:S01]  /*167f0*/  STL [R1+0x130], R25 ;  /* 0x0001301901007387 */ /* 0x000fe20000100800 */
[--C-:B------:R-:W-:Y:S02]  /*16800*/  IMAD.X R13, R13, 0x1, R68.reuse, P5 ;  /* 0x000000010d0d7824 */ /* 0x100fe400028e0644 */
[----:B------:R-:W-:-:S03]  /*16810*/  IMAD.X R31, R31, 0x1, R68, P4 ;  /* 0x000000011f1f7824 */ /* 0x000fc600020e0644 */
[----:B------:R2:W-:Y:S04]  /*16820*/  STL [R1+0x10c], R13 ;  /* 0x00010c0d01007387 */ /* 0x0005e80000100800 */
[----:B------:R1:W3:Y:S01]  /*16830*/  @!P1 LDG.E.U16 R9, desc[UR20][R12.64] ;  /* 0x000000140c099981 */ /* 0x0002e2000c1e1500 */
[----:B------:R-:W-:-:S03]  /*16840*/  IMAD.X R22, R22, 0x1, R68, P3 ;  /* 0x0000000116167824 */ /* 0x000fc600018e0644 */
[----:B------:R4:W-:Y:S04]  /*16850*/  STL [R1+0x12c], R31 ;  /* 0x00012c1f01007387 */ /* 0x0009e80000100800 */
[----:B0-----:R-:W3:Y:S01]  /*16860*/  LDL.LU R18, [R1+0x158] ;  /* 0x0001580001127983 */ /* 0x001ee20000300800 */
[----:B-1----:R-:W-:Y:S02]  /*16870*/  @!P1 IMAD.MOV.U32 R12, RZ, RZ, R25 ;  /* 0x000000ffff0c9224 */ /* 0x002fe400078e0019 */
[----:B--2---:R-:W-:Y:S01]  /*16880*/  @!P1 IMAD.MOV.U32 R13, RZ, RZ, R31 ;  /* 0x000000ffff0d9224 */ /* 0x004fe200078e001f */
[----:B------:R-:W2:Y:S04]  /*16890*/  LDL.LU R30, [R1+0x160] ;  /* 0x00016000011e7983 */ /* 0x000ea80000300800 */
[----:B------:R0:W-:Y:S04]  /*168a0*/  STL [R1+0x134], R22 ;  /* 0x0001341601007387 */ /* 0x0001e80000100800 */
[----:B------:R-:W2:Y:S04]  /*168b0*/  LDL.LU R25, [R1+0x168] ;  /* 0x0001680001197983 */ /* 0x000ea80000300800 */
[----:B------:R1:W2:Y:S02]  /*168c0*/  @!P1 LDG.E.U16 R10, desc[UR20][R12.64] ;  /* 0x000000140c0a9981 */ /* 0x0002a4000c1e1500 */
[----:B-1----:R-:W-:-:S02]  /*168d0*/  @!P1 IMAD.MOV.U32 R12, RZ, RZ, R19 ;  /* 0x000000ffff0c9224 */ /* 0x002fc400078e0013 */
[----:B------:R-:W-:Y:S01]  /*168e0*/  @!P1 IMAD.MOV.U32 R13, RZ, RZ, R22 ;  /* 0x000000ffff0d9224 */ /* 0x000fe200078e0016 */
[----:B------:R-:W2:Y:S01]  /*168f0*/  LDL.LU R19, [R1+0x154] ;  /* 0x0001540001137983 */ /* 0x000ea20000300800 */
[-C--:B------:R-:W-:Y:S02]  /*16900*/  IADD3 R16, P5, PT, R16, R69.reuse, RZ ;  /* 0x0000004510107210 */ /* 0x080fe40007fbe0ff */
[-C--:B------:R-:W-:Y:S01]  /*16910*/  IADD3 R28, P4, PT, R28, R69.reuse, RZ ;  /* 0x000000451c1c7210 */ /* 0x080fe20007f9e0ff */
[----:B------:R-:W2:Y:S04]  /*16920*/  LDL.LU R36, [R1+0x15c] ;  /* 0x00015c0001247983 */ /* 0x000ea80000300800 */
[----:B------:R1:W2:Y:S01]  /*16930*/  @!P1 LDG.E.U16 R11, desc[UR20][R12.64] ;  /* 0x000000140c0b9981 */ /* 0x0002a2000c1e1500 */
[----:B------:R-:W-:-:S03]  /*16940*/  IADD3 R23, P3, PT, R23, R69, RZ ;  /* 0x0000004517177210 */ /* 0x000fc60007f7e0ff */
[----:B----4-:R-:W4:Y:S01]  /*16950*/  LDL.LU R31, [R1+0x164] ;  /* 0x00016400011f7983 */ /* 0x010f220000300800 */
[----:B-1----:R-:W-:-:S03]  /*16960*/  PRMT R12, RZ, 0x7610, R12 ;  /* 0x00007610ff0c7816 */ /* 0x002fc6000000000c */
[----:B------:R1:W-:Y:S01]  /*16970*/  STL [R1+0x140], R16 ;  /* 0x0001401001007387 */ /* 0x0003e20000100800 */
[----:B------:R-:W-:Y:S01]  /*16980*/  PRMT R13, RZ, 0x7610, R13 ;  /* 0x00007610ff0d7816 */ /* 0x000fe2000000000d */
[--C-:B------:R-:W-:Y:S02]  /*16990*/  IMAD.X R17, R17, 0x1, R68.reuse, P5 ;  /* 0x0000000111117824 */ /* 0x100fe400028e0644 */
[----:B------:R-:W-:Y:S01]  /*169a0*/  STL [R1+0x150], R23 ;  /* 0x0001501701007387 */ /* 0x000fe20000100800 */
[----:B------:R-:W-:-:S03]  /*169b0*/  IMAD.X R29, R29, 0x1, R68, P4 ;  /* 0x000000011d1d7824 */ /* 0x000fc600020e0644 */
[----:B------:R-:W-:Y:S01]  /*169c0*/  STL [R1+0x148], R28 ;  /* 0x0001481c01007387 */ /* 0x000fe20000100800 */
[----:B------:R-:W-:-:S03]  /*169d0*/  IMAD.X R24, R24, 0x1, R68, P3 ;  /* 0x0000000118187824 */ /* 0x000fc600018e0644 */
[----:B------:R0:W-:Y:S04]  /*169e0*/  STL [R1+0x13c], R17 ;  /* 0x00013c1101007387 */ /* 0x0001e80000100800 */
[----:B------:R1:W4:Y:S04]  /*169f0*/  @!P1 LDG.E.U16 R12, desc[UR20][R16.64] ;  /* 0x00000014100c9981 */ /* 0x000328000c1e1500 */
[----:B------:R1:W-:Y:S04]  /*16a00*/  STL [R1+0x144], R29 ;  /* 0x0001441d01007387 */ /* 0x0003e80000100800 */
[----:B0-----:R-:W4:Y:S01]  /*16a10*/  LDL.LU R22, [R1+0x170] ;  /* 0x0001700001167983 */ /* 0x001f220000300800 */
[----:B-1----:R-:W-:-:S02]  /*16a20*/  @!P1 IMAD.MOV.U32 R16, RZ, RZ, R28 ;  /* 0x000000ffff109224 */ /* 0x002fc400078e001c */
[----:B------:R-:W-:Y:S01]  /*16a30*/  @!P1 IMAD.MOV.U32 R17, RZ, RZ, R29 ;  /* 0x000000ffff119224 */ /* 0x000fe200078e001d */
[----:B------:R0:W-:Y:S04]  /*16a40*/  STL [R1+0x14c], R24 ;  /* 0x00014c1801007387 */ /* 0x0001e80000100800 */
[----:B------:R-:W4:Y:S04]  /*16a50*/  LDL.LU R28, [R1+0x178] ;  /* 0x00017800011c7983 */ /* 0x000f280000300800 */
[----:B------:R-:W4:Y:S04]  /*16a60*/  LDL.LU R29, [R1+0x180] ;  /* 0x00018000011d7983 */ /* 0x000f280000300800 */
[----:B------:R1:W4:Y:S02]  /*16a70*/  @!P1 LDG.E.U16 R13, desc[UR20][R16.64] ;  /* 0x00000014100d9981 */ /* 0x000324000c1e1500 */
[----:B-1----:R-:W-:-:S02]  /*16a80*/  @!P1 IMAD.MOV.U32 R16, RZ, RZ, R23 ;  /* 0x000000ffff109224 */ /* 0x002fc400078e0017 */
[----:B------:R-:W4:Y:S04]  /*16a90*/  LDL.LU R23, [R1+0x16c] ;  /* 0x00016c0001177983 */ /* 0x000f280000300800 */
[----:B------:R-:W4:Y:S04]  /*16aa0*/  LDL.LU R35, [R1+0x174] ;  /* 0x0001740001237983 */ /* 0x000f280000300800 */
[----:B------:R-:W4:Y:S01]  /*16ab0*/  LDL.LU R34, [R1+0x17c] ;  /* 0x00017c0001227983 */ /* 0x000f220000300800 */
[----:B------:R-:W-:Y:S01]  /*16ac0*/  PRMT R14, RZ, 0x7610, R14 ;  /* 0x00007610ff0e7816 */ /* 0x000fe2000000000e */
[----:B------:R-:W-:Y:S01]  /*16ad0*/  @!P1 IMAD.MOV.U32 R17, RZ, RZ, R24 ;  /* 0x000000ffff119224 */ /* 0x000fe200078e0018 */
[----:B------:R-:W-:-:S04]  /*16ae0*/  PRMT R15, RZ, 0x7610, R15 ;  /* 0x00007610ff0f7816 */ /* 0x000fc8000000000f */
[----:B------:R1:W4:Y:S02]  /*16af0*/  @!P1 LDG.E.U16 R14, desc[UR20][R16.64] ;  /* 0x00000014100e9981 */ /* 0x000324000c1e1500 */
[----:B-1----:R-:W-:Y:S02]  /*16b00*/  PRMT R16, RZ, 0x7610, R16 ;  /* 0x00007610ff107816 */ /* 0x002fe40000000010 */
[----:B------:R-:W-:Y:S02]  /*16b10*/  PRMT R17, RZ, 0x7610, R17 ;  /* 0x00007610ff117816 */ /* 0x000fe40000000011 */
[-C--:B---3--:R-:W-:Y:S02]  /*16b20*/  IADD3 R18, P5, PT, R18, R69.reuse, RZ ;  /* 0x0000004512127210 */ /* 0x088fe40007fbe0ff */
[----:B--2---:R-:W-:-:S03]  /*16b30*/  IADD3 R30, P4, PT, R30, R69, RZ ;  /* 0x000000451e1e7210 */ /* 0x004fc60007f9e0ff */
[----:B------:R1:W-:Y:S01]  /*16b40*/  STL [R1+0x158], R18 ;  /* 0x0001581201007387 */ /* 0x0003e20000100800 */
[----:B------:R-:W-:-:S05]  /*16b50*/  IADD3 R25, P3, PT, R25, R69, RZ ;  /* 0x0000004519197210 */ /* 0x000fca0007f7e0ff */
[----:B------:R-:W-:Y:S04]  /*16b60*/  STL [R1+0x168], R25 ;  /* 0x0001681901007387 */ /* 0x000fe80000100800 */
[----:B------:R-:W-:Y:S01]  /*16b70*/  STL [R1+0x160], R30 ;  /* 0x0001601e01007387 */ /* 0x000fe20000100800 */
[--C-:B------:R-:W-:Y:S02]  /*16b80*/  IMAD.X R19, R19, 0x1, R68.reuse, P5 ;  /* 0x0000000113137824 */ /* 0x100fe400028e0644 */
[----:B------:R-:W-:-:S03]  /*16b90*/  IMAD.X R36, R36, 0x1, R68, P4 ;  /* 0x0000000124247824 */ /* 0x000fc600020e0644 */
[----:B------:R2:W-:Y:S04]  /*16ba0*/  STL [R1+0x154], R19 ;  /* 0x0001541301007387 */ /* 0x0005e80000100800 */
[----:B------:R1:W3:Y:S01]  /*16bb0*/  @!P1 LDG.E.U16 R15, desc[UR20][R18.64] ;  /* 0x00000014120f9981 */ /* 0x0002e2000c1e1500 */
[----:B----4-:R-:W-:-:S03]  /*16bc0*/  IMAD.X R31, R31, 0x1, R68, P3 ;  /* 0x000000011f1f7824 */ /* 0x010fc600018e0644 */
[----:B------:R4:W-:Y:S04]  /*16bd0*/  STL [R1+0x15c], R36 ;  /* 0x00015c2401007387 */ /* 0x0009e80000100800 */
[----:B0-----:R-:W3:Y:S01]  /*16be0*/  LDL.LU R24, [R1+0x188] ;  /* 0x0001880001187983 */ /* 0x001ee20000300800 */
[----:B-1----:R-:W-:Y:S02]  /*16bf0*/  @!P1 IMAD.MOV.U32 R18, RZ, RZ, R30 ;  /* 0x000000ffff129224 */ /* 0x002fe400078e001e */
[----:B--2---:R-:W-:Y:S01]  /*16c00*/  @!P1 IMAD.MOV.U32 R19, RZ, RZ, R36 ;  /* 0x000000ffff139224 */ /* 0x004fe200078e0024 */
[----:B------:R0:W-:Y:S04]  /*16c10*/  STL [R1+0x164], R31 ;  /* 0x0001641f01007387 */ /* 0x0001e80000100800 */
[----:B------:R1:W2:Y:S04]  /*16c20*/  @!P1 LDG.E.U16 R16, desc[UR20][R18.64] ;  /* 0x0000001412109981 */ /* 0x0002a8000c1e1500 */
[----:B------:R-:W2:Y:S01]  /*16c30*/  LDL.LU R30, [R1+0x190] ;  /* 0x00019000011e7983 */ /* 0x000ea20000300800 */
[----:B-1----:R-:W-:-:S02]  /*16c40*/  @!P1 IMAD.MOV.U32 R18, RZ, RZ, R25 ;  /* 0x000000ffff129224 */ /* 0x002fc400078e0019 */
[----:B------:R-:W-:Y:S01]  /*16c50*/  @!P1 IMAD.MOV.U32 R19, RZ, RZ, R31 ;  /* 0x000000ffff139224 */ /* 0x000fe200078e001f */
[----:B------:R-:W2:Y:S04]  /*16c60*/  LDL.LU R25, [R1+0x184] ;  /* 0x0001840001197983 */ /* 0x000ea80000300800 */
[----:B------:R-:W2:Y:S01]  /*16c70*/  LDL.LU R37, [R1+0x18c] ;  /* 0x00018c0001257983 */ /* 0x000ea20000300800 */
[----:B------:R-:W-:-:S03]  /*16c80*/  IADD3 R22, P5, PT, R22, R69, RZ ;  /* 0x0000004516167210 */ /* 0x000fc60007fbe0ff */
[----:B----4-:R-:W4:Y:S04]  /*16c90*/  LDL.LU R36, [R1+0x194] ;  /* 0x0001940001247983 */ /* 0x010f280000300800 */
[----:B0-----:R-:W4:Y:S01]  /*16ca0*/  LDL.LU R31, [R1+0x198] ;  /* 0x00019800011f7983 */ /* 0x001f220000300800 */
[----:B------:R-:W-:-:S03]  /*16cb0*/  IADD3 R28, P4, PT, R28, R69, RZ ;  /* 0x000000451c1c7210 */ /* 0x000fc60007f9e0ff */
[----:B------:R0:W4:Y:S01]  /*16cc0*/  @!P1 LDG.E.U16 R17, desc[UR20][R18.64] ;  /* 0x0000001412119981 */ /* 0x000122000c1e1500 */
[----:B------:R-:W-:-:S03]  /*16cd0*/  IADD3 R29, P3, PT, R29, R69, RZ ;  /* 0x000000451d1d7210 */ /* 0x000fc60007f7e0ff */
[----:B------:R1:W-:Y:S01]  /*16ce0*/  STL [R1+0x170], R22 ;  /* 0x0001701601007387 */ /* 0x0003e20000100800 */
[----:B0-----:R-:W-:-:S03]  /*16cf0*/  PRMT R18, RZ, 0x7610, R18 ;  /* 0x00007610ff127816 */ /* 0x001fc60000000012 */
[----:B------:R-:W-:Y:S01]  /*16d00*/  STL [R1+0x180], R29 ;  /* 0x0001801d01007387 */ /* 0x000fe20000100800 */
[----:B------:R-:W-:-:S03]  /*16d10*/  PRMT R19, RZ, 0x7610, R19 ;  /* 0x00007610ff137816 */ /* 0x000fc60000000013 */
[----:B------:R-:W-:Y:S01]  /*16d20*/  STL [R1+0x178], R28 ;  /* 0x0001781c01007387 */ /* 0x000fe20000100800 */
[--C-:B------:R-:W-:Y:S02]  /*16d30*/  IMAD.X R23, R23, 0x1, R68.reuse, P5 ;  /* 0x0000000117177824 */ /* 0x100fe400028e0644 */
[----:B------:R-:W-:-:S03]  /*16d40*/  IMAD.X R35, R35, 0x1, R68, P4 ;  /* 0x0000000123237824 */ /* 0x000fc600020e0644 */
[----:B------:R0:W-:Y:S01]  /*16d50*/  STL [R1+0x16c], R23 ;  /* 0x00016c1701007387 */ /* 0x0001e20000100800 */
[----:B------:R-:W-:-:S03]  /*16d60*/  IMAD.X R34, R34, 0x1, R68, P3 ;  /* 0x0000000122227824 */ /* 0x000fc600018e0644 */
[----:B------:R1:W4:Y:S04]  /*16d70*/  @!P1 LDG.E.U16 R18, desc[UR20][R22.64] ;  /* 0x0000001416129981 */ /* 0x000328000c1e1500 */
[----:B------:R-:W-:Y:S01]  /*16d80*/  STL [R1+0x174], R35 ;  /* 0x0001742301007387 */ /* 0x000fe20000100800 */
[----:B-1----:R-:W-:Y:S02]  /*16d90*/  @!P1 IMAD.MOV.U32 R22, RZ, RZ, R28 ;  /* 0x000000ffff169224 */ /* 0x002fe400078e001c */
[----:B0-----:R-:W-:Y:S01]  /*16da0*/  @!P1 IMAD.MOV.U32 R23, RZ, RZ, R35 ;  /* 0x000000ffff179224 */ /* 0x001fe200078e0023 */
[----:B------:R0:W-:Y:S04]  /*16db0*/  STL [R1+0x17c], R34 ;  /* 0x00017c2201007387 */ /* 0x0001e80000100800 */
[----:B------:R1:W4:Y:S04]  /*16dc0*/  @!P1 LDG.E.U16 R19, desc[UR20][R22.64] ;  /* 0x0000001416139981 */ /* 0x000328000c1e1500 */
[----:B------:R-:W4:Y:S01]  /*16dd0*/  LDL.LU R28, [R1+0x1a0] ;  /* 0x0001a000011c7983 */ /* 0x000f220000300800 */
[----:B-1----:R-:W-:-:S03]  /*16de0*/  @!P1 IMAD.MOV.U32 R22, RZ, RZ, R29 ;  /* 0x000000ffff169224 */ /* 0x002fc600078e001d */
[----:B------:R-:W4:Y:S01]  /*16df0*/  LDL.LU R29, [R1+0x19c] ;  /* 0x00019c00011d7983 */ /* 0x000f220000300800 */
[----:B------:R-:W-:-:S03]  /*16e00*/  @!P1 IMAD.MOV.U32 R23, RZ, RZ, R34 ;  /* 0x000000ffff179224 */ /* 0x000fc600078e0022 */
[----:B------:R-:W4:Y:S04]  /*16e10*/  LDL.LU R41, [R1+0x1a4] ;  /* 0x0001a40001297983 */ /* 0x000f280000300800 */
[----:B0-----:R-:W4:Y:S04]  /*16e20*/  LDL.LU R34, [R1+0x1a8] ;  /* 0x0001a80001227983 */ /* 0x001f280000300800 */
[----:B------:R-:W4:Y:S04]  /*16e30*/  LDL.LU R40, [R1+0x1ac] ;  /* 0x0001ac0001287983 */ /* 0x000f280000300800 */
[----:B------:R-:W4:Y:S01]  /*16e40*/  LDL.LU R35, [R1+0x1b0] ;  /* 0x0001b00001237983 */ /* 0x000f220000300800 */
[----:B------:R-:W-:-:S02]  /*16e50*/  PRMT R20, RZ, 0x7610, R20 ;  /* 0x00007610ff147816 */ /* 0x000fc40000000014 */
[----:B------:R-:W-:-:S04]  /*16e60*/  PRMT R21, RZ, 0x7610, R21 ;  /* 0x00007610ff157816 */ /* 0x000fc80000000015 */
[----:B------:R0:W4:Y:S02]  /*16e70*/  @!P1 LDG.E.U16 R20, desc[UR20][R22.64] ;  /* 0x0000001416149981 */ /* 0x000124000c1e1500 */
[----:B0-----:R-:W-:Y:S02]  /*16e80*/  PRMT R22, RZ, 0x7610, R22 ;  /* 0x00007610ff167816 */ /* 0x001fe40000000016 */
[----:B------:R-:W-:Y:S02]  /*16e90*/  PRMT R23, RZ, 0x7610, R23 ;  /* 0x00007610ff177816 */ /* 0x000fe40000000017 */
[----:B---3--:R-:W-:-:S05]  /*16ea0*/  IADD3 R24, P5, PT, R24, R69, RZ ;  /* 0x0000004518187210 */ /* 0x008fca0007fbe0ff */
[----:B------:R0:W-:Y:S01]  /*16eb0*/  STL [R1+0x188], R24 ;  /* 0x0001881801007387 */ /* 0x0001e20000100800 */
[----:B--2---:R-:W-:Y:S01]  /*16ec0*/  IADD3 R30, P4, PT, R30, R69, RZ ;  /* 0x000000451e1e7210 */ /* 0x004fe20007f9e0ff */
[----:B------:R-:W-:-:S04]  /*16ed0*/  IMAD.X R25, R25, 0x1, R68, P5 ;  /* 0x0000000119197824 */ /* 0x000fc800028e0644 */
[----:B------:R-:W-:Y:S01]  /*16ee0*/  IMAD.X R37, R37, 0x1, R68, P4 ;  /* 0x0000000125257824 */ /* 0x000fe200020e0644 */
[----:B------:R0:W2:Y:S01]  /*16ef0*/  @!P1 LDG.E.U16 R21, desc[UR20][R24.64] ;  /* 0x0000001418159981 */ /* 0x0000a2000c1e1500 */
[----:B----4-:R-:W-:-:S05]  /*16f00*/  IADD3 R31, P3, PT, R31, R69, RZ ;  /* 0x000000451f1f7210 */ /* 0x010fca0007f7e0ff */
[----:B------:R-:W-:Y:S01]  /*16f10*/  STL [R1+0x198], R31 ;  /* 0x0001981f01007387 */ /* 0x000fe20000100800 */
[----:B0-----:R-:W-:-:S03]  /*16f20*/  @!P1 IMAD.MOV.U32 R24, RZ, RZ, R30 ;  /* 0x000000ffff189224 */ /* 0x001fc600078e001e */
[----:B------:R-:W-:Y:S01]  /*16f30*/  STL [R1+0x190], R30 ;  /* 0x0001901e01007387 */ /* 0x000fe20000100800 */
[----:B------:R-:W-:-:S03]  /*16f40*/  IMAD.X R36, R36, 0x1, R68, P3 ;  /* 0x0000000124247824 */ /* 0x000fc600018e0644 */
[----:B------:R0:W-:Y:S02]  /*16f50*/  STL [R1+0x184], R25 ;  /* 0x0001841901007387 */ /* 0x0001e40000100800 */
[----:B0-----:R-:W-:Y:S02]  /*16f60*/  @!P1 IMAD.MOV.U32 R25, RZ, RZ, R37 ;  /* 0x000000ffff199224 */ /* 0x001fe400078e0025 */
[----:B------:R0:W-:Y:S04]  /*16f70*/  STL [R1+0x18c], R37 ;  /* 0x00018c2501007387 */ /* 0x0001e80000100800 */
[----:B------:R1:W3:Y:S04]  /*16f80*/  @!P1 LDG.E.U16 R22, desc[UR20][R24.64] ;  /* 0x0000001418169981 */ /* 0x0002e8000c1e1500 */
[----:B------:R4:W-:Y:S04]  /*16f90*/  STL [R1+0x194], R36 ;  /* 0x0001942401007387 */ /* 0x0009e80000100800 */
[----:B------:R-:W2:Y:S01]  /*16fa0*/  LDL.LU R30, [R1+0x1b8] ;  /* 0x0001b800011e7983 */ /* 0x000ea20000300800 */
[----:B-1----:R-:W-:-:S02]  /*16fb0*/  @!P1 IMAD.MOV.U32 R24, RZ, RZ, R31 ;  /* 0x000000ffff189224 */ /* 0x002fc400078e001f */
[----:B------:R-:W-:Y:S01]  /*16fc0*/  @!P1 IMAD.MOV.U32 R25, RZ, RZ, R36 ;  /* 0x000000ffff199224 */ /* 0x000fe200078e0024 */
[----:B------:R-:W3:Y:S04]  /*16fd0*/  LDL.LU R31, [R1+0x1b4] ;  /* 0x0001b400011f7983 */ /* 0x000ee80000300800 */
[----:B------:R-:W3:Y:S04]  /*16fe0*/  LDL.LU R43, [R1+0x1bc] ;  /* 0x0001bc00012b7983 */ /* 0x000ee80000300800 */
[----:B------:R1:W3:Y:S04]  /*16ff0*/  @!P1 LDG.E.U16 R23, desc[UR20][R24.64] ;  /* 0x0000001418179981 */ /* 0x0002e8000c1e1500 */
[----:B------:R-:W3:Y:S01]  /*17000*/  LDL.LU R42, [R1+0x1c0] ;  /* 0x0001c000012a7983 */ /* 0x000ee20000300800 */
[----:B------:R-:W-:-:S03]  /*17010*/  IADD3 R28, P5, PT, R28, R69, RZ ;  /* 0x000000451c1c7210 */ /* 0x000fc60007fbe0ff */
[----:B0-----:R-:W3:Y:S01]  /*17020*/  LDL.LU R37, [R1+0x1c4] ;  /* 0x0001c40001257983 */ /* 0x001ee20000300800 */
[----:B-1----:R-:W-:-:S03]  /*17030*/  PRMT R24, RZ, 0x7610, R24 ;  /* 0x00007610ff187816 */ /* 0x002fc60000000018 */
[----:B----4-:R-:W4:Y:S01]  /*17040*/  LDL.LU R36, [R1+0x1c8] ;  /* 0x0001c80001247983 */ /* 0x010f220000300800 */
[----:B------:R-:W-:-:S03]  /*17050*/  IMAD.X R29, R29, 0x1, R68, P5 ;  /* 0x000000011d1d7824 */ /* 0x000fc600028e0644 */
[----:B------:R0:W-:Y:S01]  /*17060*/  STL [R1+0x1a0], R28 ;  /* 0x0001a01c01007387 */ /* 0x0001e20000100800 */
[----:B------:R-:W-:-:S03]  /*17070*/  IADD3 R34, P4, PT, R34, R69, RZ ;  /* 0x0000004522227210 */ /* 0x000fc60007f9e0ff */
[----:B------:R0:W4:Y:S01]  /*17080*/  @!P1 LDG.E.U16 R24, desc[UR20][R28.64] ;  /* 0x000000141c189981 */ /* 0x000122000c1e1500 */
[----:B------:R-:W-:Y:S01]  /*17090*/  IADD3 R35, P3, PT, R35, R69, RZ ;  /* 0x0000004523237210 */ /* 0x000fe20007f7e0ff */
[----:B------:R-:W-:Y:S01]  /*170a0*/  IMAD.X R41, R41, 0x1, R68, P4 ;  /* 0x0000000129297824 */ /* 0x000fe200020e0644 */
[----:B------:R-:W-:-:S03]  /*170b0*/  PRMT R25, RZ, 0x7610, R25 ;  /* 0x00007610ff197816 */ /* 0x000fc60000000019 */
[----:B------:R-:W-:Y:S01]  /*170c0*/  STL [R1+0x1b0], R35 ;  /* 0x0001b02301007387 */ /* 0x000fe20000100800 */
[----:B------:R-:W-:-:S03]  /*170d0*/  IMAD.X R40, R40, 0x1, R68, P3 ;  /* 0x0000000128287824 */ /* 0x000fc600018e0644 */
[----:B------:R-:W-:Y:S01]  /*170e0*/  STL [R1+0x1a8], R34 ;  /* 0x0001a82201007387 */ /* 0x000fe20000100800 */
[----:B0-----:R-:W-:-:S03]  /*170f0*/  @!P1 IMAD.MOV.U32 R28, RZ, RZ, R34 ;  /* 0x000000ffff1c9224 */ /* 0x001fc600078e0022 */
[----:B------:R0:W-:Y:S04]  /*17100*/  STL [R1+0x19c], R29 ;  /* 0x00019c1d01007387 */ /* 0x0001e80000100800 */
[----:B------:R-:W-:Y:S01]  /*17110*/  STL [R1+0x1a4], R41 ;  /* 0x0001a42901007387 */ /* 0x000fe20000100800 */
[----:B0-----:R-:W-:-:S03]  /*17120*/  @!P1 IMAD.MOV.U32 R29, RZ, RZ, R41 ;  /* 0x000000ffff1d9224 */ /* 0x001fc600078e0029 */
[----:B------:R0:W-:Y:S04]  /*17130*/  STL [R1+0x1ac], R40 ;  /* 0x0001ac2801007387 */ /* 0x0001e80000100800 */
[----:B------:R1:W4:Y:S04]  /*17140*/  @!P1 LDG.E.U16 R25, desc[UR20][R28.64] ;  /* 0x000000141c199981 */ /* 0x000328000c1e1500 */
[----:B------:R-:W4:Y:S01]  /*17150*/  LDL.LU R34, [R1+0x1d0] ;  /* 0x0001d00001227983 */ /* 0x000f220000300800 */
[----:B-1----:R-:W-:-:S03]  /*17160*/  @!P1 IMAD.MOV.U32 R28, RZ, RZ, R35 ;  /* 0x000000ffff1c9224 */ /* 0x002fc600078e0023 */
[----:B------:R-:W4:Y:S01]  /*17170*/  LDL.LU R35, [R1+0x1cc] ;  /* 0x0001cc0001237983 */ /* 0x000f220000300800 */
[----:B------:R-:W-:-:S03]  /*17180*/  @!P1 IMAD.MOV.U32 R29, RZ, RZ, R40 ;  /* 0x000000ffff1d9224 */ /* 0x000fc600078e0028 */
[----:B------:R-:W4:Y:S04]  /*17190*/  LDL.LU R76, [R1+0x1d4] ;  /* 0x0001d400014c7983 */ /* 0x000f280000300800 */
[----:B------:R-:W4:Y:S04]  /*171a0*/  LDL.LU R74, [R1+0x1d8] ;  /* 0x0001d800014a7983 */ /* 0x000f280000300800 */
[----:B0-----:R-:W4:Y:S01]  /*171b0*/  LDL.LU R40, [R1+0x1e0] ;  /* 0x0001e00001287983 */ /* 0x001f220000300800 */
[----:B------:R-:W-:Y:S02]  /*171c0*/  PRMT R26, RZ, 0x7610, R26 ;  /* 0x00007610ff1a7816 */ /* 0x000fe4000000001a */
[----:B------:R-:W-:-:S04]  /*171d0*/  PRMT R27, RZ, 0x7610, R27 ;  /* 0x00007610ff1b7816 */ /* 0x000fc8000000001b */
[----:B------:R0:W4:Y:S02]  /*171e0*/  @!P1 LDG.E.U16 R26, desc[UR20][R28.64] ;  /* 0x000000141c1a9981 */ /* 0x000124000c1e1500 */
[----:B0-----:R-:W-:Y:S02]  /*171f0*/  PRMT R28, RZ, 0x7610, R28 ;  /* 0x00007610ff1c7816 */ /* 0x001fe4000000001c */
[----:B--2---:R-:W-:-:S05]  /*17200*/  IADD3 R30, P5, PT, R30, R69, RZ ;  /* 0x000000451e1e7210 */ /* 0x004fca0007fbe0ff */
[----:B---3--:R-:W-:Y:S01]  /*17210*/  IMAD.X R31, R31, 0x1, R68, P5 ;  /* 0x000000011f1f7824 */ /* 0x008fe200028e0644 */
[----:B------:R0:W-:Y:S04]  /*17220*/  STL [R1+0x1b8], R30 ;  /* 0x0001b81e01007387 */ /* 0x0001e80000100800 */
[----:B------:R0:W2:Y:S01]  /*17230*/  @!P1 LDG.E.U16 R27, desc[UR20][R30.64] ;  /* 0x000000141e1b9981 */ /* 0x0000a2000c1e1500 */
[-C--:B------:R-:W-:Y:S02]  /*17240*/  IADD3 R42, P4, PT, R42, R69.reuse, RZ ;  /* 0x000000452a2a7210 */ /* 0x080fe40007f9e0ff */
[----:B----4-:R-:W-:-:S03]  /*17250*/  IADD3 R36, P3, PT, R36, R69, RZ ;  /* 0x0000004524247210 */ /* 0x010fc60007f7e0ff */
[----:B------:R-:W-:Y:S02]  /*17260*/  IMAD.X R43, R43, 0x1, R68, P4 ;  /* 0x000000012b2b7824 */ /* 0x000fe400020e0644 */
[----:B------:R-:W-:Y:S01]  /*17270*/  STL [R1+0x1c8], R36 ;  /* 0x0001c82401007387 */ /* 0x000fe20000100800 */
[----:B0-----:R-:W-:-:S03]  /*17280*/  @!P1 IMAD.MOV.U32 R30, RZ, RZ, R42 ;  /* 0x000000ffff1e9224 */ /* 0x001fc600078e002a */
[----:B------:R-:W-:Y:S01]  /*17290*/  STL [R1+0x1c0], R42 ;  /* 0x0001c02a01007387 */ /* 0x000fe20000100800 */
[----:B------:R-:W-:-:S03]  /*172a0*/  IMAD.X R37, R37, 0x1, R68, P3 ;  /* 0x0000000125257824 */ /* 0x000fc600018e0644 */
[----:B------:R0:W-:Y:S04]  /*172b0*/  STL [R1+0x1b4], R31 ;  /* 0x0001b41f01007387 */ /* 0x0001e80000100800 */
[----:B------:R-:W-:Y:S04]  /*172c0*/  STL [R1+0x1bc], R43 ;  /* 0x0001bc2b01007387 */ /* 0x000fe80000100800 */
[----:B------:R-:W3:Y:S01]  /*172d0*/  LDL.LU R41, [R1+0x1dc] ;  /* 0x0001dc0001297983 */ /* 0x000ee20000300800 */
[----:B0-----:R-:W-:-:S03]  /*172e0*/  @!P1 IMAD.MOV.U32 R31, RZ, RZ, R43 ;  /* 0x000000ffff1f9224 */ /* 0x001fc600078e002b */
[----:B------:R0:W-:Y:S04]  /*172f0*/  STL [R1+0x1c4], R37 ;  /* 0x0001c42501007387 */ /* 0x0001e80000100800 */
[----:B------:R1:W4:Y:S02]  /*17300*/  @!P1 LDG.E.U16 R28, desc[UR20][R30.64] ;  /* 0x000000141e1c9981 */ /* 0x000324000c1e1500 */
[----:B-1----:R-:W-:Y:S02]  /*17310*/  @!P1 IMAD.MOV.U32 R31, RZ, RZ, R37 ;  /* 0x000000ffff1f9224 */ /* 0x002fe400078e0025 */
[----:B------:R-:W-:Y:S01]  /*17320*/  @!P1 IMAD.MOV.U32 R30, RZ, RZ, R36 ;  /* 0x000000ffff1e9224 */ /* 0x000fe200078e0024 */
[----:B0-----:R-:W2:Y:S04]  /*17330*/  LDL.LU R37, [R1+0x1e4] ;  /* 0x0001e40001257983 */ /* 0x001ea80000300800 */
[----:B------:R-:W2:Y:S01]  /*17340*/  LDL.LU R36, [R1+0x1e8] ;  /* 0x0001e80001247983 */ /* 0x000ea20000300800 */
[----:B------:R-:W-:-:S03]  /*17350*/  IADD3 R34, P5, PT, R34, R69, RZ ;  /* 0x0000004522227210 */ /* 0x000fc60007fbe0ff */
[----:B------:R-:W4:Y:S04]  /*17360*/  LDL.LU R75, [R1+0x1f0] ;  /* 0x0001f000014b7983 */ /* 0x000f280000300800 */
[----:B------:R-:W4:Y:S01]  /*17370*/  LDL.LU R42, [R1+0x1f8] ;  /* 0x0001f800012a7983 */ /* 0x000f220000300800 */
[----:B------:R-:W-:-:S03]  /*17380*/  IMAD.X R35, R35, 0x1, R68, P5 ;  /* 0x0000000123237824 */ /* 0x000fc600028e0644 */
[----:B------:R0:W-:Y:S01]  /*17390*/  STL [R1+0x1d0], R34 ;  /* 0x0001d02201007387 */ /* 0x0001e20000100800 */
[-C--:B------:R-:W-:Y:S02]  /*173a0*/  IADD3 R74, P4, PT, R74, R69.reuse, RZ ;  /* 0x000000454a4a7210 */ /* 0x080fe40007f9e0ff */
[----:B------:R-:W-:-:S03]  /*173b0*/  IADD3 R40, P3, PT, R40, R69, RZ ;  /* 0x0000004528287210 */ /* 0x000fc60007f7e0ff */
[----:B------:R-:W-:Y:S02]  /*173c0*/  IMAD.X R76, R76, 0x1, R68, P4 ;  /* 0x000000014c4c7824 */ /* 0x000fe400020e0644 */
[----:B------:R-:W-:Y:S04]  /*173d0*/  STL [R1+0x1e0], R40 ;  /* 0x0001e02801007387 */ /* 0x000fe80000100800 */
[----:B------:R-:W-:Y:S04]  /*173e0*/  STL [R1+0x1d8], R74 ;  /* 0x0001d84a01007387 */ /* 0x000fe80000100800 */
[----:B------:R1:W-:Y:S04]  /*173f0*/  STL [R1+0x1cc], R35 ;  /* 0x0001cc2301007387 */ /* 0x0003e80000100800 */
[----:B------:R-:W-:Y:S04]  /*17400*/  STL [R1+0x1d4], R76 ;  /* 0x0001d44c01007387 */ /* 0x000fe80000100800 */
[----:B------:R-:W4:Y:S04]  /*17410*/  LDL.LU R77, [R1+0x1ec] ;  /* 0x0001ec00014d7983 */ /* 0x000f280000300800 */
[----:B------:R-:W4:Y:S01]  /*17420*/  LDL.LU R43, [R1+0x1f4] ;  /* 0x0001f400012b7983 */ /* 0x000f220000300800 */
[----:B------:R-:W-:-:S06]  /*17430*/  PRMT R29, RZ, 0x7610, R29 ;  /* 0x00007610ff1d7816 */ /* 0x000fcc000000001d */
[----:B------:R0:W4:Y:S02]  /*17440*/  @!P1 LDG.E.U16 R29, desc[UR20][R30.64] ;  /* 0x000000141e1d9981 */ /* 0x000124000c1e1500 */
[----:B0-----:R-:W-:Y:S02]  /*17450*/  PRMT R30, RZ, 0x7610, R30 ;  /* 0x00007610ff1e7816 */ /* 0x001fe4000000001e */
[----:B------:R-:W-:-:S04]  /*17460*/  PRMT R31, RZ, 0x7610, R31 ;  /* 0x00007610ff1f7816 */ /* 0x000fc8000000001f */
[----:B------:R0:W4:Y:S02]  /*17470*/  @!P1 LDG.E.U16 R30, desc[UR20][R34.64] ;  /* 0x00000014221e9981 */ /* 0x000124000c1e1500 */
[----:B0-----:R-:W-:Y:S02]  /*17480*/  @!P1 IMAD.MOV.U32 R34, RZ, RZ, R74 ;  /* 0x000000ffff229224 */ /* 0x001fe400078e004a */
[----:B-1----:R-:W-:-:S05]  /*17490*/  @!P1 IMAD.MOV.U32 R35, RZ, RZ, R76 ;  /* 0x000000ffff239224 */ /* 0x002fca00078e004c */
[----:B------:R0:W4:Y:S01]  /*174a0*/  @!P1 LDG.E.U16 R31, desc[UR20][R34.64] ;  /* 0x00000014221f9981 */ /* 0x000122000c1e1500 */
[----:B------:R-:W-:Y:S01]  /*174b0*/  PRMT R33, RZ, 0x7610, R33 ;  /* 0x00007610ff217816 */ /* 0x000fe20000000021 */
[----:B0-----:R-:W-:Y:S02]  /*174c0*/  @!P1 IMAD.MOV.U32 R34, RZ, RZ, R40 ;  /* 0x000000ffff229224 */ /* 0x001fe400078e0028 */
[----:B---3--:R-:W-:-:S04]  /*174d0*/  IMAD.X R41, R41, 0x1, R68, P3 ;  /* 0x0000000129297824 */ /* 0x008fc800018e0644 */
[----:B------:R-:W-:Y:S01]  /*174e0*/  @!P1 IMAD.MOV.U32 R35, RZ, RZ, R41 ;  /* 0x000000ffff239224 */ /* 0x000fe200078e0029 */
[----:B------:R0:W-:Y:S04]  /*174f0*/  STL [R1+0x1dc], R41 ;  /* 0x0001dc2901007387 */ /* 0x0001e80000100800 */
[----:B0-----:R-:W3:Y:S04]  /*17500*/  LDL.LU R41, [R1+0x1fc] ;  /* 0x0001fc0001297983 */ /* 0x001ee80000300800 */
[----:B------:R-:W3:Y:S04]  /*17510*/  LDL.LU R40, [R1+0x200] ;  /* 0x0002000001287983 */ /* 0x000ee80000300800 */
[----:B------:R-:W3:Y:S01]  /*17520*/  LDL.LU R76, [R1+0x208] ;  /* 0x00020800014c7983 */ /* 0x000ee20000300800 */
[----:B--2---:R-:W-:-:S03]  /*17530*/  IADD3 R36, P5, PT, R36, R69, RZ ;  /* 0x0000004524247210 */ /* 0x004fc60007fbe0ff */
[----:B------:R-:W2:Y:S01]  /*17540*/  LDL.LU R74, [R1+0x210] ;  /* 0x00021000014a7983 */ /* 0x000ea20000300800 */
[-C--:B----4-:R-:W-:Y:S01]  /*17550*/  IADD3 R75, P4, PT, R75, R69.reuse, RZ ;  /* 0x000000454b4b7210 */ /* 0x090fe20007f9e0ff */
[--C-:B------:R-:W-:Y:S01]  /*17560*/  IMAD.X R37, R37, 0x1, R68.reuse, P5 ;  /* 0x0000000125257824 */ /* 0x100fe200028e0644 */
[----:B------:R-:W-:Y:S01]  /*17570*/  IADD3 R42, P3, PT, R42, R69, RZ ;  /* 0x000000452a2a7210 */ /* 0x000fe20007f7e0ff */
[----:B------:R-:W-:Y:S04]  /*17580*/  STL [R1+0x1e8], R36 ;  /* 0x0001e82401007387 */ /* 0x000fe80000100800 */
[----:B------:R-:W-:Y:S04]  /*17590*/  STL [R1+0x1f8], R42 ;  /* 0x0001f82a01007387 */ /* 0x000fe80000100800 */
[----:B------:R-:W-:Y:S04]  /*175a0*/  STL [R1+0x1f0], R75 ;  /* 0x0001f04b01007387 */ /* 0x000fe80000100800 */
[----:B------:R0:W-:Y:S04]  /*175b0*/  STL [R1+0x1e4], R37 ;  /* 0x0001e42501007387 */ /* 0x0001e80000100800 */
[----:B------:R0:W4:Y:S01]  /*175c0*/  @!P1 LDG.E.U16 R33, desc[UR20][R36.64] ;  /* 0x0000001424219981 */ /* 0x000122000c1e1500 */
[----:B------:R-:W-:-:S02]  /*175d0*/  IMAD.X R77, R77, 0x1, R68, P4 ;  /* 0x000000014d4d7824 */ /* 0x000fc400020e0644 */
[----:B------:R-:W-:-:S03]  /*175e0*/  IMAD.X R43, R43, 0x1, R68, P3 ;  /* 0x000000012b2b7824 */ /* 0x000fc600018e0644 */
[----:B------:R1:W-:Y:S01]  /*175f0*/  STL [R1+0x1ec], R77 ;  /* 0x0001ec4d01007387 */ /* 0x0003e20000100800 */
[----:B0-----:R-:W-:-:S03]  /*17600*/  @!P1 IMAD.MOV.U32 R37, RZ, RZ, R77 ;  /* 0x000000ffff259224 */ /* 0x001fc600078e004d */
[----:B------:R-:W4:Y:S04]  /*17610*/  LDL.LU R79, [R1+0x204] ;  /* 0x00020400014f7983 */ /* 0x000f280000300800 */
[----:B------:R0:W-:Y:S04]  /*17620*/  STL [R1+0x1f4], R43 ;  /* 0x0001f42b01007387 */ /* 0x0001e80000100800 */
[----:B-1----:R-:W4:Y:S01]  /*17630*/  LDL.LU R77, [R1+0x20c] ;  /* 0x00020c00014d7983 */ /* 0x002f220000300800 */
[----:B------:R-:W-:Y:S01]  /*17640*/  PRMT R32, RZ, 0x7610, R32 ;  /* 0x00007610ff207816 */ /* 0x000fe20000000020 */
[----:B------:R-:W-:-:S05]  /*17650*/  @!P1 IMAD.MOV.U32 R36, RZ, RZ, R75 ;  /* 0x000000ffff249224 */ /* 0x000fca00078e004b */
[----:B------:R1:W4:Y:S02]  /*17660*/  @!P1 LDG.E.U16 R32, desc[UR20][R34.64] ;  /* 0x0000001422209981 */ /* 0x000324000c1e1500 */
[----:B-1----:R-:W-:Y:S02]  /*17670*/  PRMT R34, RZ, 0x7610, R34 ;  /* 0x00007610ff227816 */ /* 0x002fe40000000022 */
[----:B------:R-:W-:-:S04]  /*17680*/  PRMT R35, RZ, 0x7610, R35 ;  /* 0x00007610ff237816 */ /* 0x000fc80000000023 */
[----:B------:R1:W4:Y:S02]  /*17690*/  @!P1 LDG.E.U16 R34, desc[UR20][R36.64] ;  /* 0x0000001424229981 */ /* 0x000324000c1e1500 */
[----:B-1----:R-:W-:Y:S02]  /*176a0*/  @!P1 IMAD.MOV.U32 R36, RZ, RZ, R42 ;  /* 0x000000ffff249224 */ /* 0x002fe400078e002a */
[----:B------:R-:W-:Y:S02]  /*176b0*/  @!P1 IMAD.MOV.U32 R37, RZ, RZ, R43 ;  /* 0x000000ffff259224 */ /* 0x000fe400078e002b */
[----:B0-----:R-:W4:Y:S04]  /*176c0*/  LDL.LU R43, [R1+0x214] ;  /* 0x00021400012b7983 */ /* 0x001f280000300800 */
[----:B------:R-:W4:Y:S04]  /*176d0*/  LDL.LU R42, [R1+0x218] ;  /* 0x00021800012a7983 */ /* 0x000f280000300800 */
[----:B------:R-:W4:Y:S04]  /*176e0*/  LDL.LU R78, [R1+0x220] ;  /* 0x00022000014e7983 */ /* 0x000f280000300800 */
[----:B------:R-:W4:Y:S04]  /*176f0*/  LDL.LU R75, [R1+0x228] ;  /* 0x00022800014b7983 */ /* 0x000f280000300800 */
[----:B------:R0:W4:Y:S02]  /*17700*/  @!P1 LDG.E.U16 R35, desc[UR20][R36.64] ;  /* 0x0000001424239981 */ /* 0x000124000c1e1500 */
[----:B0-----:R-:W-:-:S02]  /*17710*/  PRMT R36, RZ, 0x7610, R36 ;  /* 0x00007610ff247816 */ /* 0x001fc40000000024 */
[-C--:B---3--:R-:W-:Y:S02]  /*17720*/  IADD3 R40, P5, PT, R40, R69.reuse, RZ ;  /* 0x0000004528287210 */ /* 0x088fe40007fbe0ff */
[----:B------:R-:W-:-:S03]  /*17730*/  IADD3 R76, P4, PT, R76, R69, RZ ;  /* 0x000000454c4c7210 */ /* 0x000fc60007f9e0ff */
[----:B------:R-:W-:Y:S01]  /*17740*/  IMAD.X R41, R41, 0x1, R68, P5 ;  /* 0x0000000129297824 */ /* 0x000fe200028e0644 */
[----:B--2---:R-:W-:Y:S01]  /*17750*/  IADD3 R74, P3, PT, R74, R69, RZ ;  /* 0x000000454a4a7210 */ /* 0x004fe20007f7e0ff */
[----:B------:R0:W-:Y:S04]  /*17760*/  STL [R1+0x200], R40 ;  /* 0x0002002801007387 */ /* 0x0001e80000100800 */
[----:B------:R-:W-:Y:S04]  /*17770*/  STL [R1+0x210], R74 ;  /* 0x0002104a01007387 */ /* 0x000fe80000100800 */
[----:B------:R1:W-:Y:S04]  /*17780*/  STL [R1+0x208], R76 ;  /* 0x0002084c01007387 */ /* 0x0003e80000100800 */
[----:B------:R2:W-:Y:S04]  /*17790*/  STL [R1+0x1fc], R41 ;  /* 0x0001fc2901007387 */ /* 0x0005e80000100800 */
[----:B------:R0:W3:Y:S02]  /*177a0*/  @!P1 LDG.E.U16 R36, desc[UR20][R40.64] ;  /* 0x0000001428249981 */ /* 0x0000e4000c1e1500 */
[----:B0-----:R-:W-:-:S02]  /*177b0*/  @!P1 IMAD.MOV.U32 R40, RZ, RZ, R76 ;  /* 0x000000ffff289224 */ /* 0x001fc400078e004c */
[--C-:B----4-:R-:W-:Y:S02]  /*177c0*/  IMAD.X R79, R79, 0x1, R68.reuse, P4 ;  /* 0x000000014f4f7824 */ /* 0x110fe400020e0644 */
[----:B------:R-:W-:-:S03]  /*177d0*/  IMAD.X R77, R77, 0x1, R68, P3 ;  /* 0x000000014d4d7824 */ /* 0x000fc600018e0644 */
[----:B------:R-:W-:Y:S04]  /*177e0*/  STL [R1+0x204], R79 ;  /* 0x0002044f01007387 */ /* 0x000fe80000100800 */
[----:B------:R0:W-:Y:S04]  /*177f0*/  STL [R1+0x20c], R77 ;  /* 0x00020c4d01007387 */ /* 0x0001e80000100800 */
[----:B------:R-:W4:Y:S04]  /*17800*/  LDL.LU R81, [R1+0x21c] ;  /* 0x00021c0001517983 */ /* 0x000f280000300800 */
[----:B-1----:R-:W3:Y:S01]  /*17810*/  LDL.LU R76, [R1+0x224] ;  /* 0x00022400014c7983 */ /* 0x002ee20000300800 */
[----:B------:R-:W-:Y:S01]  /*17820*/  PRMT R37, RZ, 0x7610, R37 ;  /* 0x00007610ff257816 */ /* 0x000fe20000000025 */
[----:B--2---:R-:W-:-:S02]  /*17830*/  @!P1 IMAD.MOV.U32 R41, RZ, RZ, R79 ;  /* 0x000000ffff299224 */ /* 0x004fc400078e004f */
[----:B------:R-:W2:Y:S04]  /*17840*/  LDL.LU R80, [R1+0x230] ;  /* 0x0002300001507983 */ /* 0x000ea80000300800 */
[----:B------:R1:W2:Y:S01]  /*17850*/  @!P1 LDG.E.U16 R37, desc[UR20][R40.64] ;  /* 0x0000001428259981 */ /* 0x0002a2000c1e1500 */
[----:B------:R-:W-:Y:S01]  /*17860*/  PRMT R39, RZ, 0x7610, R39 ;  /* 0x00007610ff277816 */ /* 0x000fe20000000027 */
[----:B-1----:R-:W-:Y:S02]  /*17870*/  @!P1 IMAD.MOV.U32 R41, RZ, RZ, R77 ;  /* 0x000000ffff299224 */ /* 0x002fe400078e004d */
[----:B------:R-:W-:Y:S01]  /*17880*/  @!P1 IMAD.MOV.U32 R40, RZ, RZ, R74 ;  /* 0x000000ffff289224 */ /* 0x000fe200078e004a */
[----:B0-----:R-:W2:Y:S04]  /*17890*/  LDL.LU R77, [R1+0x238] ;  /* 0x00023800014d7983 */ /* 0x001ea80000300800 */
[----:B------:R-:W2:Y:S01]  /*178a0*/  LDL.LU R74, [R1+0x240] ;  /* 0x00024000014a7983 */ /* 0x000ea20000300800 */
[----:B------:R-:W-:-:S02]  /*178b0*/  IADD3 R42, P5, PT, R42, R69, RZ ;  /* 0x000000452a2a7210 */ /* 0x000fc40007fbe0ff */
[----:B------:R-:W-:-:S03]  /*178c0*/  IADD3 R78, P4, PT, R78, R69, RZ ;  /* 0x000000454e4e7210 */ /* 0x000fc60007f9e0ff */
[----:B------:R-:W-:Y:S01]  /*178d0*/  IMAD.X R43, R43, 0x1, R68, P5 ;  /* 0x000000012b2b7824 */ /* 0x000fe200028e0644 */
[----:B------:R-:W-:Y:S01]  /*178e0*/  IADD3 R75, P3, PT, R75, R69, RZ ;  /* 0x000000454b4b7210 */ /* 0x000fe20007f7e0ff */
[----:B------:R0:W-:Y:S04]  /*178f0*/  STL [R1+0x218], R42 ;  /* 0x0002182a01007387 */ /* 0x0001e80000100800 */
[----:B------:R-:W-:Y:S04]  /*17900*/  STL [R1+0x228], R75 ;  /* 0x0002284b01007387 */ /* 0x000fe80000100800 */
[----:B------:R1:W-:Y:S04]  /*17910*/  STL [R1+0x220], R78 ;  /* 0x0002204e01007387 */ /* 0x0003e80000100800 */
[----:B------:R0:W-:Y:S04]  /*17920*/  STL [R1+0x214], R43 ;  /* 0x0002142b01007387 */ /* 0x0001e80000100800 */
[----:B------:R0:W2:Y:S02]  /*17930*/  @!P1 LDG.E.U16 R39, desc[UR20][R42.64] ;  /* 0x000000142a279981 */ /* 0x0000a4000c1e1500 */
[----:B0-----:R-:W-:-:S02]  /*17940*/  @!P1 IMAD.MOV.U32 R42, RZ, RZ, R78 ;  /* 0x000000ffff2a9224 */ /* 0x001fc400078e004e */
[--C-:B----4-:R-:W-:Y:S02]  /*17950*/  IMAD.X R81, R81, 0x1, R68.reuse, P4 ;  /* 0x0000000151517824 */ /* 0x110fe400020e0644 */
[----:B---3--:R-:W-:-:S03]  /*17960*/  IMAD.X R76, R76, 0x1, R68, P3 ;  /* 0x000000014c4c7824 */ /* 0x008fc600018e0644 */
[----:B------:R0:W-:Y:S04]  /*17970*/  STL [R1+0x21c], R81 ;  /* 0x00021c5101007387 */ /* 0x0001e80000100800 */
[----:B------:R-:W3:Y:S04]  /*17980*/  LDL.LU R82, [R1+0x22c] ;  /* 0x00022c0001527983 */ /* 0x000ee80000300800 */
[----:B------:R-:W4:Y:S04]  /*17990*/  LDL.LU R79, [R1+0x234] ;  /* 0x00023400014f7983 */ /* 0x000f280000300800 */
[----:B------:R2:W-:Y:S04]  /*179a0*/  STL [R1+0x224], R76 ;  /* 0x0002244c01007387 */ /* 0x0005e80000100800 */
[----:B-1----:R-:W4:Y:S01]  /*179b0*/  LDL.LU R78, [R1+0x23c] ;  /* 0x00023c00014e7983 */ /* 0x002f220000300800 */
[----:B------:R-:W-:Y:S01]  /*179c0*/  PRMT R38, RZ, 0x7610, R38 ;  /* 0x00007610ff267816 */ /* 0x000fe20000000026 */
[----:B------:R-:W-:Y:S01]  /*179d0*/  @!P1 IMAD.MOV.U32 R43, RZ, RZ, R81 ;  /* 0x000000ffff2b9224 */ /* 0x000fe200078e0051 */
[-C--:B--2---:R-:W-:Y:S01]  /*179e0*/  IADD3 R80, P5, PT, R80, R69.reuse, RZ ;  /* 0x0000004550507210 */ /* 0x084fe20007fbe0ff */
[----:B0-----:R-:W2:Y:S04]  /*179f0*/  LDL.LU R81, [R1+0x248] ;  /* 0x0002480001517983 */ /* 0x001ea80000300800 */
[----:B------:R0:W2:Y:S01]  /*17a00*/  @!P1 LDG.E.U16 R38, desc[UR20][R40.64] ;  /* 0x0000001428269981 */ /* 0x0000a2000c1e1500 */
[----:B------:R-:W-:-:S02]  /*17a10*/  IADD3 R77, P4, PT, R77, R69, RZ ;  /* 0x000000454d4d7210 */ /* 0x000fc40007f9e0ff */
[----:B------:R-:W-:Y:S02]  /*17a20*/  IADD3 R74, P3, PT, R74, R69, RZ ;  /* 0x000000454a4a7210 */ /* 0x000fe40007f7e0ff */
[----:B0-----:R-:W-:Y:S02]  /*17a30*/  PRMT R40, RZ, 0x7610, R40 ;  /* 0x00007610ff287816 */ /* 0x001fe40000000028 */
[----:B------:R-:W-:-:S04]  /*17a40*/  PRMT R41, RZ, 0x7610, R41 ;  /* 0x00007610ff297816 */ /* 0x000fc80000000029 */
[----:B------:R0:W2:Y:S01]  /*17a50*/  @!P1 LDG.E.U16 R40, desc[UR20][R42.64] ;  /* 0x000000142a289981 */ /* 0x0000a2000c1e1500 */
[----:B------:R-:W-:Y:S01]  /*17a60*/  PRMT R47, RZ, 0x7610, R47 ;  /* 0x00007610ff2f7816 */ /* 0x000fe2000000002f */
[----:B0-----:R-:W-:Y:S02]  /*17a70*/  @!P1 IMAD.MOV.U32 R42, RZ, RZ, R75 ;  /* 0x000000ffff2a9224 */ /* 0x001fe400078e004b */
[----:B------:R-:W-:Y:S02]  /*17a80*/  @!P1 IMAD.MOV.U32 R43, RZ, RZ, R76 ;  /* 0x000000ffff2b9224 */ /* 0x000fe400078e004c */
[----:B------:R-:W2:Y:S04]  /*17a90*/  LDL.LU R76, [R1+0x258] ;  /* 0x00025800014c7983 */ /* 0x000ea80000300800 */
[----:B------:R-:W2:Y:S04]  /*17aa0*/  LDL.LU R75, [R1+0x260] ;  /* 0x00026000014b7983 */ /* 0x000ea80000300800 */
[----:B------:R-:W-:Y:S04]  /*17ab0*/  STL [R1+0x230], R80 ;  /* 0x0002305001007387 */ /* 0x000fe80000100800 */
[----:B------:R-:W-:Y:S04]  /*17ac0*/  STL [R1+0x240], R74 ;  /* 0x0002404a01007387 */ /* 0x000fe80000100800 */
[----:B------:R0:W2:Y:S04]  /*17ad0*/  @!P1 LDG.E.U16 R41, desc[UR20][R42.64] ;  /* 0x000000142a299981 */ /* 0x0000a8000c1e1500 */
[----:B------:R-:W-:Y:S01]  /*17ae0*/  STL [R1+0x238], R77 ;  /* 0x0002384d01007387 */ /* 0x000fe20000100800 */
[----:B0-----:R-:W-:-:S02]  /*17af0*/  @!P1 IMAD.MOV.U32 R42, RZ, RZ, R80 ;  /* 0x000000ffff2a9224 */ /* 0x001fc400078e0050 */
[--C-:B---3--:R-:W-:Y:S02]  /*17b00*/  IMAD.X R82, R82, 0x1, R68.reuse, P5 ;  /* 0x0000000152527824 */ /* 0x108fe400028e0644 */
[----:B----4-:R-:W-:-:S03]  /*17b10*/  IMAD.X R79, R79, 0x1, R68, P4 ;  /* 0x000000014f4f7824 */ /* 0x010fc600020e0644 */
[----:B------:R0:W-:Y:S01]  /*17b20*/  STL [R1+0x22c], R82 ;  /* 0x00022c5201007387 */ /* 0x0001e20000100800 */
[----:B------:R-:W-:-:S03]  /*17b30*/  @!P1 IMAD.MOV.U32 R43, RZ, RZ, R82 ;  /* 0x000000ffff2b9224 */ /* 0x000fc600078e0052 */
[----:B------:R1:W-:Y:S01]  /*17b40*/  STL [R1+0x234], R79 ;  /* 0x0002344f01007387 */ /* 0x0003e20000100800 */
[----:B------:R-:W-:-:S03]  /*17b50*/  IMAD.X R78, R78, 0x1, R68, P3 ;  /* 0x000000014e4e7824 */ /* 0x000fc600018e0644 */
[----:B------:R3:W4:Y:S04]  /*17b60*/  @!P1 LDG.E.U16 R47, desc[UR20][R42.64] ;  /* 0x000000142a2f9981 */ /* 0x000728000c1e1500 */
[----:B0-----:R-:W4:Y:S04]  /*17b70*/  LDL.LU R82, [R1+0x244] ;  /* 0x0002440001527983 */ /* 0x001f280000300800 */
[----:B------:R0:W-:Y:S01]  /*17b80*/  STL [R1+0x23c], R78 ;  /* 0x00023c4e01007387 */ /* 0x0001e20000100800 */
[----:B---3--:R-:W-:-:S03]  /*17b90*/  @!P1 IMAD.MOV.U32 R42, RZ, RZ, R77 ;  /* 0x000000ffff2a9224 */ /* 0x008fc600078e004d */
[----:B------:R-:W3:Y:S04]  /*17ba0*/  LDL.LU R80, [R1+0x254] ;  /* 0x0002540001507983 */ /* 0x000ee80000300800 */
[----:B------:R-:W3:Y:S01]  /*17bb0*/  LDL.LU R77, [R1+0x25c] ;  /* 0x00025c00014d7983 */ /* 0x000ee20000300800 */
[----:B------:R-:W-:Y:S01]  /*17bc0*/  PRMT R48, RZ, 0x7610, R48 ;  /* 0x00007610ff307816 */ /* 0x000fe20000000030 */
[----:B------:R-:W-:Y:S01]  /*17bd0*/  @!P1 IMAD.MOV.U32 R43, RZ, RZ, R79 ;  /* 0x000000ffff2b9224 */ /* 0x000fe200078e004f */
[----:B--2---:R-:W-:Y:S01]  /*17be0*/  IADD3 R81, P5, PT, R81, R69, RZ ;  /* 0x0000004551517210 */ /* 0x004fe20007fbe0ff */
[----:B-1----:R-:W2:Y:S01]  /*17bf0*/  LDL.LU R79, [R1+0x268] ;  /* 0x00026800014f7983 */ /* 0x002ea20000300800 */
[----:B------:R-:W-:-:S03]  /*17c00*/  PRMT R49, RZ, 0x7610, R49 ;  /* 0x00007610ff317816 */ /* 0x000fc60000000031 */
[----:B------:R1:W2:Y:S01]  /*17c10*/  @!P1 LDG.E.U16 R48, desc[UR20][R42.64] ;  /* 0x000000142a309981 */ /* 0x0002a2000c1e1500 */
[----:B------:R-:W-:Y:S01]  /*17c20*/  PRMT R51, RZ, 0x7610, R51 ;  /* 0x00007610ff337816 */ /* 0x000fe20000000033 */
[----:B-1----:R-:W-:Y:S02]  /*17c30*/  @!P1 IMAD.MOV.U32 R42, RZ, RZ, R74 ;  /* 0x000000ffff2a9224 */ /* 0x002fe400078e004a */
[----:B------:R-:W-:Y:S01]  /*17c40*/  @!P1 IMAD.MOV.U32 R43, RZ, RZ, R78 ;  /* 0x000000ffff2b9224 */ /* 0x000fe200078e004e */
[-C--:B------:R-:W-:Y:S01]  /*17c50*/  IADD3 R76, P4, PT, R76, R69.reuse, RZ ;  /* 0x000000454c4c7210 */ /* 0x080fe20007f9e0ff */
[----:B0-----:R-:W2:Y:S01]  /*17c60*/  LDL.LU R78, [R1+0x270] ;  /* 0x00027000014e7983 */ /* 0x001ea20000300800 */
[----:B------:R-:W-:-:S03]  /*17c70*/  IADD3 R75, P3, PT, R75, R69, RZ ;  /* 0x000000454b4b7210 */ /* 0x000fc60007f7e0ff */
[----:B------:R-:W2:Y:S04]  /*17c80*/  LDL.LU R74, [R1+0x298] ;  /* 0x00029800014a7983 */ /* 0x000ea80000300800 */
[----:B------:R0:W2:Y:S04]  /*17c90*/  @!P1 LDG.E.U16 R49, desc[UR20][R42.64] ;  /* 0x000000142a319981 */ /* 0x0000a8000c1e1500 */
[----:B------:R-:W-:Y:S04]  /*17ca0*/  STL [R1+0x248], R81 ;  /* 0x0002485101007387 */ /* 0x000fe80000100800 */
[----:B------:R-:W-:Y:S01]  /*17cb0*/  STL [R1+0x260], R75 ;  /* 0x0002604b01007387 */ /* 0x000fe20000100800 */
[----:B0-----:R-:W-:-:S03]  /*17cc0*/  @!P1 IMAD.MOV.U32 R42, RZ, RZ, R81 ;  /* 0x000000ffff2a9224 */ /* 0x001fc600078e0051 */
[----:B------:R-:W-:Y:S01]  /*17cd0*/  STL [R1+0x258], R76 ;  /* 0x0002584c01007387 */ /* 0x000fe20000100800 */
[----:B----4-:R-:W-:-:S04]  /*17ce0*/  IMAD.X R82, R82, 0x1, R68, P5 ;  /* 0x0000000152527824 */ /* 0x010fc800028e0644 */
[----:B------:R-:W-:Y:S02]  /*17cf0*/  @!P1 IMAD.MOV.U32 R43, RZ, RZ, R82 ;  /* 0x000000ffff2b9224 */ /* 0x000fe400078e0052 */
[--C-:B---3--:R-:W-:Y:S01]  /*17d00*/  IMAD.X R80, R80, 0x1, R68.reuse, P4 ;  /* 0x0000000150507824 */ /* 0x108fe200020e0644 */
[----:B------:R0:W-:Y:S01]  /*17d10*/  STL [R1+0x244], R82 ;  /* 0x0002445201007387 */ /* 0x0001e20000100800 */
[----:B------:R-:W-:-:S03]  /*17d20*/  IMAD.X R77, R77, 0x1, R68, P3 ;  /* 0x000000014d4d7824 */ /* 0x000fc600018e0644 */
[----:B------:R-:W-:Y:S04]  /*17d30*/  STL [R1+0x254], R80 ;  /* 0x0002545001007387 */ /* 0x000fe80000100800 */
[----:B------:R1:W3:Y:S04]  /*17d40*/  @!P1 LDG.E.U16 R51, desc[UR20][R42.64] ;  /* 0x000000142a339981 */ /* 0x0002e8000c1e1500 */
[----:B0-----:R-:W4:Y:S04]  /*17d50*/  LDL.LU R82, [R1+0x264] ;  /* 0x0002640001527983 */ /* 0x001f280000300800 */
[----:B------:R-:W3:Y:S01]  /*17d60*/  LDL.LU R81, [R1+0x26c] ;  /* 0x00026c0001517983 */ /* 0x000ee20000300800 */
[----:B-1----:R-:W-:-:S03]  /*17d70*/  @!P1 IMAD.MOV.U32 R42, RZ, RZ, R76 ;  /* 0x000000ffff2a9224 */ /* 0x002fc600078e004c */
[----:B------:R0:W-:Y:S04]  /*17d80*/  STL [R1+0x25c], R77 ;  /* 0x00025c4d01007387 */ /* 0x0001e80000100800 */
[----:B------:R-:W3:Y:S01]  /*17d90*/  LDL.LU R76, [R1+0x294] ;  /* 0x00029400014c7983 */ /* 0x000ee20000300800 */
[----:B------:R-:W-:Y:S01]  /*17da0*/  PRMT R52, RZ, 0x7610, R52 ;  /* 0x00007610ff347816 */ /* 0x000fe20000000034 */
[----:B------:R-:W-:Y:S01]  /*17db0*/  @!P1 IMAD.MOV.U32 R43, RZ, RZ, R80 ;  /* 0x000000ffff2b9224 */ /* 0x000fe200078e0050 */
[-C--:B--2---:R-:W-:Y:S02]  /*17dc0*/  IADD3 R79, P5, PT, R79, R69.reuse, RZ ;  /* 0x000000454f4f7210 */ /* 0x084fe40007fbe0ff */
[-C--:B------:R-:W-:Y:S02]  /*17dd0*/  IADD3 R78, P4, PT, R78, R69.reuse, RZ ;  /* 0x000000454e4e7210 */ /* 0x080fe40007f9e0ff */
[----:B------:R1:W2:Y:S01]  /*17de0*/  @!P1 LDG.E.U16 R52, desc[UR20][R42.64] ;  /* 0x000000142a349981 */ /* 0x0002a2000c1e1500 */
[----:B------:R-:W-:-:S02]  /*17df0*/  IADD3 R74, P3, PT, R74, R69, RZ ;  /* 0x000000454a4a7210 */ /* 0x000fc40007f7e0ff */
[----:B------:R-:W-:Y:S01]  /*17e00*/  PRMT R53, RZ, 0x7610, R53 ;  /* 0x00007610ff357816 */ /* 0x000fe20000000035 */
[----:B-1----:R-:W-:Y:S02]  /*17e10*/  @!P1 IMAD.MOV.U32 R43, RZ, RZ, R77 ;  /* 0x000000ffff2b9224 */ /* 0x002fe400078e004d */
[----:B------:R-:W-:Y:S01]  /*17e20*/  @!P1 IMAD.MOV.U32 R42, RZ, RZ, R75 ;  /* 0x000000ffff2a9224 */ /* 0x000fe200078e004b */
[----:B0-----:R-:W2:Y:S04]  /*17e30*/  LDL.LU R77, [R1+0x2a0] ;  /* 0x0002a000014d7983 */ /* 0x001ea80000300800 */
[----:B------:R-:W2:Y:S04]  /*17e40*/  LDL.LU R75, [R1+0x278] ;  /* 0x00027800014b7983 */ /* 0x000ea80000300800 */
[----:B------:R-:W2:Y:S04]  /*17e50*/  LDL.LU R80, [R1+0x2a8] ;  /* 0x0002a80001507983 */ /* 0x000ea80000300800 */
[----:B------:R0:W-:Y:S04]  /*17e60*/  STL [R1+0x268], R79 ;  /* 0x0002684f01007387 */ /* 0x0001e80000100800 */
[----:B------:R-:W-:Y:S04]  /*17e70*/  STL [R1+0x298], R74 ;  /* 0x0002984a01007387 */ /* 0x000fe80000100800 */
[----:B------:R-:W-:Y:S01]  /*17e80*/  STL [R1+0x270], R78 ;  /* 0x0002704e01007387 */ /* 0x000fe20000100800 */
[----:B------:R-:W-:-:S03]  /*17e90*/  PRMT R54, RZ, 0x7610, R54 ;  /* 0x00007610ff367816 */ /* 0x000fc60000000036 */
[----:B------:R1:W2:Y:S02]  /*17ea0*/  @!P1 LDG.E.U16 R53, desc[UR20][R42.64] ;  /* 0x000000142a359981 */ /* 0x0002a4000c1e1500 */
[----:B-1----:R-:W-:Y:S02]  /*17eb0*/  @!P1 IMAD.MOV.U32 R42, RZ, RZ, R79 ;  /* 0x000000ffff2a9224 */ /* 0x002fe400078e004f */
[--C-:B----4-:R-:W-:Y:S02]  /*17ec0*/  IMAD.X R82, R82, 0x1, R68.reuse, P5 ;  /* 0x0000000152527824 */ /* 0x110fe400028e0644 */
[----:B---3--:R-:W-:-:S03]  /*17ed0*/  IMAD.X R81, R81, 0x1, R68, P4 ;  /* 0x0000000151517824 */ /* 0x008fc600020e0644 */
[----:B------:R1:W-:Y:S01]  /*17ee0*/  STL [R1+0x264], R82 ;  /* 0x0002645201007387 */ /* 0x0003e20000100800 */
[----:B------:R-:W-:-:S03]  /*17ef0*/  @!P1 IMAD.MOV.U32 R43, RZ, RZ, R82 ;  /* 0x000000ffff2b9224 */ /* 0x000fc600078e0052 */
[----:B------:R3:W-:Y:S01]  /*17f00*/  STL [R1+0x26c], R81 ;  /* 0x00026c5101007387 */ /* 0x0007e20000100800 */
[----:B------:R-:W-:-:S03]  /*17f10*/  IMAD.X R76, R76, 0x1, R68, P3 ;  /* 0x000000014c4c7824 */ /* 0x000fc600018e0644 */
[----:B0-----:R-:W4:Y:S04]  /*17f20*/  LDL.LU R79, [R1+0x29c] ;  /* 0x00029c00014f7983 */ /* 0x001f280000300800 */
[----:B------:R0:W-:Y:S04]  /*17f30*/  STL [R1+0x294], R76 ;  /* 0x0002944c01007387 */ /* 0x0001e80000100800 */
[----:B-1----:R-:W4:Y:S04]  /*17f40*/  LDL.LU R82, [R1+0x274] ;  /* 0x0002740001527983 */ /* 0x002f280000300800 */
[----:B------:R1:W4:Y:S02]  /*17f50*/  @!P1 LDG.E.U16 R54, desc[UR20][R42.64] ;  /* 0x000000142a369981 */ /* 0x000324000c1e1500 */
[----:B-1----:R-:W-:-:S02]  /*17f60*/  @!P1 IMAD.MOV.U32 R43, RZ, RZ, R81 ;  /* 0x000000ffff2b9224 */ /* 0x002fc400078e0051 */
[----:B---3--:R-:W3:Y:S01]  /*17f70*/  LDL.LU R81, [R1+0x2a4] ;  /* 0x0002a40001517983 */ /* 0x008ee20000300800 */
[----:B------:R-:W-:Y:S01]  /*17f80*/  PRMT R55, RZ, 0x7610, R55 ;  /* 0x00007610ff377816 */ /* 0x000fe20000000037 */
[----:B------:R-:W-:Y:S01]  /*17f90*/  @!P1 IMAD.MOV.U32 R42, RZ, RZ, R78 ;  /* 0x000000ffff2a9224 */ /* 0x000fe200078e004e */
[-C--:B--2---:R-:W-:Y:S01]  /*17fa0*/  IADD3 R77, P4, PT, R77, R69.reuse, RZ ;  /* 0x000000454d4d7210 */ /* 0x084fe20007f9e0ff */
[----:B------:R-:W2:Y:S01]  /*17fb0*/  LDL.LU R78, [R1+0x280] ;  /* 0x00028000014e7983 */ /* 0x000ea20000300800 */
[-C--:B------:R-:W-:Y:S02]  /*17fc0*/  IADD3 R75, P5, PT, R75, R69.reuse, RZ ;  /* 0x000000454b4b7210 */ /* 0x080fe40007fbe0ff */
[----:B------:R-:W-:Y:S01]  /*17fd0*/  IADD3 R80, P3, PT, R80, R69, RZ ;  /* 0x0000004550507210 */ /* 0x000fe20007f7e0ff */
[----:B------:R1:W2:Y:S01]  /*17fe0*/  @!P1 LDG.E.U16 R55, desc[UR20][R42.64] ;  /* 0x000000142a379981 */ /* 0x0002a2000c1e1500 */
[----:B------:R-:W-:Y:S02]  /*17ff0*/  PRMT R56, RZ, 0x7610, R56 ;  /* 0x00007610ff387816 */ /* 0x000fe40000000038 */
[----:B------:R-:W-:Y:S01]  /*18000*/  PRMT R58, RZ, 0x7610, R58 ;  /* 0x00007610ff3a7816 */ /* 0x000fe2000000003a */
[----:B-1----:R-:W-:-:S02]  /*18010*/  @!P1 IMAD.MOV.U32 R43, RZ, RZ, R76 ;  /* 0x000000ffff2b9224 */ /* 0x002fc400078e004c */
[----:B------:R-:W-:Y:S01]  /*18020*/  @!P1 IMAD.MOV.U32 R42, RZ, RZ, R74 ;  /* 0x000000ffff2a9224 */ /* 0x000fe200078e004a */
[----:B0-----:R-:W2:Y:S04]  /*18030*/  LDL.LU R76, [R1+0x2ac] ;  /* 0x0002ac00014c7983 */ /* 0x001ea80000300800 */
[----:B------:R-:W2:Y:S04]  /*18040*/  LDL.LU R74, [R1+0x2b0] ;  /* 0x0002b000014a7983 */ /* 0x000ea80000300800 */
[----:B------:R-:W-:Y:S04]  /*18050*/  STL [R1+0x2a0], R77 ;  /* 0x0002a04d01007387 */ /* 0x000fe80000100800 */
[----:B------:R-:W-:Y:S04]  /*18060*/  STL [R1+0x2a8], R80 ;  /* 0x0002a85001007387 */ /* 0x000fe80000100800 */
[----:B------:R-:W-:Y:S04]  /*18070*/  STL [R1+0x278], R75 ;  /* 0x0002784b01007387 */ /* 0x000fe80000100800 */
[----:B------:R0:W2:Y:S02]  /*18080*/  @!P1 LDG.E.U16 R56, desc[UR20][R42.64] ;  /* 0x000000142a389981 */ /* 0x0000a4000c1e1500 */
[----:B0-----:R-:W-:-:S02]  /*18090*/  @!P1 IMAD.MOV.U32 R42, RZ, RZ, R77 ;  /* 0x000000ffff2a9224 */ /* 0x001fc400078e004d */
[--C-:B----4-:R-:W-:Y:S02]  /*180a0*/  IMAD.X R79, R79, 0x1, R68.reuse, P4 ;  /* 0x000000014f4f7824 */ /* 0x110fe400020e0644 */
[----:B------:R-:W-:-:S03]  /*180b0*/  IMAD.X R82, R82, 0x1, R68, P5 ;  /* 0x0000000152527824 */ /* 0x000fc600028e0644 */
[----:B------:R0:W-:Y:S01]  /*180c0*/  STL [R1+0x29c], R79 ;  /* 0x00029c4f01007387 */ /* 0x0001e20000100800 */
[----:B------:R-:W-:-:S03]  /*180d0*/  @!P1 IMAD.MOV.U32 R43, RZ, RZ, R79 ;  /* 0x000000ffff2b9224 */ /* 0x000fc600078e004f */
[----:B------:R1:W-:Y:S04]  /*180e0*/  STL [R1+0x274], R82 ;  /* 0x0002745201007387 */ /* 0x0003e80000100800 */
[----:B------:R4:W2:Y:S04]  /*180f0*/  @!P1 LDG.E.U16 R58, desc[UR20][R42.64] ;  /* 0x000000142a3a9981 */ /* 0x0008a8000c1e1500 */
[----:B0-----:R-:W2:Y:S01]  /*18100*/  LDL.LU R79, [R1+0x27c] ;  /* 0x00027c00014f7983 */ /* 0x001ea20000300800 */
[----:B---3--:R-:W-:-:S03]  /*18110*/  IMAD.X R81, R81, 0x1, R68, P3 ;  /* 0x0000000151517824 */ /* 0x008fc600018e0644 */
[----:B------:R-:W3:Y:S01]  /*18120*/  LDL.LU R77, [R1+0x114] ;  /* 0x00011400014d7983 */ /* 0x000ee20000300800 */
[----:B----4-:R-:W-:-:S03]  /*18130*/  @!P1 IMAD.MOV.U32 R42, RZ, RZ, R75 ;  /* 0x000000ffff2a9224 */ /* 0x010fc600078e004b */
[----:B------:R0:W-:Y:S04]  /*18140*/  STL [R1+0x2a4], R81 ;  /* 0x0002a45101007387 */ /* 0x0001e80000100800 */
[----:B------:R-:W4:Y:S01]  /*18150*/  LDL.LU R75, [R1+0x11c] ;  /* 0x00011c00014b7983 */ /* 0x000f220000300800 */
[----:B------:R-:W-:Y:S01]  /*18160*/  PRMT R57, RZ, 0x7610, R57 ;  /* 0x00007610ff397816 */ /* 0x000fe20000000039 */
[----:B------:R-:W-:Y:S01]  /*18170*/  @!P1 IMAD.MOV.U32 R43, RZ, RZ, R82 ;  /* 0x000000ffff2b9224 */ /* 0x000fe200078e0052 */
[-C--:B--2---:R-:W-:Y:S01]  /*18180*/  IADD3 R78, P5, PT, R78, R69.reuse, RZ ;  /* 0x000000454e4e7210 */ /* 0x084fe20007fbe0ff */
[----:B------:R-:W2:Y:S04]  /*18190*/  LDL.LU R84, [R1+0x288] ;  /* 0x0002880001547983 */ /* 0x000ea80000300800 */
[----:B------:R0:W2:Y:S01]  /*181a0*/  @!P1 LDG.E.U16 R57, desc[UR20][R42.64] ;  /* 0x000000142a399981 */ /* 0x0000a2000c1e1500 */
[----:B------:R-:W-:-:S03]  /*181b0*/  IADD3 R76, P4, PT, R76, R69, RZ ;  /* 0x000000454c4c7210 */ /* 0x000fc60007f9e0ff */
[----:B-1----:R-:W2:Y:S01]  /*181c0*/  LDL.LU R82, [R1+0x2b4] ;  /* 0x0002b40001527983 */ /* 0x002ea20000300800 */
[----:B------:R-:W-:Y:S01]  /*181d0*/  IADD3 R74, P3, PT, R74, R69, RZ ;  /* 0x000000454a4a7210 */ /* 0x000fe20007f7e0ff */
[----:B0-----:R-:W-:Y:S02]  /*181e0*/  @!P1 IMAD.MOV.U32 R42, RZ, RZ, R80 ;  /* 0x000000ffff2a9224 */ /* 0x001fe400078e0050 */
[----:B------:R-:W2:Y:S04]  /*181f0*/  LDL.LU R80, [R1+0x2b8] ;  /* 0x0002b80001507983 */ /* 0x000ea80000300800 */
[----:B------:R-:W-:Y:S04]  /*18200*/  STL [R1+0x280], R78 ;  /* 0x0002804e01007387 */ /* 0x000fe80000100800 */
[----:B------:R-:W-:Y:S04]  /*18210*/  STL [R1+0x2b0], R74 ;  /* 0x0002b04a01007387 */ /* 0x000fe80000100800 */
[----:B------:R-:W-:Y:S01]  /*18220*/  STL [R1+0x2ac], R76 ;  /* 0x0002ac4c01007387 */ /* 0x000fe20000100800 */
[----:B------:R-:W-:Y:S01]  /*18230*/  PRMT R59, RZ, 0x7610, R59 ;  /* 0x00007610ff3b7816 */ /* 0x000fe2000000003b */
[----:B------:R-:W-:Y:S01]  /*18240*/  @!P1 IMAD.MOV.U32 R43, RZ, RZ, R81 ;  /* 0x000000ffff2b9224 */ /* 0x000fe200078e0051 */
[----:B------:R-:W-:-:S04]  /*18250*/  PRMT R60, RZ, 0x7610, R60 ;  /* 0x00007610ff3c7816 */ /* 0x000fc8000000003c */
[----:B------:R0:W2:Y:S01]  /*18260*/  @!P1 LDG.E.U16 R59, desc[UR20][R42.64] ;  /* 0x000000142a3b9981 */ /* 0x0000a2000c1e1500 */
[----:B------:R-:W-:Y:S01]  /*18270*/  PRMT R61, RZ, 0x7610, R61 ;  /* 0x00007610ff3d7816 */ /* 0x000fe2000000003d */
[----:B0-----:R-:W-:Y:S02]  /*18280*/  @!P1 IMAD.MOV.U32 R42, RZ, RZ, R78 ;  /* 0x000000ffff2a9224 */ /* 0x001fe400078e004e */
[--C-:B------:R-:W-:Y:S02]  /*18290*/  IMAD.X R79, R79, 0x1, R68.reuse, P5 ;  /* 0x000000014f4f7824 */ /* 0x100fe400028e0644 */
[----:B---3--:R-:W-:-:S03]  /*182a0*/  IMAD.X R77, R77, 0x1, R68, P4 ;  /* 0x000000014d4d7824 */ /* 0x008fc600020e0644 */
[----:B------:R0:W-:Y:S04]  /*182b0*/  STL [R1+0x27c], R79 ;  /* 0x00027c4f01007387 */ /* 0x0001e80000100800 */
[----:B------:R1:W-:Y:S01]  /*182c0*/  STL [R1+0x114], R77 ;  /* 0x0001144d01007387 */ /* 0x0003e20000100800 */
[----:B----4-:R-:W-:-:S03]  /*182d0*/  IMAD.X R75, R75, 0x1, R68, P3 ;  /* 0x000000014b4b7824 */ /* 0x010fc600018e0644 */
[----:B------:R-:W3:Y:S04]  /*182e0*/  LDL.LU R85, [R1+0x284] ;  /* 0x0002840001557983 */ /* 0x000ee80000300800 */
[----:B------:R4:W-:Y:S04]  /*182f0*/  STL [R1+0x11c], R75 ;  /* 0x00011c4b01007387 */ /* 0x0009e80000100800 */
[----:B------:R-:W3:Y:S01]  /*18300*/  LDL.LU R83, [R1+0x120] ;  /* 0x0001200001537983 */ /* 0x000ee20000300800 */
[----:B------:R-:W-:-:S03]  /*18310*/  @!P1 IMAD.MOV.U32 R43, RZ, RZ, R79 ;  /* 0x000000ffff2b9224 */ /* 0x000fc600078e004f */
[----:B------:R-:W3:Y:S04]  /*18320*/  LDL.LU R81, [R1+0x124] ;  /* 0x0001240001517983 */ /* 0x000ee80000300800 */
[----:B0-----:R-:W3:Y:S04]  /*18330*/  LDL.LU R79, [R1+0x24c] ;  /* 0x00024c00014f7983 */ /* 0x001ee80000300800 */
[----:B------:R-:W3:Y:S04]  /*18340*/  LDL.LU R78, [R1+0x250] ;  /* 0x00025000014e7983 */ /* 0x000ee80000300800 */
[----:B------:R0:W3:Y:S02]  /*18350*/  @!P1 LDG.E.U16 R60, desc[UR20][R42.64] ;  /* 0x000000142a3c9981 */ /* 0x0000e4000c1e1500 */
[----:B0-----:R-:W-:-:S02]  /*18360*/  @!P1 IMAD.MOV.U32 R42, RZ, RZ, R76 ;  /* 0x000000ffff2a9224 */ /* 0x001fc400078e004c */
[----:B------:R-:W-:Y:S02]  /*18370*/  @!P1 IMAD.MOV.U32 R43, RZ, RZ, R77 ;  /* 0x000000ffff2b9224 */ /* 0x000fe400078e004d */
[----:B-1----:R-:W3:Y:S04]  /*18380*/  LDL.LU R77, [R1+0x28c] ;  /* 0x00028c00014d7983 */ /* 0x002ee80000300800 */
[----:B------:R-:W3:Y:S04]  /*18390*/  LDL.LU R76, [R1+0x290] ;  /* 0x00029000014c7983 */ /* 0x000ee80000300800 */
[----:B------:R0:W3:Y:S02]  /*183a0*/  @!P1 LDG.E.U16 R61, desc[UR20][R42.64] ;  /* 0x000000142a3d9981 */ /* 0x0000e4000c1e1500 */
[----:B0-----:R-:W-:-:S02]  /*183b0*/  @!P1 IMAD.MOV.U32 R43, RZ, RZ, R75 ;  /* 0x000000ffff2b9224 */ /* 0x001fc400078e004b */
[----:B------:R-:W-:Y:S01]  /*183c0*/  @!P1 IMAD.MOV.U32 R42, RZ, RZ, R74 ;  /* 0x000000ffff2a9224 */ /* 0x000fe200078e004a */
[----:B----4-:R-:W4:Y:S04]  /*183d0*/  LDL.LU R75, [R1+0x118] ;  /* 0x00011800014b7983 */ /* 0x010f280000300800 */
[----:B------:R-:W4:Y:S01]  /*183e0*/  LDL.LU R74, [R1+0x128] ;  /* 0x00012800014a7983 */ /* 0x000f220000300800 */
[-C--:B--2---:R-:W-:Y:S02]  /*183f0*/  IADD3 R84, P5, PT, R84, R69.reuse, RZ ;  /* 0x0000004554547210 */ /* 0x084fe40007fbe0ff */
[----:B------:R-:W-:Y:S02]  /*18400*/  PRMT R62, RZ, 0x7610, R62 ;  /* 0x00007610ff3e7816 */ /* 0x000fe4000000003e */
[----:B------:R-:W-:-:S02]  /*18410*/  IADD3 R82, P4, PT, R82, R69, RZ ;  /* 0x0000004552527210 */ /* 0x000fc40007f9e0ff */
[----:B------:R-:W-:Y:S02]  /*18420*/  PRMT R63, RZ, 0x7610, R63 ;  /* 0x00007610ff3f7816 */ /* 0x000fe4000000003f */
[----:B------:R0:W2:Y:S01]  /*18430*/  @!P1 LDG.E.U16 R62, desc[UR20][R42.64] ;  /* 0x000000142a3e9981 */ /* 0x0000a2000c1e1500 */
[----:B------:R-:W-:Y:S02]  /*18440*/  IADD3 R80, P3, PT, R80, R69, RZ ;  /* 0x0000004550507210 */ /* 0x000fe40007f7e0ff */
[----:B------:R-:W-:Y:S01]  /*18450*/  PRMT R64, RZ, 0x7610, R64 ;  /* 0x00007610ff407816 */ /* 0x000fe20000000040 */
[----:B0-----:R-:W-:Y:S01]  /*18460*/  @!P1 IMAD.MOV.U32 R42, RZ, RZ, R84 ;  /* 0x000000ffff2a9224 */ /* 0x001fe200078e0054 */
[----:B------:R-:W-:Y:S02]  /*18470*/  PRMT R65, RZ, 0x7610, R65 ;  /* 0x00007610ff417816 */ /* 0x000fe40000000041 */
[----:B------:R-:W-:Y:S02]  /*18480*/  PRMT R66, RZ, 0x7610, R66 ;  /* 0x00007610ff427816 */ /* 0x000fe40000000042 */
[----:B------:R-:W-:-:S02]  /*18490*/  PRMT R67, RZ, 0x7610, R67 ;  /* 0x00007610ff437816 */ /* 0x000fc40000000043 */
[----:B------:R-:W-:Y:S01]  /*184a0*/  PRMT R73, RZ, 0x7610, R73 ;  /* 0x00007610ff497816 */ /* 0x000fe20000000049 */
[----:B---3--:R-:W-:-:S04]  /*184b0*/  IMAD.X R85, R85, 0x1, R68, P5 ;  /* 0x0000000155557824 */ /* 0x008fc800028e0644 */
[----:B------:R-:W-:Y:S02]  /*184c0*/  @!P1 IMAD.MOV.U32 R43, RZ, RZ, R85 ;  /* 0x000000ffff2b9224 */ /* 0x000fe400078e0055 */
[----:B------:R-:W-:-:S03]  /*184d0*/  IMAD.X R83, R83, 0x1, R68, P4 ;  /* 0x0000000153537824 */ /* 0x000fc600020e0644 */
[----:B------:R0:W3:Y:S01]  /*184e0*/  @!P1 LDG.E.U16 R63, desc[UR20][R42.64] ;  /* 0x000000142a3f9981 */ /* 0x0000e2000c1e1500 */
[----:B------:R-:W-:Y:S02]  /*184f0*/  IMAD.X R81, R81, 0x1, R68, P3 ;  /* 0x0000000151517824 */ /* 0x000fe400018e0644 */
[----:B0-----:R-:W-:Y:S02]  /*18500*/  @!P1 IMAD.MOV.U32 R42, RZ, RZ, R82 ;  /* 0x000000ffff2a9224 */ /* 0x001fe400078e0052 */
[----:B------:R-:W-:Y:S01]  /*18510*/  @!P1 IMAD.MOV.U32 R43, RZ, RZ, R83 ;  /* 0x000000ffff2b9224 */ /* 0x000fe200078e0053 */
[----:B------:R-:W-:-:S04]  /*18520*/  IADD3 R78, P5, PT, R78, R69, RZ ;  /* 0x000000454e4e7210 */ /* 0x000fc80007fbe0ff */
        /* <DEDUP_REMOVED lines=8> */
[----:B------:R-:W-:-:S05]  /*185b0*/  @!P1 IMAD.MOV.U32 R43, RZ, RZ, R79 ;  /* 0x000000ffff2b9224 */ /* 0x000fca00078e004f */
[----:B------:R0:W3:Y:S01]  /*185c0*/  @!P1 LDG.E.U16 R66, desc[UR20][R42.64] ;  /* 0x000000142a429981 */ /* 0x0000e2000c1e1500 */
[----:B----4-:R-:W-:-:S05]  /*185d0*/  IADD3 R74, P3, PT, R74, R69, RZ ;  /* 0x000000454a4a7210 */ /* 0x010fca0007f7e0ff */
[----:B------:R-:W-:Y:S02]  /*185e0*/  IMAD.X R75, R75, 0x1, R68, P3 ;  /* 0x000000014b4b7824 */ /* 0x000fe400018e0644 */
[----:B0-----:R-:W-:Y:S02]  /*185f0*/  @!P1 IMAD.MOV.U32 R42, RZ, RZ, R76 ;  /* 0x000000ffff2a9224 */ /* 0x001fe400078e004c */
[----:B------:R-:W-:-:S05]  /*18600*/  @!P1 IMAD.MOV.U32 R43, RZ, RZ, R77 ;  /* 0x000000ffff2b9224 */ /* 0x000fca00078e004d */
[----:B------:R0:W4:Y:S02]  /*18610*/  @!P1 LDG.E.U16 R67, desc[UR20][R42.64] ;  /* 0x000000142a439981 */ /* 0x000124000c1e1500 */
[----:B0-----:R-:W-:Y:S02]  /*18620*/  @!P1 IMAD.MOV.U32 R42, RZ, RZ, R74 ;  /* 0x000000ffff2a9224 */ /* 0x001fe400078e004a */
[----:B------:R-:W-:-:S05]  /*18630*/  @!P1 IMAD.MOV.U32 R43, RZ, RZ, R75 ;  /* 0x000000ffff2b9224 */ /* 0x000fca00078e004b */
[----:B------:R-:W4:Y:S01]  /*18640*/  @!P1 LDG.E.U16 R73, desc[UR20][R42.64] ;  /* 0x000000142a499981 */ /* 0x000f22000c1e1500 */
[----:B------:R-:W-:Y:S06]  /*18650*/  BAR.SYNC.DEFER_BLOCKING 0x0 ;  /* 0x0000000000007b1d */ /* 0x000fec0000010000 */
        /* <DEDUP_REMOVED lines=8> */
[----:B------:R-:W-:Y:S01]  /*186e0*/  STL [R1+0x290], R76 ;  /* 0x0002904c01007387 */ /* 0x000fe20000100800 */
[----:B0-----:R-:W-:-:S03]  /*186f0*/  LOP3.LUT R74, R3, 0x10, RZ, 0x3c, !PT ;  /* 0x00000010034a7812 */ /* 0x001fc600078e3cff */
[----:B------:R-:W-:Y:S04]  /*18700*/  STS.U16 [R3+UR9+0x4000], R72 ;  /* 0x0040004803007988 */ /* 0x000fe80008000409 */
[----:B------:R-:W-:Y:S04]  /*18710*/  STS.U16 [R3+UR9+0x4400], R7 ;  /* 0x0044000703007988 */ /* 0x000fe80008000409 */
[----:B------:R-:W-:Y:S04]  /*18720*/  STS.U16 [R3+UR9+0x4800], R15 ;  /* 0x0048000f03007988 */ /* 0x000fe80008000409 */
[----:B------:R-:W-:Y:S04]  /*18730*/  STS.U16 [R3+UR9+0x4c00], R23 ;  /* 0x004c001703007988 */ /* 0x000fe80008000409 */
[----:B------:R-:W-:Y:S04]  /*18740*/  STS.U16 [R3+UR9+0x5000], R31 ;  /* 0x0050001f03007988 */ /* 0x000fe80008000409 */
[----:B------:R-:W-:Y:S04]  /*18750*/  STS.U16 [R3+UR9+0x5400], R39 ;  /* 0x0054002703007988 */ /* 0x000fe80008000409 */
[----:B------:R-:W-:Y:S04]  /*18760*/  STS.U16 [R3+UR9+0x5800], R52 ;  /* 0x0058003403007988 */ /* 0x000fe80008000409 */
[----:B------:R-:W-:Y:S04]  /*18770*/  STS.U16 [R3+UR9+0x5c00], R56 ;  /* 0x005c003803007988 */ /* 0x000fe80008000409 */
[----:B------:R-:W-:Y:S04]  /*18780*/  STL [R1+0x24c], R79 ;  /* 0x00024c4f01007387 */ /* 0x000fe80000100800 */
[----:B------:R-:W-:Y:S04]  /*18790*/  STS.U16 [R74+UR9+0x4080], R50 ;  /* 0x004080324a007988 */ /* 0x000fe80008000409 */
[----:B------:R-:W-:Y:S04]  /*187a0*/  STL [R1+0x28c], R77 ;  /* 0x00028c4d01007387 */ /* 0x000fe80000100800 */
[----:B------:R-:W-:Y:S04]  /*187b0*/  STS.U16 [R74+UR9+0x4480], R8 ;  /* 0x004480084a007988 */ /* 0x000fe80008000409 */
[----:B------:R0:W-:Y:S04]  /*187c0*/  STL [R1+0x118], R75 ;  /* 0x0001184b01007387 */ /* 0x0001e80000100800 */
[----:B------:R-:W-:Y:S04]  /*187d0*/  STS.U16 [R74+UR9+0x4880], R16 ;  /* 0x004880104a007988 */ /* 0x000fe80008000409 */
[----:B------:R-:W-:Y:S01]  /*187e0*/  STS.U16 [R74+UR9+0x4c80], R24 ;  /* 0x004c80184a007988 */ /* 0x000fe20008000409 */
[----:B0-----:R-:W-:-:S03]  /*187f0*/  LOP3.LUT R75, R3, 0x20, RZ, 0x3c, !PT ;  /* 0x00000020034b7812 */ /* 0x001fc600078e3cff */
[----:B------:R-:W-:Y:S04]  /*18800*/  STS.U16 [R74+UR9+0x5080], R32 ;  /* 0x005080204a007988 */ /* 0x000fe80008000409 */
[----:B------:R-:W-:Y:S04]  /*18810*/  STS.U16 [R74+UR9+0x5480], R40 ;  /* 0x005480284a007988 */ /* 0x000fe80008000409 */
[----:B------:R-:W-:Y:S04]  /*18820*/  STS.U16 [R74+UR9+0x5880], R53 ;  /* 0x005880354a007988 */ /* 0x000fe80008000409 */
[----:B------:R0:W-:Y:S04]  /*18830*/  STS.U16 [R74+UR9+0x5c80], R58 ;  /* 0x005c803a4a007988 */ /* 0x0001e80008000409 */
[----:B------:R-:W-:Y:S04]  /*18840*/  STS.U16 [R75+UR9+0x4100], R46 ;  /* 0x0041002e4b007988 */ /* 0x000fe80008000409 */
[----:B------:R-:W-:Y:S01]  /*18850*/  STS.U16 [R75+UR9+0x4500], R9 ;  /* 0x004500094b007988 */ /* 0x000fe20008000409 */
[----:B0-----:R-:W-:-:S03]  /*18860*/  LOP3.LUT R74, R3, 0x30, RZ, 0x3c, !PT ;  /* 0x00000030034a7812 */ /* 0x001fc600078e3cff */
[----:B------:R-:W-:Y:S04]  /*18870*/  STS.U16 [R75+UR9+0x4900], R17 ;  /* 0x004900114b007988 */ /* 0x000fe80008000409 */
[----:B------:R-:W-:Y:S04]  /*18880*/  STS.U16 [R75+UR9+0x4d00], R25 ;  /* 0x004d00194b007988 */ /* 0x000fe80008000409 */
        /* <DEDUP_REMOVED lines=13> */
[----:B------:R1:W-:Y:S04]  /*18960*/  STS.U16 [R75+UR9+0x4200], R44 ;  /* 0x0042002c4b007988 */ /* 0x0003e80008000409 */
[----:B------:R1:W-:Y:S01]  /*18970*/  STS.U16 [R75+UR9+0x4600], R11 ;  /* 0x0046000b4b007988 */ /* 0x0003e20008000409 */
[----:B0-----:R-:W-:-:S03]  /*18980*/  LOP3.LUT R74, R3, 0x50, RZ, 0x3c, !PT ;  /* 0x00000050034a7812 */ /* 0x001fc600078e3cff */
[----:B------:R1:W-:Y:S04]  /*18990*/  STS.U16 [R75+UR9+0x4a00], R19 ;  /* 0x004a00134b007988 */ /* 0x0003e80008000409 */
[----:B------:R1:W-:Y:S04]  /*189a0*/  STS.U16 [R75+UR9+0x4e00], R27 ;  /* 0x004e001b4b007988 */ /* 0x0003e80008000409 */
[----:B------:R1:W-:Y:S04]  /*189b0*/  STS.U16 [R75+UR9+0x5200], R35 ;  /* 0x005200234b007988 */ /* 0x0003e80008000409 */
[----:B------:R1:W-:Y:S04]  /*189c0*/  STS.U16 [R75+UR9+0x5600], R48 ;  /* 0x005600304b007988 */ /* 0x0003e80008000409 */
[----:B------:R1:W-:Y:S04]  /*189d0*/  STS.U16 [R75+UR9+0x5a00], R57 ;  /* 0x005a00394b007988 */ /* 0x0003e80008000409 */
[----:B--2---:R1:W-:Y:S01]  /*189e0*/  STS.U16 [R75+UR9+0x5e00], R62 ;  /* 0x005e003e4b007988 */ /* 0x0043e20008000409 */
[----:B------:R-:W-:-:S03]  /*189f0*/  LOP3.LUT R8, R3, 0x60, RZ, 0x3c, !PT ;  /* 0x0000006003087812 */ /* 0x000fc600078e3cff */
[----:B------:R1:W-:Y:S04]  /*18a00*/  STS.U16 [R74+UR9+0x4280], R4 ;  /* 0x004280044a007988 */ /* 0x0003e80008000409 */
[----:B------:R1:W-:Y:S04]  /*18a10*/  STS.U16 [R74+UR9+0x4680], R12 ;  /* 0x0046800c4a007988 */ /* 0x0003e80008000409 */
[----:B------:R1:W-:Y:S04]  /*18a20*/  STS.U16 [R74+UR9+0x4a80], R20 ;  /* 0x004a80144a007988 */ /* 0x0003e80008000409 */
[----:B------:R1:W-:Y:S04]  /*18a30*/  STS.U16 [R74+UR9+0x4e80], R28 ;  /* 0x004e801c4a007988 */ /* 0x0003e80008000409 */
[----:B------:R1:W-:Y:S04]  /*18a40*/  STS.U16 [R74+UR9+0x5280], R36 ;  /* 0x005280244a007988 */ /* 0x0003e80008000409 */
[----:B------:R1:W-:Y:S04]  /*18a50*/  STS.U16 [R74+UR9+0x5680], R49 ;  /* 0x005680314a007988 */ /* 0x0003e80008000409 */
[----:B------:R1:W-:Y:S04]  /*18a60*/  STS.U16 [R74+UR9+0x5a80], R60 ;  /* 0x005a803c4a007988 */ /* 0x0003e80008000409 */
[----:B---3--:R1:W-:Y:S01]  /*18a70*/  STS.U16 [R74+UR9+0x5e80], R64 ;  /* 0x005e80404a007988 */ /* 0x0083e20008000409 */
        /* <DEDUP_REMOVED lines=15> */
[----:B----4-:R1:W-:Y:S04]  /*18b70*/  STS.U16 [R7+UR9+0x5b80], R67 ;  /* 0x005b804307007988 */ /* 0x0103e80008000409 */
[----:B------:R1:W-:Y:S01]  /*18b80*/  STS.U16 [R7+UR9+0x5f80], R73 ;  /* 0x005f804907007988 */ /* 0x0003e20008000409 */
[----:B------:R0:W-:Y:S06]  /*18b90*/  MEMBAR.ALL.CTA ;  /* 0x0000000000007992 */ /* 0x0001ec0000008000 */
[----:B0-----:R-:W0:Y:S01]  /*18ba0*/  FENCE.VIEW.ASYNC.S ;  /* 0x00000000000073c6 */ /* 0x001e220000000000 */
[----:B------:R-:W-:-:S04]  /*18bb0*/  ULEA UR6, UR18, UR9, 0x3 ;  /* 0x0000000912067291 */ /* 0x000fc8000f8e18ff */
[----:B------:R-:W-:Y:S01]  /*18bc0*/  UIADD3 UR6, UPT, UPT, UR6, 0x8000, URZ ;  /* 0x0000800006067890 */ /* 0x000fe2000fffe0ff */
[----:B0-----:R-:W-:Y:S06]  /*18bd0*/  BAR.SYNC.DEFER_BLOCKING 0x0 ;  /* 0x0000000000007b1d */ /* 0x001fec0000010000 */
[----:B-1----:R-:W-:Y:S05]  /*18be0*/  @P0 BRA `(.L_x_10) ;  /* 0x0000000000900947 */ /* 0x002fea0003800000 */
[----:B------:R-:W-:Y:S02]  /*18bf0*/  UIADD3 UR19, UPT, UPT, UR8, 0x48, URZ ;  /* 0x0000004808137890 */ /* 0x000fe4000fffe0ff */
[----:B------:R-:W-:Y:S02]  /*18c00*/  UIADD3 UR36, UPT, UPT, UR8, 0x50, URZ ;  /* 0x0000005008247890 */ /* 0x000fe4000fffe0ff */
[----:B------:R-:W-:Y:S02]  /*18c10*/  UIADD3 UR37, UPT, UPT, UR8, 0x58, URZ ;  /* 0x0000005808257890 */ /* 0x000fe4000fffe0ff */
[----:B------:R-:W-:Y:S02]  /*18c20*/  UIADD3 UR42, UPT, UPT, UR8, 0x60, URZ ;  /* 0x00000060082a7890 */ /* 0x000fe4000fffe0ff */
[----:B------:R-:W-:Y:S02]  /*18c30*/  UIADD3 UR43, UPT, UPT, UR8, 0x68, URZ ;  /* 0x00000068082b7890 */ /* 0x000fe4000fffe0ff */
[----:B------:R-:W-:Y:S01]  /*18c40*/  UIADD3 UR48, UPT, UPT, UR8, 0x70, URZ ;  /* 0x0000007008307890 */ /* 0x000fe2000fffe0ff */
[----:B------:R-:W-:Y:S01]  /*18c50*/  UMOV UR16, 0x0 ;  /* 0x0000000000107882 */ /* 0x000fe20000000000 */
[----:B------:R-:W-:Y:S01]  /*18c60*/  UMOV UR17, 0x8100010 ;  /* 0x0810001000117882 */ /* 0x000fe20000000000 */
[----:B------:R-:W-:Y:S01]  /*18c70*/  UMOV UR13, 0x40004040 ;  /* 0x40004040000d7882 */ /* 0x000fe20000000000 */
[----:B------:R-:W-:-:S02]  /*18c80*/  UIADD3 UR49, UPT, UPT, UR8, 0x78, URZ ;  /* 0x0000007808317890 */ /* 0x000fc4000fffe0ff */
[----:B------:R0:W-:Y:S01]  /*18c90*/  UTCHMMA tmem[UR11], gdesc[UR12], tmem[UR8], tmem[UR16], idesc[UR17], UPT ;  /* 0x00ff100c0b0079ea */ /* 0x0001e2000b800008 */
[----:B------:R-:W-:Y:S01]  /*18ca0*/  UMOV UR34, 0x0 ;  /* 0x0000000000227882 */ /* 0x000fe20000000000 */
[----:B------:R-:W-:Y:S01]  /*18cb0*/  UMOV UR35, 0x8100010 ;  /* 0x0810001000237882 */ /* 0x000fe20000000000 */
[----:B------:R-:W-:Y:S01]  /*18cc0*/  UMOV UR38, 0x0 ;  /* 0x0000000000267882 */ /* 0x000fe20000000000 */
[----:B------:R-:W-:Y:S01]  /*18cd0*/  UMOV UR39, 0x8100010 ;  /* 0x0810001000277882 */ /* 0x000fe20000000000 */
        /* <DEDUP_REMOVED lines=21> */
.L_x_10:
[----:B------:R-:W2:Y:S04]  /*18e30*/  LDL R5, [R1+0x6b4] ;  /* 0x0006b40001057983 */ /* 0x000ea80000100800 */
[----:B------:R-:W2:Y:S01]  /*18e40*/  LDL R4, [R1+0xb4] ;  /* 0x0000b40001047983 */ /* 0x000ea20000100800 */
[----:B------:R-:W-:-:S04]  /*18e50*/  UIADD3 UR18, UPT, UPT, UR18, 0x1, URZ ;  /* 0x0000000112127890 */ /* 0x000fc8000fffe0ff */
[----:B------:R-:W-:-:S04]  /*18e60*/  UISETP.GT.AND UP1, UPT, UR18, 0x1, UPT ;  /* 0x000000011200788c */ /* 0x000fc8000bf24270 */
[----:B0-----:R-:W-:Y:S02]  /*18e70*/  USEL UR4, URZ, 0x1, !UP1 ;  /* 0x00000001ff047887 */ /* 0x001fe4000c800000 */
[----:B------:R-:W-:Y:S02]  /*18e80*/  USEL UR18, UR18, URZ, !UP1 ;  /* 0x000000ff12127287 */ /* 0x000fe4000c800000 */
[----:B------:R-:W-:-:S03]  /*18e90*/  ULOP3.LUT UR7, UR5, UR4, URZ, 0x3c, !UPT ;  /* 0x0000000405077292 */ /* 0x000fc6000f8e3cff */
[----:B------:R-:W-:-:S04]  /*18ea0*/  UMOV UR4, UR5 ;  /* 0x0000000500047c82 */ /* 0x000fc80008000000 */
[----:B------:R-:W-:Y:S01]  /*18eb0*/  UMOV UR5, UR7 ;  /* 0x0000000700057c82 */ /* 0x000fe20008000000 */
[----:B--2---:R-:W-:-:S13]  /*18ec0*/  ISETP.NE.U32.AND P1, PT, R4, R5, PT ;  /* 0x000000050400720c */ /* 0x004fda0003f25070 */
[----:B------:R-:W-:Y:S05]  /*18ed0*/  @P1 BRA `(.L_x_11) ;  /* 0xffffff6000581947 */ /* 0x000fea000383ffff */
.L_x_8:
[----:B------:R-:W2:Y:S01]  /*18ee0*/  LDL.LU R8, [R1+0x6d4] ;  /* 0x0006d40001087983 */ /* 0x000ea20000300800 */
[----:B------:R-:W0:Y:S01]  /*18ef0*/  LDC R9, c[0x0][0x3a0] ;  /* 0x0000e800ff097b82 */ /* 0x000e220000000800 */
[----:B------:R-:W2:Y:S02]  /*18f00*/  LDCU UR5, c[0x0][0x3b4] ;  /* 0x00007680ff0577ac */ /* 0x000ea40008000800 */
[----:B------:R-:W3:Y:S01]  /*18f10*/  LDL R7, [R1+0xb8] ;  /* 0x0000b80001077983 */ /* 0x000ee20000100800 */
[----:B------:R-:W3:Y:S03]  /*18f20*/  LDCU UR7, c[0x0][0x3b8] ;  /* 0x00007700ff0777ac */ /* 0x000ee60008000800 */
[----:B------:R-:W4:Y:S01]  /*18f30*/  LDL.LU R6, [R1+0x6e0] ;  /* 0x0006e00001067983 */ /* 0x000f220000300800 */
[----:B------:R-:W1:Y:S03]  /*18f40*/  LDCU.128 UR12, c[0x0][0x390] ;  /* 0x00007200ff0c77ac */ /* 0x000e660008000c00 */
[----:B------:R-:W4:Y:S04]  /*18f50*/  LDL.LU R5, [R1+0x6dc] ;  /* 0x0006dc0001057983 */ /* 0x000f280000300800 */
[----:B------:R-:W4:Y:S01]  /*18f60*/  LDL.LU R4, [R1+0x6d8] ;  /* 0x0006d80001047983 */ /* 0x000f220000300800 */
[----:B0-----:R-:W-:-:S05]  /*18f70*/  VIADD R9, R9, 0x7f ;  /* 0x0000007f09097836 */ /* 0x001fca0000000000 */
[----:B------:R-:W-:Y:S01]  /*18f80*/  ISETP.GE.AND P5, PT, R9, 0x80, PT ;  /* 0x000000800900780c */ /* 0x000fe20003fa6270 */
[C---:B--2--5:R-:W-:Y:S01]  /*18f90*/  IMAD R0, R8.reuse, UR5, RZ ;  /* 0x0000000508007c24 */ /* 0x064fe2000f8e02ff */
[----:B-1----:R-:W-:Y:S01]  /*18fa0*/  ISETP.GE.AND P0, PT, R8, UR14, PT ;  /* 0x0000000e08007c0c */ /* 0x002fe2000bf06270 */
[----:B---3--:R-:W-:-:S03]  /*18fb0*/  IMAD R3, R7, UR7, RZ ;  /* 0x0000000707037c24 */ /* 0x008fc6000f8e02ff */
[----:B------:R-:W-:Y:S01]  /*18fc0*/  LEA R84, P1, R0, UR12, 0x1 ;  /* 0x0000000c00547c11 */ /* 0x000fe2000f8208ff */
[----:B------:R-:W-:Y:S01]  /*18fd0*/  VIADD R69, R3, UR7 ;  /* 0x0000000703457c36 */ /* 0x000fe20008000000 */
[----:B----4-:R-:W-:Y:S02]  /*18fe0*/  ISETP.LT.AND P4, PT, R6, UR15, !P0 ;  /* 0x0000000f06007c0c */ /* 0x010fe4000c781270 */
[----:B------:R-:W-:Y:S01]  /*18ff0*/  LEA.HI.X.SX32 R0, R0, UR13, 0x1, P1 ;  /* 0x0000000d00007c11 */ /* 0x000fe200088f0eff */
[----:B------:R-:W-:Y:S01]  /*19000*/  VIADD R71, R69, UR7 ;  /* 0x0000000745477c36 */ /* 0x000fe20008000000 */
[----:B------:R-:W-:Y:S02]  /*19010*/  ISETP.LT.AND P6, PT, R5, UR15, !P0 ;  /* 0x0000000f05007c0c */ /* 0x000fe4000c7c1270 */
[----:B------:R-:W-:Y:S01]  /*19020*/  ISETP.LT.AND P3, PT, R4, UR15, !P0 ;  /* 0x0000000f04007c0c */ /* 0x000fe2000c761270 */
[----:B------:R-:W-:-:S12]  /*19030*/  @!P5 BRA `(.L_x_12) ;  /* 0x000000000010d947 */ /* 0x000fd80003800000 */
[----:B------:R-:W-:-:S06]  /*19040*/  USHF.L.U32 UR4, UR4, 0x1f, URZ ;  /* 0x0000001f04047899 */ /* 0x000fcc00080006ff */
[----:B------:R-:W-:-:S04]  /*19050*/  IMAD.U32 R2, RZ, RZ, UR4 ;  /* 0x00000004ff027e24 */ /* 0x000fc8000f8e00ff */
[----:B------:R-:W0:Y:S02]  /*19060*/  SYNCS.PHASECHK.TRANS64.TRYWAIT P1, [UR6], R2 ;  /* 0x00000002ff0075a7 */ /* 0x000e240008021106 */
[----:B0-----:R-:W-:Y:S05]  /*19070*/  @!P1 BRA `(.L_x_13) ;  /* 0x0000001c00b09947 */ /* 0x001fea0003800000 */
.L_x_12:
[----:B------:R-:W2:Y:S04]  /*19080*/  LDL.LU R68, [R1+0xb8] ;  /* 0x0000b80001447983 */ /* 0x000ea80000300800 */
[----:B------:R-:W3:Y:S04]  /*19090*/  LDL.LU R88, [R1+0x70c] ;  /* 0x00070c0001587983 */ /* 0x000ee80000300800 */
[----:B------:R-:W4:Y:S01]  /*190a0*/  LDL.LU R87, [R1+0x708] ;  /* 0x0007080001577983 */ /* 0x000f220000300800 */
[----:B------:R-:W-:Y:S01]  /*190b0*/  VIADD R73, R71, UR7 ;  /* 0x0000000747497c36 */ /* 0x000fe20008000000 */
[----:B------:R-:W-:Y:S03]  /*190c0*/  BAR.SYNC.DEFER_BLOCKING 0x0 ;  /* 0x0000000000007b1d */ /* 0x000fe60000010000 */
[----:B------:R-:W-:Y:S01]  /*190d0*/  VIADD R75, R73, UR7 ;  /* 0x00000007494b7c36 */ /* 0x000fe20008000000 */
[----:B------:R-:W-:-:S02]  /*190e0*/  LEA R2, P1, R3, R84, 0x1 ;  /* 0x0000005403027211 */ /* 0x000fc400078208ff */
[----:B------:R-:W5:Y:S04]  /*190f0*/  LDL.LU R92, [R1+0x71c] ;  /* 0x00071c00015c7983 */ /* 0x000f680000300800 */
[----:B------:R-:W3:Y:S01]  /*19100*/  LDL.LU R86, [R1+0x728] ;  /* 0x0007280001567983 */ /* 0x000ee20000300800 */
[----:B------:R-:W0:Y:S02]  /*19110*/  @!P2 SYNCS.CCTL.IV [UR9+0x8000] ;  /* 0x00800000ff00a9b1 */ /* 0x000e240008000009 */
[----:B0-----:R-:W-:Y:S06]  /*19120*/  BAR.SYNC.DEFER_BLOCKING 0x0 ;  /* 0x0000000000007b1d */ /* 0x001fec0000010000 */
[----:B------:R-:W0:Y:S01]  /*19130*/  LDTM.x64 R4, tmem[UR10] ;  /* 0x0000000a000479ee */ /* 0x000e220008340000 */
[----:B------:R-:W-:Y:S01]  /*19140*/  VIADD R77, R75, UR7 ;  /* 0x000000074b4d7c36 */ /* 0x000fe20008000000 */
[----:B------:R-:W-:Y:S01]  /*19150*/  LEA.HI.X.SX32 R3, R3, R0, 0x1, P1 ;  /* 0x0000000003037211 */ /* 0x000fe200008f0eff */
[----:B------:R-:W5:Y:S01]  /*19160*/  LDL.LU R91, [R1+0x740] ;  /* 0x00074000015b7983 */ /* 0x000f620000300800 */
[----:B------:R-:W-:Y:S01]  /*19170*/  LEA R70, P1, R71, R84, 0x1 ;  /* 0x0000005447467211 */ /* 0x000fe200078208ff */
[----:B------:R-:W-:-:S02]  /*19180*/  VIADD R79, R77, UR7 ;  /* 0x000000074d4f7c36 */ /* 0x000fc40008000000 */
[----:B------:R-:W5:Y:S01]  /*19190*/  LDL.LU R90, [R1+0x73c] ;  /* 0x00073c00015a7983 */ /* 0x000f620000300800 */
[----:B------:R-:W-:Y:S01]  /*191a0*/  LEA.HI.X.SX32 R71, R71, R0, 0x1, P1 ;  /* 0x0000000047477211 */ /* 0x000fe200008f0eff */
[----:B------:R-:W1:Y:S01]  /*191b0*/  @!P2 SYNCS.CCTL.IV [UR9+0x8008] ;  /* 0x00800800ff00a9b1 */ /* 0x000e620008000009 */
[----:B------:R-:W-:Y:S01]  /*191c0*/  LEA R74, P1, R75, R84, 0x1 ;  /* 0x000000544b4a7211 */ /* 0x000fe200078208ff */
[----:B------:R-:W-:Y:S01]  /*191d0*/  VIADD R81, R79, UR7 ;  /* 0x000000074f517c36 */ /* 0x000fe20008000000 */
[----:B------:R-:W5:Y:S01]  /*191e0*/  LDL.LU R89, [R1+0x738] ;  /* 0x0007380001597983 */ /* 0x000f620000300800 */
[----:B------:R-:W-:Y:S01]  /*191f0*/  NOP ;  /* 0x0000000000007918 */ /* 0x000fe20000000000 */
[----:B------:R-:W-:Y:S01]  /*19200*/  LEA.HI.X.SX32 R75, R75, R0, 0x1, P1 ;  /* 0x000000004b4b7211 */ /* 0x000fe200008f0eff */
[----:B------:R-:W-:Y:S01]  /*19210*/  VIADD R85, R81, UR7 ;  /* 0x0000000751557c36 */ /* 0x000fe20008000000 */
[----:B------:R-:W-:Y:S02]  /*19220*/  LEA R78, P1, R79, R84, 0x1 ;  /* 0x000000544f4e7211 */ /* 0x000fe400078208ff */
[----:B0-----:R-:W-:-:S02]  /*19230*/  F2FP.F16.F32.PACK_AB R4, R5, R4 ;  /* 0x000000040504723e */ /* 0x001fc400000000ff */
[----:B------:R-:W-:Y:S02]  /*19240*/  LEA.HI.X.SX32 R79, R79, R0, 0x1, P1 ;  /* 0x000000004f4f7211 */ /* 0x000fe400008f0eff */
[C---:B------:R-:W-:Y:S02]  /*19250*/  LEA R82, P1, R85.reuse, R84, 0x1 ;  /* 0x0000005455527211 */ /* 0x040fe400078208ff */
[----:B------:R-:W-:Y:S02]  /*19260*/  PRMT R5, R4, 0x7632, R5 ;  /* 0x0000763204057816 */ /* 0x000fe40000000005 */
[----:B------:R-:W-:Y:S02]  /*19270*/  LEA.HI.X.SX32 R83, R85, R0, 0x1, P1 ;  /* 0x0000000055537211 */ /* 0x000fe400008f0eff */
[----:B------:R-:W-:Y:S02]  /*19280*/  F2FP.F16.F32.PACK_AB R8, R9, R8 ;  /* 0x000000080908723e */ /* 0x000fe400000000ff */
[----:B------:R-:W-:-:S02]  /*19290*/  F2FP.F16.F32.PACK_AB R10, R11, R10 ;  /* 0x0000000a0b0a723e */ /* 0x000fc400000000ff */
[----:B------:R-:W-:Y:S02]  /*192a0*/  F2FP.F16.F32.PACK_AB R12, R13, R12 ;  /* 0x0000000c0d0c723e */ /* 0x000fe400000000ff */
[----:B--2---:R-:W-:Y:S02]  /*192b0*/  ISETP.LT.AND P5, PT, R68, UR15, !P0 ;  /* 0x0000000f44007c0c */ /* 0x004fe4000c7a1270 */
[----:B------:R-:W-:-:S04]  /*192c0*/  LEA R68, P2, R69, R84, 0x1 ;  /* 0x0000005445447211 */ /* 0x000fc800078408ff */
[----:B------:R-:W-:Y:S02]  /*192d0*/  LEA.HI.X.SX32 R69, R69, R0, 0x1, P2 ;  /* 0x0000000045457211 */ /* 0x000fe400010f0eff */
[----:B------:R-:W-:-:S04]  /*192e0*/  LEA R72, P2, R73, R84, 0x1 ;  /* 0x0000005449487211 */ /* 0x000fc800078408ff */
[----:B------:R-:W-:Y:S02]  /*192f0*/  LEA.HI.X.SX32 R73, R73, R0, 0x1, P2 ;  /* 0x0000000049497211 */ /* 0x000fe400010f0eff */
[----:B------:R-:W-:-:S04]  /*19300*/  LEA R76, P2, R77, R84, 0x1 ;  /* 0x000000544d4c7211 */ /* 0x000fc800078408ff */
[----:B------:R-:W-:Y:S02]  /*19310*/  LEA.HI.X.SX32 R77, R77, R0, 0x1, P2 ;  /* 0x000000004d4d7211 */ /* 0x000fe400010f0eff */
[----:B------:R-:W-:Y:S01]  /*19320*/  LEA R80, P2, R81, R84, 0x1 ;  /* 0x0000005451507211 */ /* 0x000fe200078408ff */
[----:B------:R-:W-:Y:S01]  /*19330*/  @P5 STG.E.U16 desc[UR20][R2.64], R4 ;  /* 0x0000000402005986 */ /* 0x000fe2000c101514 */
[----:B----4-:R-:W-:Y:S02]  /*19340*/  ISETP.LT.AND P1, PT, R87, UR15, !P0 ;  /* 0x0000000f57007c0c */ /* 0x010fe4000c721270 */
[----:B------:R-:W-:Y:S01]  /*19350*/  LEA.HI.X.SX32 R81, R81, R0, 0x1, P2 ;  /* 0x0000000051517211 */ /* 0x000fe200010f0eff */
[----:B------:R0:W-:Y:S01]  /*19360*/  @P4 STG.E.U16 desc[UR20][R68.64], R5 ;  /* 0x0000000544004986 */ /* 0x0001e2000c101514 */
[----:B---3--:R-:W-:Y:S02]  /*19370*/  ISETP.LT.AND P2, PT, R88, UR15, !P0 ;  /* 0x0000000f58007c0c */ /* 0x008fe4000c741270 */
[----:B------:R-:W-:Y:S01]  /*19380*/  ISETP.LT.AND P4, PT, R86, UR15, !P0 ;  /* 0x0000000f56007c0c */ /* 0x000fe2000c781270 */
[----:B------:R-:W2:Y:S04]  /*19390*/  LDL.LU R88, [R1+0x734] ;  /* 0x0007340001587983 */ /* 0x000ea80000300800 */
[----:B------:R-:W3:Y:S04]  /*193a0*/  LDL.LU R87, [R1+0x730] ;  /* 0x0007300001577983 */ /* 0x000ee80000300800 */
[----:B------:R-:W4:Y:S04]  /*193b0*/  LDL.LU R86, [R1+0x750] ;  /* 0x0007500001567983 */ /* 0x000f280000300800 */
[----:B0-----:R-:W4:Y:S04]  /*193c0*/  LDL.LU R69, [R1+0x74c] ;  /* 0x00074c0001457983 */ /* 0x001f280000300800 */
[----:B------:R-:W4:Y:S04]  /*193d0*/  LDL.LU R9, [R1+0x754] ;  /* 0x0007540001097983 */ /* 0x000f280000300800 */
[----:B------:R-:W4:Y:S04]  /*193e0*/  LDL.LU R68, [R1+0x758] ;  /* 0x0007580001447983 */ /* 0x000f280000300800 */
[----:B------:R-:W4:Y:S04]  /*193f0*/  LDL.LU R11, [R1+0x760] ;  /* 0x00076000010b7983 */ /* 0x000f280000300800 */
[----:B------:R-:W4:Y:S01]  /*19400*/  LDL.LU R13, [R1+0x764] ;  /* 0x00076400010d7983 */ /* 0x000f220000300800 */
[----:B------:R-:W-:-:S04]  /*19410*/  F2FP.F16.F32.PACK_AB R6, R7, R6 ;  /* 0x000000060706723e */ /* 0x000fc800000000ff */
[----:B------:R-:W-:Y:S01]  /*19420*/  PRMT R2, R6, 0x7632, R2 ;  /* 0x0000763206027816 */ /* 0x000fe20000000002 */
[----:B------:R-:W-:Y:S01]  /*19430*/  @P6 STG.E.U16 desc[UR20][R70.64], R6 ;  /* 0x0000000646006986 */ /* 0x000fe2000c101514 */
[----:B-----5:R-:W-:Y:S02]  /*19440*/  ISETP.LT.AND P5, PT, R92, UR15, !P0 ;  /* 0x0000000f5c007c0c */ /* 0x020fe4000c7a1270 */
[----:B------:R-:W-:Y:S01]  /*19450*/  ISETP.LT.AND P6, PT, R91, UR15, !P0 ;  /* 0x0000000f5b007c0c */ /* 0x000fe2000c7c1270 */
[----:B------:R0:W-:Y:S01]  /*19460*/  @P3 STG.E.U16 desc[UR20][R72.64], R2 ;  /* 0x0000000248003986 */ /* 0x0001e2000c101514 */
[----:B------:R-:W-:-:S03]  /*19470*/  VIADD R85, R85, UR7 ;  /* 0x0000000755557c36 */ /* 0x000fc60008000000 */
[----:B------:R-:W-:Y:S01]  /*19480*/  @P2 STG.E.U16 desc[UR20][R74.64], R8 ;  /* 0x000000084a002986 */ /* 0x000fe2000c101514 */
[----:B0-----:R-:W-:Y:S01]  /*19490*/  PRMT R2, R8, 0x7632, R2 ;  /* 0x0000763208027816 */ /* 0x001fe20000000002 */
[----:B------:R-:W-:Y:S01]  /*194a0*/  VIADD R6, R85, UR7 ;  /* 0x0000000755067c36 */ /* 0x000fe20008000000 */
[----:B------:R-:W-:-:S03]  /*194b0*/  ISETP.LT.AND P3, PT, R90, UR15, !P0 ;  /* 0x0000000f5a007c0c */ /* 0x000fc6000c761270 */
[----:B------:R0:W-:Y:S01]  /*194c0*/  @P1 STG.E.U16 desc[UR20][R76.64], R2 ;  /* 0x000000024c001986 */ /* 0x0001e2000c101514 */
[----:B------:R-:W-:-:S03]  /*194d0*/  ISETP.LT.AND P2, PT, R89, UR15, !P0 ;  /* 0x0000000f59007c0c */ /* 0x000fc6000c741270 */
[----:B------:R-:W-:Y:S01]  /*194e0*/  @P5 STG.E.U16 desc[UR20][R78.64], R10 ;  /* 0x0000000a4e005986 */ /* 0x000fe2000c101514 */
[----:B0-----:R-:W-:-:S05]  /*194f0*/  PRMT R2, R10, 0x7632, R2 ;  /* 0x000076320a027816 */ /* 0x001fca0000000002 */
[----:B------:R0:W-:Y:S04]  /*19500*/  @P4 STG.E.U16 desc[UR20][R80.64], R2 ;  /* 0x0000000250004986 */ /* 0x0001e8000c101514 */
[----:B------:R-:W-:Y:S01]  /*19510*/  @P6 STG.E.U16 desc[UR20][R82.64], R12 ;  /* 0x0000000c52006986 */ /* 0x000fe2000c101514 */
[-C--:B------:R-:W-:Y:S02]  /*19520*/  LEA R4, P6, R6, R84.reuse, 0x1 ;  /* 0x0000005406047211 */ /* 0x080fe400078c08ff */
[----:B------:R-:W-:Y:S02]  /*19530*/  PRMT R7, R12, 0x7632, R7 ;  /* 0x000076320c077816 */ /* 0x000fe40000000007 */
[----:B0-----:R-:W-:Y:S02]  /*19540*/  LEA R2, P4, R85, R84, 0x1 ;  /* 0x0000005455027211 */ /* 0x001fe400078808ff */
[----:B------:R-:W-:-:S02]  /*19550*/  F2FP.F16.F32.PACK_AB R14, R15, R14 ;  /* 0x0000000e0f0e723e */ /* 0x000fc400000000ff */
[-C--:B------:R-:W-:Y:S02]  /*19560*/  LEA.HI.X.SX32 R3, R85, R0.reuse, 0x1, P4 ;  /* 0x0000000055037211 */ /* 0x080fe400020f0eff */
[C---:B------:R-:W-:Y:S01]  /*19570*/  LEA.HI.X.SX32 R5, R6.reuse, R0, 0x1, P6 ;  /* 0x0000000006057211 */ /* 0x040fe200030f0eff */
[----:B------:R-:W-:Y:S02]  /*19580*/  VIADD R6, R6, UR7 ;  /* 0x0000000706067c36 */ /* 0x000fe40008000000 */
[----:B------:R0:W-:Y:S04]  /*19590*/  @P3 STG.E.U16 desc[UR20][R2.64], R7 ;  /* 0x0000000702003986 */ /* 0x0001e8000c101514 */
[----:B------:R5:W-:Y:S01]  /*195a0*/  @P2 STG.E.U16 desc[UR20][R4.64], R14 ;  /* 0x0000000e04002986 */ /* 0x000be2000c101514 */
[C---:B0-----:R-:W-:Y:S01]  /*195b0*/  LEA R2, P6, R6.reuse, R84, 0x1 ;  /* 0x0000005406027211 */ /* 0x041fe200078c08ff */
[----:B-----5:R-:W-:-:S03]  /*195c0*/  VIADD R5, R6, UR7 ;  /* 0x0000000706057c36 */ /* 0x020fc60008000000 */
[----:B------:R-:W-:Y:S02]  /*195d0*/  LEA.HI.X.SX32 R3, R6, R0, 0x1, P6 ;  /* 0x0000000006037211 */ /* 0x000fe400030f0eff */
[----:B------:R-:W-:Y:S01]  /*195e0*/  PRMT R7, R14, 0x7632, R7 ;  /* 0x000076320e077816 */ /* 0x000fe20000000007 */
[C---:B------:R-:W-:Y:S01]  /*195f0*/  VIADD R6, R5.reuse, UR7 ;  /* 0x0000000705067c36 */ /* 0x040fe20008000000 */
[----:B------:R-:W-:Y:S02]  /*19600*/  LEA R4, P6, R5, R84, 0x1 ;  /* 0x0000005405047211 */ /* 0x000fe400078c08ff */
[----:B------:R-:W-:Y:S02]  /*19610*/  F2FP.F16.F32.PACK_AB R16, R17, R16 ;  /* 0x000000101110723e */ /* 0x000fe400000000ff */
[----:B------:R-:W-:Y:S02]  /*19620*/  LEA.HI.X.SX32 R5, R5, R0, 0x1, P6 ;  /* 0x0000000005057211 */ /* 0x000fe400030f0eff */
[----:B--2---:R-:W-:-:S02]  /*19630*/  ISETP.LT.AND P1, PT, R88, UR15, !P0 ;  /* 0x0000000f58007c0c */ /* 0x004fc4000c721270 */
[----:B---3--:R-:W-:Y:S02]  /*19640*/  ISETP.LT.AND P5, PT, R87, UR15, !P0 ;  /* 0x0000000f57007c0c */ /* 0x008fe4000c7a1270 */
[----:B----4-:R-:W-:Y:S02]  /*19650*/  ISETP.LT.AND P2, PT, R9, UR15, !P0 ;  /* 0x0000000f09007c0c */ /* 0x010fe4000c741270 */
[----:B------:R-:W2:Y:S01]  /*19660*/  LDL.LU R9, [R1+0x774] ;  /* 0x0007740001097983 */ /* 0x000ea20000300800 */
[----:B------:R-:W-:-:S06]  /*19670*/  ISETP.LT.AND P4, PT, R86, UR15, !P0 ;  /* 0x0000000f56007c0c */ /* 0x000fcc000c781270 */
[----:B------:R0:W-:Y:S04]  /*19680*/  @P1 STG.E.U16 desc[UR20][R2.64], R7 ;  /* 0x0000000702001986 */ /* 0x0001e8000c101514 */
[----:B------:R3:W-:Y:S04]  /*19690*/  @P5 STG.E.U16 desc[UR20][R4.64], R16 ;  /* 0x0000001004005986 */ /* 0x0007e8000c101514 */
[----:B------:R-:W4:Y:S01]  /*196a0*/  LDL.LU R15, [R1+0x770] ;  /* 0x00077000010f7983 */ /* 0x000f220000300800 */
[----:B0-----:R-:W-:-:S03]  /*196b0*/  LEA R2, P6, R6, R84, 0x1 ;  /* 0x0000005406027211 */ /* 0x001fc600078c08ff */
[----:B------:R-:W5:Y:S01]  /*196c0*/  LDL.LU R14, [R1+0x778] ;  /* 0x00077800010e7983 */ /* 0x000f620000300800 */
[C---:B---3--:R-:W-:Y:S01]  /*196d0*/  VIADD R5, R6.reuse, UR7 ;  /* 0x0000000706057c36 */ /* 0x048fe20008000000 */
[----:B------:R-:W-:Y:S02]  /*196e0*/  LEA.HI.X.SX32 R3, R6, R0, 0x1, P6 ;  /* 0x0000000006037211 */ /* 0x000fe400030f0eff */
[----:B------:R-:W-:Y:S02]  /*196f0*/  PRMT R6, R16, 0x7632, R6 ;  /* 0x0000763210067816 */ /* 0x000fe40000000006 */
[----:B------:R-:W-:Y:S02]  /*19700*/  ISETP.LT.AND P5, PT, R11, UR15, !P0 ;  /* 0x0000000f0b007c0c */ /* 0x000fe4000c7a1270 */
[----:B------:R-:W3:Y:S04]  /*19710*/  LDL.LU R11, [R1+0x77c] ;  /* 0x00077c00010b7983 */ /* 0x000ee80000300800 */
[----:B------:R0:W-:Y:S01]  /*19720*/  @P4 STG.E.U16 desc[UR20][R2.64], R6 ;  /* 0x0000000602004986 */ /* 0x0001e2000c101514 */
[----:B------:R-:W-:-:S03]  /*19730*/  ISETP.LT.AND P4, PT, R13, UR15, !P0 ;  /* 0x0000000f0d007c0c */ /* 0x000fc6000c781270 */
[----:B------:R-:W5:Y:S01]  /*19740*/  LDL.LU R13, [R1+0x784] ;  /* 0x00078400010d7983 */ /* 0x000f620000300800 */
[----:B------:R-:W-:Y:S02]  /*19750*/  ISETP.LT.AND P3, PT, R69, UR15, !P0 ;  /* 0x0000000f45007c0c */ /* 0x000fe4000c761270 */
[----:B------:R-:W-:Y:S02]  /*19760*/  LEA R4, P6, R5, R84, 0x1 ;  /* 0x0000005405047211 */ /* 0x000fe400078c08ff */
[----:B------:R-:W-:Y:S01]  /*19770*/  F2FP.F16.F32.PACK_AB R18, R19, R18 ;  /* 0x000000121312723e */ /* 0x000fe200000000ff */
[C---:B0-----:R-:W-:Y:S01]  /*19780*/  VIADD R3, R5.reuse, UR7 ;  /* 0x0000000705037c36 */ /* 0x041fe20008000000 */
[----:B------:R-:W-:Y:S02]  /*19790*/  LEA.HI.X.SX32 R5, R5, R0, 0x1, P6 ;  /* 0x0000000005057211 */ /* 0x000fe400030f0eff */
[----:B------:R-:W-:Y:S01]  /*197a0*/  ISETP.LT.AND P1, PT, R68, UR15, !P0 ;  /* 0x0000000f44007c0c */ /* 0x000fe2000c721270 */
[C---:B------:R-:W-:Y:S01]  /*197b0*/  VIADD R6, R3.reuse, UR7 ;  /* 0x0000000703067c36 */ /* 0x040fe20008000000 */
[----:B------:R-:W-:-:S03]  /*197c0*/  LEA R2, P6, R3, R84, 0x1 ;  /* 0x0000005403027211 */ /* 0x000fc600078c08ff */
[----:B------:R0:W-:Y:S01]  /*197d0*/  @P3 STG.E.U16 desc[UR20][R4.64], R18 ;  /* 0x0000001204003986 */ /* 0x0001e2000c101514 */
[----:B------:R-:W-:Y:S02]  /*197e0*/  LEA.HI.X.SX32 R3, R3, R0, 0x1, P6 ;  /* 0x0000000003037211 */ /* 0x000fe400030f0eff */
[----:B------:R-:W-:Y:S02]  /*197f0*/  PRMT R7, R18, 0x7632, R7 ;  /* 0x0000763212077816 */ /* 0x000fe40000000007 */
[----:B------:R-:W-:Y:S02]  /*19800*/  F2FP.F16.F32.PACK_AB R20, R21, R20 ;  /* 0x000000141514723e */ /* 0x000fe400000000ff */
[----:B0-----:R-:W-:-:S04]  /*19810*/  LEA R4, P6, R6, R84, 0x1 ;  /* 0x0000005406047211 */ /* 0x001fc800078c08ff */
[C---:B------:R-:W-:Y:S01]  /*19820*/  LEA.HI.X.SX32 R5, R6.reuse, R0, 0x1, P6 ;  /* 0x0000000006057211 */ /* 0x040fe200030f0eff */
[----:B------:R-:W-:Y:S01]  /*19830*/  VIADD R6, R6, UR7 ;  /* 0x0000000706067c36 */ /* 0x000fe20008000000 */
[----:B------:R0:W-:Y:S04]  /*19840*/  @P2 STG.E.U16 desc[UR20][R2.64], R7 ;  /* 0x0000000702002986 */ /* 0x0001e8000c101514 */
[----:B------:R1:W-:Y:S01]  /*19850*/  @P1 STG.E.U16 desc[UR20][R4.64], R20 ;  /* 0x0000001404001986 */ /* 0x0003e2000c101514 */
[C---:B0-----:R-:W-:Y:S01]  /*19860*/  LEA R2, P6, R6.reuse, R84, 0x1 ;  /* 0x0000005406027211 */ /* 0x041fe200078c08ff */
[----:B-1----:R-:W-:-:S03]  /*19870*/  VIADD R5, R6, UR7 ;  /* 0x0000000706057c36 */ /* 0x002fc60008000000 */
[----:B------:R-:W-:Y:S02]  /*19880*/  LEA.HI.X.SX32 R3, R6, R0, 0x1, P6 ;  /* 0x0000000006037211 */ /* 0x000fe400030f0eff */
[----:B------:R-:W-:Y:S02]  /*19890*/  PRMT R7, R20, 0x7632, R7 ;  /* 0x0000763214077816 */ /* 0x000fe40000000007 */
[C---:B------:R-:W-:Y:S01]  /*198a0*/  LEA R4, P6, R5.reuse, R84, 0x1 ;  /* 0x0000005405047211 */ /* 0x040fe200078c08ff */
[----:B------:R-:W-:Y:S01]  /*198b0*/  VIADD R6, R5, UR7 ;  /* 0x0000000705067c36 */ /* 0x000fe20008000000 */
[----:B------:R-:W-:Y:S02]  /*198c0*/  F2FP.F16.F32.PACK_AB R22, R23, R22 ;  /* 0x000000161716723e */ /* 0x000fe400000000ff */
[----:B------:R-:W-:Y:S01]  /*198d0*/  LEA.HI.X.SX32 R5, R5, R0, 0x1, P6 ;  /* 0x0000000005057211 */ /* 0x000fe200030f0eff */
[----:B------:R0:W-:Y:S04]  /*198e0*/  @P5 STG.E.U16 desc[UR20][R2.64], R7 ;  /* 0x0000000702005986 */ /* 0x0001e8000c101514 */
[----:B------:R1:W-:Y:S01]  /*198f0*/  @P4 STG.E.U16 desc[UR20][R4.64], R22 ;  /* 0x0000001604004986 */ /* 0x0003e2000c101514 */
[----:B--2---:R-:W-:-:S03]  /*19900*/  ISETP.LT.AND P3, PT, R9, UR15, !P0 ;  /* 0x0000000f09007c0c */ /* 0x004fc6000c761270 */
[----:B------:R-:W2:Y:S01]  /*19910*/  LDL.LU R9, [R1+0x788] ;  /* 0x0007880001097983 */ /* 0x000ea20000300800 */
[----:B----4-:R-:W-:-:S03]  /*19920*/  ISETP.LT.AND P2, PT, R15, UR15, !P0 ;  /* 0x0000000f0f007c0c */ /* 0x010fc6000c741270 */
[----:B------:R-:W4:Y:S04]  /*19930*/  LDL.LU R15, [R1+0x798] ;  /* 0x00079800010f7983 */ /* 0x000f280000300800 */
[----:B------:R-:W4:Y:S01]  /*19940*/  LDL.LU R16, [R1+0x794] ;  /* 0x0007940001107983 */ /* 0x000f220000300800 */
[----:B---3--:R-:W-:-:S03]  /*19950*/  ISETP.LT.AND P5, PT, R11, UR15, !P0 ;  /* 0x0000000f0b007c0c */ /* 0x008fc6000c7a1270 */
[----:B------:R-:W3:Y:S01]  /*19960*/  LDL.LU R11, [R1+0x79c] ;  /* 0x00079c00010b7983 */ /* 0x000ee20000300800 */
[----:B-----5:R-:W-:-:S03]  /*19970*/  ISETP.LT.AND P4, PT, R13, UR15, !P0 ;  /* 0x0000000f0d007c0c */ /* 0x020fc6000c781270 */
[----:B------:R-:W5:Y:S01]  /*19980*/  LDL.LU R13, [R1+0x7a0] ;  /* 0x0007a000010d7983 */ /* 0x000f620000300800 */
[----:B------:R-:W-:-:S03]  /*19990*/  ISETP.LT.AND P1, PT, R14, UR15, !P0 ;  /* 0x0000000f0e007c0c */ /* 0x000fc6000c721270 */
[----:B------:R-:W5:Y:S01]  /*199a0*/  LDL.LU R14, [R1+0x7a8] ;  /* 0x0007a800010e7983 */ /* 0x000f620000300800 */
[C---:B0-----:R-:W-:Y:S01]  /*199b0*/  LEA R2, P6, R6.reuse, R84, 0x1 ;  /* 0x0000005406027211 */ /* 0x041fe200078c08ff */
[----:B-1----:R-:W-:-:S03]  /*199c0*/  VIADD R5, R6, UR7 ;  /* 0x0000000706057c36 */ /* 0x002fc60008000000 */
[----:B------:R-:W-:Y:S02]  /*199d0*/  LEA.HI.X.SX32 R3, R6, R0, 0x1, P6 ;  /* 0x0000000006037211 */ /* 0x000fe400030f0eff */
[----:B------:R-:W-:Y:S01]  /*199e0*/  PRMT R6, R22, 0x7632, R6 ;  /* 0x0000763216067816 */ /* 0x000fe20000000006 */
[C---:B------:R-:W-:Y:S01]  /*199f0*/  VIADD R7, R5.reuse, UR7 ;  /* 0x0000000705077c36 */ /* 0x040fe20008000000 */
[----:B------:R-:W-:Y:S02]  /*19a00*/  LEA R4, P6, R5, R84, 0x1 ;  /* 0x0000005405047211 */ /* 0x000fe400078c08ff */
[----:B------:R-:W-:Y:S01]  /*19a10*/  F2FP.F16.F32.PACK_AB R24, R25, R24 ;  /* 0x000000181918723e */ /* 0x000fe200000000ff */
[----:B------:R0:W-:Y:S01]  /*19a20*/  @P3 STG.E.U16 desc[UR20][R2.64], R6 ;  /* 0x0000000602003986 */ /* 0x0001e2000c101514 */
[----:B------:R-:W-:-:S05]  /*19a30*/  LEA.HI.X.SX32 R5, R5, R0, 0x1, P6 ;  /* 0x0000000005057211 */ /* 0x000fca00030f0eff */
[----:B------:R1:W-:Y:S01]  /*19a40*/  @P2 STG.E.U16 desc[UR20][R4.64], R24 ;  /* 0x0000001804002986 */ /* 0x0003e2000c101514 */
[----:B0-----:R-:W-:-:S04]  /*19a50*/  LEA R2, P6, R7, R84, 0x1 ;  /* 0x0000005407027211 */ /* 0x001fc800078c08ff */
[----:B------:R-:W-:Y:S02]  /*19a60*/  LEA.HI.X.SX32 R3, R7, R0, 0x1, P6 ;  /* 0x0000000007037211 */ /* 0x000fe400030f0eff */
[----:B------:R-:W-:Y:S02]  /*19a70*/  PRMT R6, R24, 0x7632, R6 ;  /* 0x0000763218067816 */ /* 0x000fe40000000006 */
[----:B------:R-:W-:-:S03]  /*19a80*/  F2FP.F16.F32.PACK_AB R26, R27, R26 ;  /* 0x0000001a1b1a723e */ /* 0x000fc600000000ff */
[----:B------:R0:W-:Y:S01]  /*19a90*/  @P1 STG.E.U16 desc[UR20][R2.64], R6 ;  /* 0x0000000602001986 */ /* 0x0001e2000c101514 */
[----:B------:R-:W-:Y:S02]  /*19aa0*/  PRMT R8, R26, 0x7632, R8 ;  /* 0x000076321a087816 */ /* 0x000fe40000000008 */
[----:B------:R-:W-:Y:S02]  /*19ab0*/  F2FP.F16.F32.PACK_AB R28, R29, R28 ;  /* 0x0000001c1d1c723e */ /* 0x000fe400000000ff */
[----:B--2---:R-:W-:Y:S01]  /*19ac0*/  ISETP.LT.AND P3, PT, R9, UR15, !P0 ;  /* 0x0000000f09007c0c */ /* 0x004fe2000c761270 */
[----:B------:R-:W-:-:S05]  /*19ad0*/  VIADD R9, R7, UR7 ;  /* 0x0000000707097c36 */ /* 0x000fca0008000000 */
[----:B-1----:R-:W-:-:S04]  /*19ae0*/  LEA R4, P6, R9, R84, 0x1 ;  /* 0x0000005409047211 */ /* 0x002fc800078c08ff */
[C---:B------:R-:W-:Y:S01]  /*19af0*/  LEA.HI.X.SX32 R5, R9.reuse, R0, 0x1, P6 ;  /* 0x0000000009057211 */ /* 0x040fe200030f0eff */
[----:B------:R-:W-:-:S05]  /*19b00*/  VIADD R9, R9, UR7 ;  /* 0x0000000709097c36 */ /* 0x000fca0008000000 */
[C---:B0-----:R-:W-:Y:S01]  /*19b10*/  LEA R2, P6, R9.reuse, R84, 0x1 ;  /* 0x0000005409027211 */ /* 0x041fe200078c08ff */
[----:B------:R0:W-:Y:S03]  /*19b20*/  @P5 STG.E.U16 desc[UR20][R4.64], R26 ;  /* 0x0000001a04005986 */ /* 0x0001e6000c101514 */
[----:B------:R-:W-:Y:S02]  /*19b30*/  LEA.HI.X.SX32 R3, R9, R0, 0x1, P6 ;  /* 0x0000000009037211 */ /* 0x000fe400030f0eff */
[----:B----4-:R-:W-:Y:S02]  /*19b40*/  ISETP.LT.AND P2, PT, R15, UR15, !P0 ;  /* 0x0000000f0f007c0c */ /* 0x010fe4000c741270 */
[----:B------:R-:W2:Y:S01]  /*19b50*/  LDL.LU R15, [R1+0x7ac] ;  /* 0x0007ac00010f7983 */ /* 0x000ea20000300800 */
[----:B------:R-:W-:Y:S02]  /*19b60*/  ISETP.LT.AND P1, PT, R16, UR15, !P0 ;  /* 0x0000000f10007c0c */ /* 0x000fe4000c721270 */
[----:B---3--:R-:W-:Y:S01]  /*19b70*/  ISETP.LT.AND P5, PT, R11, UR15, !P0 ;  /* 0x0000000f0b007c0c */ /* 0x008fe2000c7a1270 */
[----:B------:R1:W-:Y:S04]  /*19b80*/  @P4 STG.E.U16 desc[UR20][R2.64], R8 ;  /* 0x0000000802004986 */ /* 0x0003e8000c101514 */
[----:B------:R-:W3:Y:S01]  /*19b90*/  LDL.LU R11, [R1+0x7bc] ;  /* 0x0007bc00010b7983 */ /* 0x000ee20000300800 */
[----:B-----5:R-:W-:-:S03]  /*19ba0*/  ISETP.LT.AND P4, PT, R13, UR15, !P0 ;  /* 0x0000000f0d007c0c */ /* 0x020fc6000c781270 */
[----:B------:R-:W4:Y:S04]  /*19bb0*/  LDL.LU R16, [R1+0x7b8] ;  /* 0x0007b80001107983 */ /* 0x000f280000300800 */
[----:B------:R-:W5:Y:S01]  /*19bc0*/  LDL.LU R13, [R1+0x7c0] ;  /* 0x0007c000010d7983 */ /* 0x000f620000300800 */
[----:B------:R-:W-:-:S05]  /*19bd0*/  VIADD R7, R9, UR7 ;  /* 0x0000000709077c36 */ /* 0x000fca0008000000 */
[----:B0-----:R-:W-:-:S04]  /*19be0*/  LEA R4, P6, R7, R84, 0x1 ;  /* 0x0000005407047211 */ /* 0x001fc800078c08ff */
[----:B------:R-:W-:-:S05]  /*19bf0*/  LEA.HI.X.SX32 R5, R7, R0, 0x1, P6 ;  /* 0x0000000007057211 */ /* 0x000fca00030f0eff */
[----:B------:R0:W-:Y:S01]  /*19c00*/  @P3 STG.E.U16 desc[UR20][R4.64], R28 ;  /* 0x0000001c04003986 */ /* 0x0001e2000c101514 */
[----:B------:R-:W-:-:S03]  /*19c10*/  ISETP.LT.AND P3, PT, R14, UR15, !P0 ;  /* 0x0000000f0e007c0c */ /* 0x000fc6000c761270 */
[----:B------:R-:W4:Y:S01]  /*19c20*/  LDL.LU R14, [R1+0x7c4] ;  /* 0x0007c400010e7983 */ /* 0x000f220000300800 */
[----:B------:R-:W-:-:S04]  /*19c30*/  VIADD R9, R7, UR7 ;  /* 0x0000000707097c36 */ /* 0x000fc80008000000 */
[C---:B------:R-:W-:Y:S01]  /*19c40*/  VIADD R7, R9.reuse, UR7 ;  /* 0x0000000709077c36 */ /* 0x040fe20008000000 */
[C---:B-1----:R-:W-:Y:S02]  /*19c50*/  LEA R2, P6, R9.reuse, R84, 0x1 ;  /* 0x0000005409027211 */ /* 0x042fe400078c08ff */
[----:B0-----:R-:W-:Y:S02]  /*19c60*/  PRMT R5, R28, 0x7632, R5 ;  /* 0x000076321c057816 */ /* 0x001fe40000000005 */
[----:B------:R-:W-:Y:S01]  /*19c70*/  LEA.HI.X.SX32 R3, R9, R0, 0x1, P6 ;  /* 0x0000000009037211 */ /* 0x000fe200030f0eff */
[C---:B------:R-:W-:Y:S01]  /*19c80*/  VIADD R9, R7.reuse, UR7 ;  /* 0x0000000707097c36 */ /* 0x040fe20008000000 */
[----:B------:R-:W-:Y:S02]  /*19c90*/  LEA R4, P6, R7, R84, 0x1 ;  /* 0x0000005407047211 */ /* 0x000fe400078c08ff */
[----:B------:R-:W-:Y:S01]  /*19ca0*/  F2FP.F16.F32.PACK_AB R30, R31, R30 ;  /* 0x0000001e1f1e723e */ /* 0x000fe200000000ff */
[----:B------:R0:W-:Y:S01]  /*19cb0*/  @P2 STG.E.U16 desc[UR20][R2.64], R5 ;  /* 0x0000000502002986 */ /* 0x0001e2000c101514 */
[----:B------:R-:W-:-:S02]  /*19cc0*/  F2FP.F16.F32.PACK_AB R32, R33, R32 ;  /* 0x000000202120723e */ /* 0x000fc400000000ff */
[----:B------:R-:W-:Y:S02]  /*19cd0*/  PRMT R6, R30, 0x7632, R6 ;  /* 0x000076321e067816 */ /* 0x000fe40000000006 */
[----:B0-----:R-:W-:Y:S01]  /*19ce0*/  LEA.HI.X.SX32 R5, R7, R0, 0x1, P6 ;  /* 0x0000000007057211 */ /* 0x001fe200030f0eff */
[C---:B------:R-:W-:Y:S01]  /*19cf0*/  VIADD R7, R9.reuse, UR7 ;  /* 0x0000000709077c36 */ /* 0x040fe20008000000 */
[----:B------:R-:W-:-:S03]  /*19d00*/  LEA R2, P6, R9, R84, 0x1 ;  /* 0x0000005409027211 */ /* 0x000fc600078c08ff */
[----:B------:R0:W-:Y:S01]  /*19d10*/  @P1 STG.E.U16 desc[UR20][R4.64], R30 ;  /* 0x0000001e04001986 */ /* 0x0001e2000c101514 */
[----:B------:R-:W-:Y:S02]  /*19d20*/  LEA.HI.X.SX32 R3, R9, R0, 0x1, P6 ;  /* 0x0000000009037211 */ /* 0x000fe400030f0eff */
[----:B0-----:R-:W-:-:S04]  /*19d30*/  LEA R4, P6, R7, R84, 0x1 ;  /* 0x0000005407047211 */ /* 0x001fc800078c08ff */
[C---:B------:R-:W-:Y:S01]  /*19d40*/  LEA.HI.X.SX32 R5, R7.reuse, R0, 0x1, P6 ;  /* 0x0000000007057211 */ /* 0x040fe200030f0eff */
[----:B------:R0:W-:Y:S04]  /*19d50*/  @P5 STG.E.U16 desc[UR20][R2.64], R6 ;  /* 0x0000000602005986 */ /* 0x0001e8000c101514 */
[----:B------:R1:W-:Y:S01]  /*19d60*/  @P4 STG.E.U16 desc[UR20][R4.64], R32 ;  /* 0x0000002004004986 */ /* 0x0003e2000c101514 */
[----:B------:R-:W-:Y:S01]  /*19d70*/  VIADD R7, R7, UR7 ;  /* 0x0000000707077c36 */ /* 0x000fe20008000000 */
[----:B------:R-:W-:-:S04]  /*19d80*/  PRMT R8, R32, 0x7632, R8 ;  /* 0x0000763220087816 */ /* 0x000fc80000000008 */
[----:B0-----:R-:W-:-:S04]  /*19d90*/  LEA R2, P6, R7, R84, 0x1 ;  /* 0x0000005407027211 */ /* 0x001fc800078c08ff */
[----:B------:R-:W-:-:S05]  /*19da0*/  LEA.HI.X.SX32 R3, R7, R0, 0x1, P6 ;  /* 0x0000000007037211 */ /* 0x000fca00030f0eff */
[----:B------:R0:W-:Y:S01]  /*19db0*/  @P3 STG.E.U16 desc[UR20][R2.64], R8 ;  /* 0x0000000802003986 */ /* 0x0001e2000c101514 */
[----:B--2---:R-:W-:-:S03]  /*19dc0*/  ISETP.LT.AND P2, PT, R15, UR15, !P0 ;  /* 0x0000000f0f007c0c */ /* 0x004fc6000c741270 */
[----:B------:R-:W2:Y:S01]  /*19dd0*/  LDL.LU R15, [R1+0x7cc] ;  /* 0x0007cc00010f7983 */ /* 0x000ea20000300800 */
[----:B---3--:R-:W-:-:S03]  /*19de0*/  ISETP.LT.AND P1, PT, R11, UR15, !P0 ;  /* 0x0000000f0b007c0c */ /* 0x008fc6000c721270 */
[----:B------:R-:W3:Y:S01]  /*19df0*/  LDL.LU R11, [R1+0x7d0] ;  /* 0x0007d000010b7983 */ /* 0x000ee20000300800 */
[----:B-----5:R-:W-:-:S03]  /*19e00*/  ISETP.LT.AND P4, PT, R13, UR15, !P0 ;  /* 0x0000000f0d007c0c */ /* 0x020fc6000c781270 */
[----:B------:R-:W5:Y:S04]  /*19e10*/  LDL.LU R13, [R1+0x7c8] ;  /* 0x0007c800010d7983 */ /* 0x000f680000300800 */
[----:B------:R-:W5:Y:S01]  /*19e20*/  LDL.LU R17, [R1+0x7b4] ;  /* 0x0007b40001117983 */ /* 0x000f620000300800 */
[----:B----4-:R-:W-:-:S03]  /*19e30*/  ISETP.LT.AND P3, PT, R14, UR15, !P0 ;  /* 0x0000000f0e007c0c */ /* 0x010fc6000c761270 */
[----:B------:R-:W4:Y:S01]  /*19e40*/  LDL.LU R14, [R1+0x7b0] ;  /* 0x0007b000010e7983 */ /* 0x000f220000300800 */
[----:B------:R-:W-:Y:S01]  /*19e50*/  VIADD R9, R7, UR7 ;  /* 0x0000000707097c36 */ /* 0x000fe20008000000 */
[----:B------:R-:W-:-:S03]  /*19e60*/  F2FP.F16.F32.PACK_AB R34, R35, R34 ;  /* 0x000000222322723e */ /* 0x000fc600000000ff */
[C---:B------:R-:W-:Y:S01]  /*19e70*/  VIADD R7, R9.reuse, UR7 ;  /* 0x0000000709077c36 */ /* 0x040fe20008000000 */
[----:B-1----:R-:W-:-:S04]  /*19e80*/  LEA R4, P6, R9, R84, 0x1 ;  /* 0x0000005409047211 */ /* 0x002fc800078c08ff */
[----:B------:R-:W-:Y:S01]  /*19e90*/  LEA.HI.X.SX32 R5, R9, R0, 0x1, P6 ;  /* 0x0000000009057211 */ /* 0x000fe200030f0eff */
[C---:B------:R-:W-:Y:S01]  /*19ea0*/  VIADD R9, R7.reuse, UR7 ;  /* 0x0000000707097c36 */ /* 0x040fe20008000000 */
[C---:B0-----:R-:W-:Y:S02]  /*19eb0*/  LEA R2, P6, R7.reuse, R84, 0x1 ;  /* 0x0000005407027211 */ /* 0x041fe400078c08ff */
[----:B------:R-:W-:Y:S01]  /*19ec0*/  ISETP.LT.AND P5, PT, R16, UR15, !P0 ;  /* 0x0000000f10007c0c */ /* 0x000fe2000c7a1270 */
[----:B------:R0:W-:Y:S01]  /*19ed0*/  @P2 STG.E.U16 desc[UR20][R4.64], R34 ;  /* 0x0000002204002986 */ /* 0x0001e2000c101514 */
[----:B------:R-:W-:Y:S02]  /*19ee0*/  LEA.HI.X.SX32 R3, R7, R0, 0x1, P6 ;  /* 0x0000000007037211 */ /* 0x000fe400030f0eff */
[----:B------:R-:W-:Y:S01]  /*19ef0*/  F2FP.F16.F32.PACK_AB R36, R37, R36 ;  /* 0x000000242524723e */ /* 0x000fe200000000ff */
[----:B------:R-:W4:Y:S01]  /*19f00*/  LDL.LU R16, [R1+0x7a4] ;  /* 0x0007a40001107983 */ /* 0x000f220000300800 */
[----:B0-----:R-:W-:-:S02]  /*19f10*/  PRMT R5, R34, 0x7632, R5 ;  /* 0x0000763222057816 */ /* 0x001fc40000000005 */
[----:B------:R-:W-:-:S03]  /*19f20*/  LEA R4, P6, R9, R84, 0x1 ;  /* 0x0000005409047211 */ /* 0x000fc600078c08ff */
[----:B------:R0:W-:Y:S01]  /*19f30*/  @P1 STG.E.U16 desc[UR20][R2.64], R5 ;  /* 0x0000000502001986 */ /* 0x0001e2000c101514 */
[C---:B------:R-:W-:Y:S01]  /*19f40*/  VIADD R7, R9.reuse, UR7 ;  /* 0x0000000709077c36 */ /* 0x040fe20008000000 */
[----:B0-----:R-:W-:-:S05]  /*19f50*/  LEA.HI.X.SX32 R5, R9, R0, 0x1, P6 ;  /* 0x0000000009057211 */ /* 0x001fca00030f0eff */
[----:B------:R0:W-:Y:S01]  /*19f60*/  @P5 STG.E.U16 desc[UR20][R4.64], R36 ;  /* 0x0000002404005986 */ /* 0x0001e2000c101514 */
[----:B------:R-:W-:Y:S02]  /*19f70*/  LEA R6, P6, R7, R84, 0x1 ;  /* 0x0000005407067211 */ /* 0x000fe400078c08ff */
[----:B------:R-:W-:Y:S02]  /*19f80*/  PRMT R3, R36, 0x7632, R3 ;  /* 0x0000763224037816 */ /* 0x000fe40000000003 */
[----:B------:R-:W-:Y:S02]  /*19f90*/  F2FP.F16.F32.PACK_AB R38, R39, R38 ;  /* 0x000000262726723e */ /* 0x000fe400000000ff */
[----:B--2---:R-:W-:Y:S02]  /*19fa0*/  ISETP.LT.AND P2, PT, R15, UR15, !P0 ;  /* 0x0000000f0f007c0c */ /* 0x004fe4000c741270 */
[----:B------:R-:W2:Y:S01]  /*19fb0*/  LDL.LU R15, [R1+0x790] ;  /* 0x00079000010f7983 */ /* 0x000ea20000300800 */
[----:B---3--:R-:W-:Y:S01]  /*19fc0*/  ISETP.LT.AND P1, PT, R11, UR15, !P0 ;  /* 0x0000000f0b007c0c */ /* 0x008fe2000c721270 */
[----:B------:R-:W-:Y:S01]  /*19fd0*/  VIADD R11, R7, UR7 ;  /* 0x00000007070b7c36 */ /* 0x000fe20008000000 */
[----:B-----5:R-:W-:-:S02]  /*19fe0*/  ISETP.LT.AND P5, PT, R13, UR15, !P0 ;  /* 0x0000000f0d007c0c */ /* 0x020fc4000c7a1270 */
[----:B------:R-:W3:Y:S01]  /*19ff0*/  LDL.LU R13, [R1+0x78c] ;  /* 0x00078c00010d7983 */ /* 0x000ee20000300800 */
[----:B------:R-:W-:Y:S02]  /*1a000*/  LEA.HI.X.SX32 R7, R7, R0, 0x1, P6 ;  /* 0x0000000007077211 */ /* 0x000fe400030f0eff */
[----:B------:R-:W-:-:S04]  /*1a010*/  LEA R8, P6, R11, R84, 0x1 ;  /* 0x000000540b087211 */ /* 0x000fc800078c08ff */
[----:B------:R-:W-:Y:S01]  /*1a020*/  LEA.HI.X.SX32 R9, R11, R0, 0x1, P6 ;  /* 0x000000000b097211 */ /* 0x000fe200030f0eff */
[----:B------:R1:W-:Y:S04]  /*1a030*/  @P4 STG.E.U16 desc[UR20][R6.64], R3 ;  /* 0x0000000306004986 */ /* 0x0003e8000c101514 */
[----:B------:R5:W-:Y:S01]  /*1a040*/  @P3 STG.E.U16 desc[UR20][R8.64], R38 ;  /* 0x0000002608003986 */ /* 0x000be2000c101514 */
[----:B----4-:R-:W-:-:S03]  /*1a050*/  ISETP.LT.AND P3, PT, R14, UR15, !P0 ;  /* 0x0000000f0e007c0c */ /* 0x010fc6000c761270 */
[----:B------:R-:W4:Y:S01]  /*1a060*/  LDL.LU R14, [R1+0x780] ;  /* 0x00078000010e7983 */ /* 0x000f220000300800 */
[----:B------:R-:W-:-:S04]  /*1a070*/  VIADD R11, R11, UR7 ;  /* 0x000000070b0b7c36 */ /* 0x000fc80008000000 */
[C---:B0-----:R-:W-:Y:S01]  /*1a080*/  VIADD R5, R11.reuse, UR7 ;  /* 0x000000070b057c36 */ /* 0x041fe20008000000 */
[----:B------:R-:W-:-:S04]  /*1a090*/  LEA R2, P6, R11, R84, 0x1 ;  /* 0x000000540b027211 */ /* 0x000fc800078c08ff */
[----:B-1----:R-:W-:Y:S01]  /*1a0a0*/  LEA.HI.X.SX32 R3, R11, R0, 0x1, P6 ;  /* 0x000000000b037211 */ /* 0x002fe200030f0eff */
[C---:B------:R-:W-:Y:S01]  /*1a0b0*/  VIADD R7, R5.reuse, UR7 ;  /* 0x0000000705077c36 */ /* 0x040fe20008000000 */
[----:B------:R-:W-:Y:S02]  /*1a0c0*/  LEA R4, P6, R5, R84, 0x1 ;  /* 0x0000005405047211 */ /* 0x000fe400078c08ff */
[----:B------:R-:W-:Y:S02]  /*1a0d0*/  PRMT R10, R38, 0x7632, R10 ;  /* 0x00007632260a7816 */ /* 0x000fe4000000000a */
[----:B------:R-:W-:Y:S02]  /*1a0e0*/  F2FP.F16.F32.PACK_AB R40, R41, R40 ;  /* 0x000000282928723e */ /* 0x000fe400000000ff */
[----:B------:R-:W-:Y:S02]  /*1a0f0*/  LEA.HI.X.SX32 R5, R5, R0, 0x1, P6 ;  /* 0x0000000005057211 */ /* 0x000fe400030f0eff */
[C---:B------:R-:W-:Y:S01]  /*1a100*/  LEA R6, P6, R7.reuse, R84, 0x1 ;  /* 0x0000005407067211 */ /* 0x040fe200078c08ff */
[----:B------:R-:W-:Y:S01]  /*1a110*/  @P2 STG.E.U16 desc[UR20][R2.64], R10 ;  /* 0x0000000a02002986 */ /* 0x000fe2000c101514 */
[----:B-----5:R-:W-:-:S02]  /*1a120*/  VIADD R9, R7, UR7 ;  /* 0x0000000707097c36 */ /* 0x020fc40008000000 */
[----:B------:R-:W-:Y:S01]  /*1a130*/  LEA.HI.X.SX32 R7, R7, R0, 0x1, P6 ;  /* 0x0000000007077211 */ /* 0x000fe200030f0eff */
[----:B------:R0:W-:Y:S01]  /*1a140*/  @P1 STG.E.U16 desc[UR20][R4.64], R40 ;  /* 0x0000002804001986 */ /* 0x0001e2000c101514 */
[----:B------:R-:W-:Y:S02]  /*1a150*/  ISETP.LT.AND P4, PT, R17, UR15, !P0 ;  /* 0x0000000f11007c0c */ /* 0x000fe4000c781270 */
[----:B------:R-:W-:Y:S01]  /*1a160*/  ISETP.LT.AND P2, PT, R16, UR15, !P0 ;  /* 0x0000000f10007c0c */ /* 0x000fe2000c741270 */
[----:B------:R-:W5:Y:S04]  /*1a170*/  LDL.LU R17, [R1+0x76c] ;  /* 0x00076c0001117983 */ /* 0x000f680000300800 */
[----:B------:R-:W5:Y:S01]  /*1a180*/  LDL.LU R16, [R1+0x768] ;  /* 0x0007680001107983 */ /* 0x000f620000300800 */
[----:B0-----:R-:W-:-:S05]  /*1a190*/  PRMT R5, R40, 0x7632, R5 ;  /* 0x0000763228057816 */ /* 0x001fca0000000005 */
[----:B------:R0:W-:Y:S01]  /*1a1a0*/  @P5 STG.E.U16 desc[UR20][R6.64], R5 ;  /* 0x0000000506005986 */ /* 0x0001e2000c101514 */
[C---:B------:R-:W-:Y:S01]  /*1a1b0*/  LEA R8, P6, R9.reuse, R84, 0x1 ;  /* 0x0000005409087211 */ /* 0x040fe200078c08ff */
[----:B------:R-:W-:Y:S01]  /*1a1c0*/  VIADD R3, R9, UR7 ;  /* 0x0000000709037c36 */ /* 0x000fe20008000000 */
[----:B------:R-:W-:Y:S02]  /*1a1d0*/  F2FP.F16.F32.PACK_AB R42, R43, R42 ;  /* 0x0000002a2b2a723e */ /* 0x000fe400000000ff */
[----:B------:R-:W-:-:S05]  /*1a1e0*/  LEA.HI.X.SX32 R9, R9, R0, 0x1, P6 ;  /* 0x0000000009097211 */ /* 0x000fca00030f0eff */
[----:B------:R1:W-:Y:S01]  /*1a1f0*/  @P4 STG.E.U16 desc[UR20][R8.64], R42 ;  /* 0x0000002a08004986 */ /* 0x0003e2000c101514 */
[----:B--2---:R-:W-:-:S03]  /*1a200*/  ISETP.LT.AND P1, PT, R15, UR15, !P0 ;  /* 0x0000000f0f007c0c */ /* 0x004fc6000c721270 */
[----:B------:R-:W2:Y:S01]  /*1a210*/  LDL.LU R15, [R1+0x75c] ;  /* 0x00075c00010f7983 */ /* 0x000ea20000300800 */
[----:B---3--:R-:W-:-:S03]  /*1a220*/  ISETP.LT.AND P5, PT, R13, UR15, !P0 ;  /* 0x0000000f0d007c0c */ /* 0x008fc6000c7a1270 */
[----:B------:R-:W3:Y:S01]  /*1a230*/  LDL.LU R13, [R1+0x748] ;  /* 0x00074800010d7983 */ /* 0x000ee20000300800 */
[----:B----4-:R-:W-:-:S03]  /*1a240*/  ISETP.LT.AND P4, PT, R14, UR15, !P0 ;  /* 0x0000000f0e007c0c */ /* 0x010fc6000c781270 */
[----:B------:R-:W4:Y:S01]  /*1a250*/  LDL.LU R14, [R1+0x744] ;  /* 0x00074400010e7983 */ /* 0x000f220000300800 */
[C---:B------:R-:W-:Y:S01]  /*1a260*/  VIADD R11, R3.reuse, UR7 ;  /* 0x00000007030b7c36 */ /* 0x040fe20008000000 */
[----:B------:R-:W-:-:S04]  /*1a270*/  LEA R2, P6, R3, R84, 0x1 ;  /* 0x0000005403027211 */ /* 0x000fc800078c08ff */
[----:B------:R-:W-:Y:S02]  /*1a280*/  LEA.HI.X.SX32 R3, R3, R0, 0x1, P6 ;  /* 0x0000000003037211 */ /* 0x000fe400030f0eff */
[----:B------:R-:W-:-:S04]  /*1a290*/  LEA R4, P6, R11, R84, 0x1 ;  /* 0x000000540b047211 */ /* 0x000fc800078c08ff */
[C---:B0-----:R-:W-:Y:S01]  /*1a2a0*/  LEA.HI.X.SX32 R5, R11.reuse, R0, 0x1, P6 ;  /* 0x000000000b057211 */ /* 0x041fe200030f0eff */
[----:B------:R-:W-:Y:S01]  /*1a2b0*/  VIADD R11, R11, UR7 ;  /* 0x000000070b0b7c36 */ /* 0x000fe20008000000 */
[----:B------:R-:W-:-:S03]  /*1a2c0*/  PRMT R7, R42, 0x7632, R7 ;  /* 0x000076322a077816 */ /* 0x000fc60000000007 */
[C---:B-1----:R-:W-:Y:S01]  /*1a2d0*/  VIADD R9, R11.reuse, UR7 ;  /* 0x000000070b097c36 */ /* 0x042fe20008000000 */
[----:B------:R-:W-:Y:S01]  /*1a2e0*/  LEA R6, P6, R11, R84, 0x1 ;  /* 0x000000540b067211 */ /* 0x000fe200078c08ff */
[----:B------:R0:W-:Y:S01]  /*1a2f0*/  @P3 STG.E.U16 desc[UR20][R2.64], R7 ;  /* 0x0000000702003986 */ /* 0x0001e2000c101514 */
[----:B------:R-:W-:Y:S02]  /*1a300*/  F2FP.F16.F32.PACK_AB R44, R45, R44 ;  /* 0x0000002c2d2c723e */ /* 0x000fe400000000ff */
[----:B------:R-:W-:Y:S02]  /*1a310*/  F2FP.F16.F32.PACK_AB R46, R47, R46 ;  /* 0x0000002e2f2e723e */ /* 0x000fe400000000ff */
[----:B------:R-:W-:Y:S02]  /*1a320*/  PRMT R10, R44, 0x7632, R10 ;  /* 0x000076322c0a7816 */ /* 0x000fe4000000000a */
[----:B0-----:R-:W-:Y:S02]  /*1a330*/  LEA.HI.X.SX32 R7, R11, R0, 0x1, P6 ;  /* 0x000000000b077211 */ /* 0x001fe400030f0eff */
[C---:B------:R-:W-:Y:S01]  /*1a340*/  LEA R8, P6, R9.reuse, R84, 0x1 ;  /* 0x0000005409087211 */ /* 0x040fe200078c08ff */
[----:B------:R-:W-:Y:S01]  /*1a350*/  VIADD R3, R9, UR7 ;  /* 0x0000000709037c36 */ /* 0x000fe20008000000 */
[----:B-----5:R-:W-:-:S02]  /*1a360*/  ISETP.LT.AND P3, PT, R17, UR15, !P0 ;  /* 0x0000000f11007c0c */ /* 0x020fc4000c761270 */
[----:B------:R-:W-:Y:S01]  /*1a370*/  LEA.HI.X.SX32 R9, R9, R0, 0x1, P6 ;  /* 0x0000000009097211 */ /* 0x000fe200030f0eff */
[----:B------:R0:W-:Y:S01]  /*1a380*/  @P2 STG.E.U16 desc[UR20][R4.64], R44 ;  /* 0x0000002c04002986 */ /* 0x0001e2000c101514 */
[----:B------:R-:W-:-:S03]  /*1a390*/  ISETP.LT.AND P2, PT, R16, UR15, !P0 ;  /* 0x0000000f10007c0c */ /* 0x000fc6000c741270 */
[----:B------:R-:W5:Y:S04]  /*1a3a0*/  LDL.LU R17, [R1+0x72c] ;  /* 0x00072c0001117983 */ /* 0x000f680000300800 */
[----:B------:R-:W-:Y:S04]  /*1a3b0*/  @P1 STG.E.U16 desc[UR20][R6.64], R10 ;  /* 0x0000000a06001986 */ /* 0x000fe8000c101514 */
[----:B------:R-:W5:Y:S04]  /*1a3c0*/  LDL.LU R16, [R1+0x724] ;  /* 0x0007240001107983 */ /* 0x000f680000300800 */
[----:B------:R1:W-:Y:S01]  /*1a3d0*/  @P5 STG.E.U16 desc[UR20][R8.64], R46 ;  /* 0x0000002e08005986 */ /* 0x0003e2000c101514 */
[C---:B------:R-:W-:Y:S01]  /*1a3e0*/  LEA R2, P6, R3.reuse, R84, 0x1 ;  /* 0x0000005403027211 */ /* 0x040fe200078c08ff */
[----:B0-----:R-:W-:-:S03]  /*1a3f0*/  VIADD R5, R3, UR7 ;  /* 0x0000000703057c36 */ /* 0x001fc60008000000 */
[----:B------:R-:W-:Y:S02]  /*1a400*/  LEA.HI.X.SX32 R3, R3, R0, 0x1, P6 ;  /* 0x0000000003037211 */ /* 0x000fe400030f0eff */
[----:B-1----:R-:W-:-:S05]  /*1a410*/  PRMT R9, R46, 0x7632, R9 ;  /* 0x000076322e097816 */ /* 0x002fca0000000009 */
[----:B------:R0:W-:Y:S01]  /*1a420*/  @P4 STG.E.U16 desc[UR20][R2.64], R9 ;  /* 0x0000000902004986 */ /* 0x0001e2000c101514 */
[----:B--2---:R-:W-:-:S03]  /*1a430*/  ISETP.LT.AND P1, PT, R15, UR15, !P0 ;  /* 0x0000000f0f007c0c */ /* 0x004fc6000c721270 */
[----:B------:R-:W2:Y:S01]  /*1a440*/  LDL.LU R15, [R1+0x720] ;  /* 0x00072000010f7983 */ /* 0x000ea20000300800 */
[----:B---3--:R-:W-:-:S03]  /*1a450*/  ISETP.LT.AND P5, PT, R13, UR15, !P0 ;  /* 0x0000000f0d007c0c */ /* 0x008fc6000c7a1270 */
[----:B------:R-:W3:Y:S01]  /*1a460*/  LDL.LU R13, [R1+0x718] ;  /* 0x00071800010d7983 */ /* 0x000ee20000300800 */
[----:B----4-:R-:W-:-:S03]  /*1a470*/  ISETP.LT.AND P4, PT, R14, UR15, !P0 ;  /* 0x0000000f0e007c0c */ /* 0x010fc6000c781270 */
[----:B------:R-:W4:Y:S01]  /*1a480*/  LDL.LU R14, [R1+0x714] ;  /* 0x00071400010e7983 */ /* 0x000f220000300800 */
[C---:B------:R-:W-:Y:S01]  /*1a490*/  LEA R4, P6, R5.reuse, R84, 0x1 ;  /* 0x0000005405047211 */ /* 0x040fe200078c08ff */
[----:B------:R-:W-:-:S03]  /*1a4a0*/  VIADD R7, R5, UR7 ;  /* 0x0000000705077c36 */ /* 0x000fc60008000000 */
[----:B------:R-:W-:Y:S01]  /*1a4b0*/  LEA.HI.X.SX32 R5, R5, R0, 0x1, P6 ;  /* 0x0000000005057211 */ /* 0x000fe200030f0eff */
[C---:B------:R-:W-:Y:S01]  /*1a4c0*/  VIADD R11, R7.reuse, UR7 ;  /* 0x00000007070b7c36 */ /* 0x040fe20008000000 */
[----:B------:R-:W-:-:S04]  /*1a4d0*/  LEA R6, P6, R7, R84, 0x1 ;  /* 0x0000005407067211 */ /* 0x000fc800078c08ff */
[----:B------:R-:W-:Y:S02]  /*1a4e0*/  LEA.HI.X.SX32 R7, R7, R0, 0x1, P6 ;  /* 0x0000000007077211 */ /* 0x000fe400030f0eff */
[----:B------:R-:W-:Y:S02]  /*1a4f0*/  LEA R8, P6, R11, R84, 0x1 ;  /* 0x000000540b087211 */ /* 0x000fe400078c08ff */
[----:B------:R-:W-:Y:S02]  /*1a500*/  F2FP.F16.F32.PACK_AB R48, R49, R48 ;  /* 0x000000303130723e */ /* 0x000fe400000000ff */
[C---:B0-----:R-:W-:Y:S01]  /*1a510*/  LEA.HI.X.SX32 R9, R11.reuse, R0, 0x1, P6 ;  /* 0x000000000b097211 */ /* 0x041fe200030f0eff */
[----:B------:R-:W-:Y:S01]  /*1a520*/  VIADD R11, R11, UR7 ;  /* 0x000000070b0b7c36 */ /* 0x000fe20008000000 */
[----:B------:R-:W-:Y:S02]  /*1a530*/  PRMT R3, R48, 0x7632, R3 ;  /* 0x0000763230037816 */ /* 0x000fe40000000003 */
[----:B------:R-:W-:-:S02]  /*1a540*/  F2FP.F16.F32.PACK_AB R50, R51, R50 ;  /* 0x000000323332723e */ /* 0x000fc400000000ff */
[----:B------:R-:W-:Y:S01]  /*1a550*/  LEA R2, P6, R11, R84, 0x1 ;  /* 0x000000540b027211 */ /* 0x000fe200078c08ff */
[----:B------:R-:W-:Y:S01]  /*1a560*/  @P3 STG.E.U16 desc[UR20][R4.64], R48 ;  /* 0x0000003004003986 */ /* 0x000fe2000c101514 */
[----:B------:R-:W-:-:S03]  /*1a570*/  PRMT R10, R50, 0x7632, R10 ;  /* 0x00007632320a7816 */ /* 0x000fc6000000000a */
[----:B------:R0:W-:Y:S04]  /*1a580*/  @P2 STG.E.U16 desc[UR20][R6.64], R3 ;  /* 0x0000000306002986 */ /* 0x0001e8000c101514 */
[----:B------:R1:W-:Y:S01]  /*1a590*/  @P1 STG.E.U16 desc[UR20][R8.64], R50 ;  /* 0x0000003208001986 */ /* 0x0003e2000c101514 */
[----:B0-----:R-:W-:Y:S02]  /*1a5a0*/  LEA.HI.X.SX32 R3, R11, R0, 0x1, P6 ;  /* 0x000000000b037211 */ /* 0x001fe400030f0eff */
[----:B-----5:R-:W-:Y:S02]  /*1a5b0*/  ISETP.LT.AND P3, PT, R17, UR15, !P0 ;  /* 0x0000000f11007c0c */ /* 0x020fe4000c761270 */
[----:B------:R-:W5:Y:S01]  /*1a5c0*/  LDL.LU R17, [R1+0x710] ;  /* 0x0007100001117983 */ /* 0x000f620000300800 */
[----:B------:R-:W-:-:S03]  /*1a5d0*/  ISETP.LT.AND P2, PT, R16, UR15, !P0 ;  /* 0x0000000f10007c0c */ /* 0x000fc6000c741270 */
[----:B------:R0:W-:Y:S01]  /*1a5e0*/  @P5 STG.E.U16 desc[UR20][R2.64], R10 ;  /* 0x0000000a02005986 */ /* 0x0001e2000c101514 */
[----:B------:R-:W-:Y:S01]  /*1a5f0*/  VIADD R5, R11, UR7 ;  /* 0x000000070b057c36 */ /* 0x000fe20008000000 */
[----:B------:R-:W-:-:S04]  /*1a600*/  F2FP.F16.F32.PACK_AB R52, R53, R52 ;  /* 0x000000343534723e */ /* 0x000fc800000000ff */
[C---:B------:R-:W-:Y:S01]  /*1a610*/  LEA R4, P6, R5.reuse, R84, 0x1 ;  /* 0x0000005405047211 */ /* 0x040fe200078c08ff */
[----:B------:R-:W-:-:S03]  /*1a620*/  VIADD R7, R5, UR7 ;  /* 0x0000000705077c36 */ /* 0x000fc60008000000 */
[----:B------:R-:W-:-:S05]  /*1a630*/  LEA.HI.X.SX32 R5, R5, R0, 0x1, P6 ;  /* 0x0000000005057211 */ /* 0x000fca00030f0eff */
[----:B------:R0:W-:Y:S01]  /*1a640*/  @P4 STG.E.U16 desc[UR20][R4.64], R52 ;  /* 0x0000003404004986 */ /* 0x0001e2000c101514 */
[----:B--2---:R-:W-:-:S03]  /*1a650*/  ISETP.LT.AND P1, PT, R15, UR15, !P0 ;  /* 0x0000000f0f007c0c */ /* 0x004fc6000c721270 */
[----:B------:R-:W2:Y:S04]  /*1a660*/  LDL.LU R15, [R1+0x704] ;  /* 0x00070400010f7983 */ /* 0x000ea80000300800 */
[----:B------:R-:W2:Y:S01]  /*1a670*/  LDL.LU R16, [R1+0x700] ;  /* 0x0007000001107983 */ /* 0x000ea20000300800 */
[----:B---3--:R-:W-:-:S03]  /*1a680*/  ISETP.LT.AND P5, PT, R13, UR15, !P0 ;  /* 0x0000000f0d007c0c */ /* 0x008fc6000c7a1270 */
[----:B------:R-:W3:Y:S01]  /*1a690*/  LDL.LU R13, [R1+0x6fc] ;  /* 0x0006fc00010d7983 */ /* 0x000ee20000300800 */
[----:B----4-:R-:W-:-:S03]  /*1a6a0*/  ISETP.LT.AND P4, PT, R14, UR15, !P0 ;  /* 0x0000000f0e007c0c */ /* 0x010fc6000c781270 */
[----:B------:R-:W4:Y:S01]  /*1a6b0*/  LDL.LU R14, [R1+0x6f8] ;  /* 0x0006f800010e7983 */ /* 0x000f220000300800 */
[C---:B------:R-:W-:Y:S01]  /*1a6c0*/  LEA R6, P6, R7.reuse, R84, 0x1 ;  /* 0x0000005407067211 */ /* 0x040fe200078c08ff */
[----:B-1----:R-:W-:-:S03]  /*1a6d0*/  VIADD R9, R7, UR7 ;  /* 0x0000000707097c36 */ /* 0x002fc60008000000 */
[----:B------:R-:W-:Y:S01]  /*1a6e0*/  LEA.HI.X.SX32 R7, R7, R0, 0x1, P6 ;  /* 0x0000000007077211 */ /* 0x000fe200030f0eff */
[C---:B0-----:R-:W-:Y:S01]  /*1a6f0*/  VIADD R3, R9.reuse, UR7 ;  /* 0x0000000709037c36 */ /* 0x041fe20008000000 */
[----:B------:R-:W-:-:S03]  /*1a700*/  LEA R8, P6, R9, R84, 0x1 ;  /* 0x0000005409087211 */ /* 0x000fc600078c08ff */
[----:B------:R-:W-:Y:S01]  /*1a710*/  VIADD R11, R3, UR7 ;  /* 0x00000007030b7c36 */ /* 0x000fe20008000000 */
[----:B------:R-:W-:Y:S02]  /*1a720*/  LEA.HI.X.SX32 R9, R9, R0, 0x1, P6 ;  /* 0x0000000009097211 */ /* 0x000fe400030f0eff */
[----:B------:R-:W-:Y:S02]  /*1a730*/  LEA R2, P6, R3, R84, 0x1 ;  /* 0x0000005403027211 */ /* 0x000fe400078c08ff */
[----:B------:R-:W-:Y:S02]  /*1a740*/  PRMT R5, R52, 0x7632, R5 ;  /* 0x0000763234057816 */ /* 0x000fe40000000005 */
[----:B------:R-:W-:Y:S02]  /*1a750*/  F2FP.F16.F32.PACK_AB R54, R55, R54 ;  /* 0x000000363736723e */ /* 0x000fe400000000ff */
[----:B------:R-:W-:Y:S02]  /*1a760*/  LEA.HI.X.SX32 R3, R3, R0, 0x1, P6 ;  /* 0x0000000003037211 */ /* 0x000fe400030f0eff */
[----:B------:R-:W-:Y:S01]  /*1a770*/  LEA R4, P6, R11, R84, 0x1 ;  /* 0x000000540b047211 */ /* 0x000fe200078c08ff */
[----:B------:R0:W-:Y:S04]  /*1a780*/  @P3 STG.E.U16 desc[UR20][R6.64], R5 ;  /* 0x0000000506003986 */ /* 0x0001e8000c101514 */
[----:B------:R1:W-:Y:S01]  /*1a790*/  @P2 STG.E.U16 desc[UR20][R8.64], R54 ;  /* 0x0000003608002986 */ /* 0x0003e2000c101514 */
[----:B------:R-:W-:-:S02]  /*1a7a0*/  F2FP.F16.F32.PACK_AB R56, R57, R56 ;  /* 0x000000383938723e */ /* 0x000fc400000000ff */
[----:B0-----:R-:W-:Y:S02]  /*1a7b0*/  LEA.HI.X.SX32 R5, R11, R0, 0x1, P6 ;  /* 0x000000000b057211 */ /* 0x001fe400030f0eff */
[----:B------:R-:W-:Y:S02]  /*1a7c0*/  PRMT R7, R54, 0x7632, R7 ;  /* 0x0000763236077816 */ /* 0x000fe40000000007 */
[----:B-----5:R-:W-:Y:S02]  /*1a7d0*/  ISETP.LT.AND P3, PT, R17, UR15, !P0 ;  /* 0x0000000f11007c0c */ /* 0x020fe4000c761270 */
[----:B------:R-:W5:Y:S01]  /*1a7e0*/  LDL.LU R17, [R1+0x6f4] ;  /* 0x0006f40001117983 */ /* 0x000f620000300800 */
[----:B------:R-:W-:-:S03]  /*1a7f0*/  VIADD R11, R11, UR7 ;  /* 0x000000070b0b7c36 */ /* 0x000fc60008000000 */
[----:B------:R0:W-:Y:S01]  /*1a800*/  @P1 STG.E.U16 desc[UR20][R2.64], R7 ;  /* 0x0000000702001986 */ /* 0x0001e2000c101514 */
[----:B-1----:R-:W-:-:S03]  /*1a810*/  VIADD R9, R11, UR7 ;  /* 0x000000070b097c36 */ /* 0x002fc60008000000 */
[----:B------:R1:W-:Y:S01]  /*1a820*/  @P5 STG.E.U16 desc[UR20][R4.64], R56 ;  /* 0x0000003804005986 */ /* 0x0003e2000c101514 */
[----:B------:R-:W-:-:S04]  /*1a830*/  LEA R6, P5, R11, R84, 0x1 ;  /* 0x000000540b067211 */ /* 0x000fc800078a08ff */
[----:B0-----:R-:W-:Y:S02]  /*1a840*/  LEA.HI.X.SX32 R7, R11, R0, 0x1, P5 ;  /* 0x000000000b077211 */ /* 0x001fe400028f0eff */
[C---:B------:R-:W-:Y:S01]  /*1a850*/  LEA R8, P5, R9.reuse, R84, 0x1 ;  /* 0x0000005409087211 */ /* 0x040fe200078a08ff */
[----:B------:R-:W-:-:S03]  /*1a860*/  VIADD R3, R9, UR7 ;  /* 0x0000000709037c36 */ /* 0x000fc60008000000 */
[----:B------:R-:W-:Y:S02]  /*1a870*/  LEA.HI.X.SX32 R9, R9, R0, 0x1, P5 ;  /* 0x0000000009097211 */ /* 0x000fe400028f0eff */
[----:B--2---:R-:W-:Y:S02]  /*1a880*/  ISETP.LT.AND P2, PT, R15, UR15, !P0 ;  /* 0x0000000f0f007c0c */ /* 0x004fe4000c741270 */
[----:B------:R-:W2:Y:S01]  /*1a890*/  LDL.LU R15, [R1+0x6f0] ;  /* 0x0006f000010f7983 */ /* 0x000ea20000300800 */
[----:B---3--:R-:W-:-:S03]  /*1a8a0*/  ISETP.LT.AND P6, PT, R13, UR15, !P0 ;  /* 0x0000000f0d007c0c */ /* 0x008fc6000c7c1270 */
[----:B------:R-:W3:Y:S01]  /*1a8b0*/  LDL.LU R13, [R1+0x6ec] ;  /* 0x0006ec00010d7983 */ /* 0x000ee20000300800 */
[----:B------:R-:W-:-:S03]  /*1a8c0*/  ISETP.LT.AND P1, PT, R16, UR15, !P0 ;  /* 0x0000000f10007c0c */ /* 0x000fc6000c721270 */
[----:B------:R-:W3:Y:S01]  /*1a8d0*/  LDL.LU R16, [R1+0x6e8] ;  /* 0x0006e80001107983 */ /* 0x000ee20000300800 */
[----:B----4-:R-:W-:-:S03]  /*1a8e0*/  ISETP.LT.AND P5, PT, R14, UR15, !P0 ;  /* 0x0000000f0e007c0c */ /* 0x010fc6000c7a1270 */
[----:B------:R-:W4:Y:S01]  /*1a8f0*/  LDL.LU R14, [R1+0x6e4] ;  /* 0x0006e400010e7983 */ /* 0x000f220000300800 */
[----:B------:R-:W-:Y:S01]  /*1a900*/  PRMT R10, R56, 0x7632, R10 ;  /* 0x00007632380a7816 */ /* 0x000fe2000000000a */
[----:B-1----:R-:W-:Y:S01]  /*1a910*/  VIADD R5, R3, UR7 ;  /* 0x0000000703057c36 */ /* 0x002fe20008000000 */
[----:B------:R-:W-:-:S03]  /*1a920*/  F2FP.F16.F32.PACK_AB R58, R59, R58 ;  /* 0x0000003a3b3a723e */ /* 0x000fc600000000ff */
[----:B------:R0:W-:Y:S01]  /*1a930*/  @P4 STG.E.U16 desc[UR20][R6.64], R10 ;  /* 0x0000000a06004986 */ /* 0x0001e2000c101514 */
[C---:B------:R-:W-:Y:S02]  /*1a940*/  LEA R2, P4, R3.reuse, R84, 0x1 ;  /* 0x0000005403027211 */ /* 0x040fe400078808ff */
[----:B------:R-:W-:Y:S02]  /*1a950*/  PRMT R12, R58, 0x7632, R12 ;  /* 0x000076323a0c7816 */ /* 0x000fe4000000000c */
[----:B------:R-:W-:Y:S01]  /*1a960*/  LEA.HI.X.SX32 R3, R3, R0, 0x1, P4 ;  /* 0x0000000003037211 */ /* 0x000fe200020f0eff */
[----:B------:R1:W-:Y:S01]  /*1a970*/  @P3 STG.E.U16 desc[UR20][R8.64], R58 ;  /* 0x0000003a08003986 */ /* 0x0003e2000c101514 */
[C---:B------:R-:W-:Y:S01]  /*1a980*/  LEA R4, P3, R5.reuse, R84, 0x1 ;  /* 0x0000005405047211 */ /* 0x040fe200078608ff */
[----:B0-----:R-:W-:Y:S02]  /*1a990*/  VIADD R7, R5, UR7 ;  /* 0x0000000705077c36 */ /* 0x001fe40008000000 */
[----:B------:R0:W-:Y:S01]  /*1a9a0*/  @P2 STG.E.U16 desc[UR20][R2.64], R12 ;  /* 0x0000000c02002986 */ /* 0x0001e2000c101514 */
[----:B------:R-:W-:Y:S01]  /*1a9b0*/  F2FP.F16.F32.PACK_AB R60, R61, R60 ;  /* 0x0000003c3d3c723e */ /* 0x000fe200000000ff */
[C---:B-1----:R-:W-:Y:S01]  /*1a9c0*/  VIADD R9, R7.reuse, UR7 ;  /* 0x0000000707097c36 */ /* 0x042fe20008000000 */
[----:B------:R-:W-:-:S02]  /*1a9d0*/  LEA R6, P2, R7, R84, 0x1 ;  /* 0x0000005407067211 */ /* 0x000fc400078408ff */
[-C--:B------:R-:W-:Y:S01]  /*1a9e0*/  LEA.HI.X.SX32 R5, R5, R0.reuse, 0x1, P3 ;  /* 0x0000000005057211 */ /* 0x080fe200018f0eff */
[----:B------:R-:W-:Y:S01]  /*1a9f0*/  VIADD R11, R9, UR7 ;  /* 0x00000007090b7c36 */ /* 0x000fe20008000000 */
[----:B------:R-:W-:Y:S02]  /*1aa00*/  LEA.HI.X.SX32 R7, R7, R0, 0x1, P2 ;  /* 0x0000000007077211 */ /* 0x000fe400010f0eff */
[----:B0-----:R-:W-:Y:S01]  /*1aa10*/  PRMT R3, R60, 0x7632, R3 ;  /* 0x000076323c037816 */ /* 0x001fe20000000003 */
[----:B------:R-:W-:Y:S01]  /*1aa20*/  @P1 STG.E.U16 desc[UR20][R4.64], R60 ;  /* 0x0000003c04001986 */ /* 0x000fe2000c101514 */
[----:B------:R-:W-:-:S03]  /*1aa30*/  LEA R2, P1, R9, R84, 0x1 ;  /* 0x0000005409027211 */ /* 0x000fc600078208ff */
[----:B------:R0:W-:Y:S01]  /*1aa40*/  @P6 STG.E.U16 desc[UR20][R6.64], R3 ;  /* 0x0000000306006986 */ /* 0x0001e2000c101514 */
[----:B------:R-:W-:Y:S02]  /*1aa50*/  LEA R8, P6, R11, R84, 0x1 ;  /* 0x000000540b087211 */ /* 0x000fe400078c08ff */
[----:B-----5:R-:W-:Y:S02]  /*1aa60*/  ISETP.LT.AND P4, PT, R17, UR15, !P0 ;  /* 0x0000000f11007c0c */ /* 0x020fe4000c781270 */
[-C--:B0-----:R-:W-:Y:S02]  /*1aa70*/  LEA.HI.X.SX32 R3, R9, R0.reuse, 0x1, P1 ;  /* 0x0000000009037211 */ /* 0x081fe400008f0eff */
[----:B------:R-:W-:Y:S02]  /*1aa80*/  LEA.HI.X.SX32 R9, R11, R0, 0x1, P6 ;  /* 0x000000000b097211 */ /* 0x000fe400030f0eff */
[----:B------:R-:W-:Y:S02]  /*1aa90*/  F2FP.F16.F32.PACK_AB R62, R63, R62 ;  /* 0x0000003e3f3e723e */ /* 0x000fe400000000ff */
[----:B------:R-:W-:-:S02]  /*1aaa0*/  F2FP.F16.F32.PACK_AB R64, R65, R64 ;  /* 0x000000404140723e */ /* 0x000fc400000000ff */
[----:B------:R-:W-:Y:S01]  /*1aab0*/  F2FP.F16.F32.PACK_AB R66, R67, R66 ;  /* 0x000000424342723e */ /* 0x000fe200000000ff */
[----:B------:R0:W-:Y:S03]  /*1aac0*/  @P5 STG.E.U16 desc[UR20][R2.64], R62 ;  /* 0x0000003e02005986 */ /* 0x0001e6000c101514 */
[----:B------:R-:W-:Y:S02]  /*1aad0*/  PRMT R42, R66, 0x7632, R42 ;  /* 0x00007632422a7816 */ /* 0x000fe4000000002a */
[----:B0-----:R-:W-:Y:S02]  /*1aae0*/  PRMT R3, R64, 0x7632, R3 ;  /* 0x0000763240037816 */ /* 0x001fe40000000003 */
[----:B--2---:R-:W-:Y:S02]  /*1aaf0*/  ISETP.LT.AND P3, PT, R15, UR15, !P0 ;  /* 0x0000000f0f007c0c */ /* 0x004fe4000c761270 */
[----:B---3--:R-:W-:Y:S01]  /*1ab00*/  ISETP.LT.AND P2, PT, R13, UR15, !P0 ;  /* 0x0000000f0d007c0c */ /* 0x008fe2000c741270 */
[----:B------:R-:W-:-:S04]  /*1ab10*/  VIADD R13, R11, UR7 ;  /* 0x000000070b0d7c36 */ /* 0x000fc80008000000 */
[C---:B------:R-:W-:Y:S01]  /*1ab20*/  VIADD R15, R13.reuse, UR7 ;  /* 0x000000070d0f7c36 */ /* 0x040fe20008000000 */
[----:B------:R-:W-:-:S03]  /*1ab30*/  LEA R4, P1, R13, R84, 0x1 ;  /* 0x000000540d047211 */ /* 0x000fc600078208ff */
[C---:B------:R-:W-:Y:S01]  /*1ab40*/  VIADD R17, R15.reuse, UR7 ;  /* 0x000000070f117c36 */ /* 0x040fe20008000000 */
[----:B------:R-:W-:Y:S02]  /*1ab50*/  LEA R10, P6, R15, R84, 0x1 ;  /* 0x000000540f0a7211 */ /* 0x000fe400078c08ff */
[-C--:B------:R-:W-:Y:S01]  /*1ab60*/  LEA.HI.X.SX32 R5, R13, R0.reuse, 0x1, P1 ;  /* 0x000000000d057211 */ /* 0x080fe200008f0eff */
[----:B------:R-:W-:Y:S01]  /*1ab70*/  VIADD R13, R17, UR7 ;  /* 0x00000007110d7c36 */ /* 0x000fe20008000000 */
[----:B------:R-:W-:Y:S02]  /*1ab80*/  LEA.HI.X.SX32 R11, R15, R0, 0x1, P6 ;  /* 0x000000000f0b7211 */ /* 0x000fe400030f0eff */
[C---:B------:R-:W-:Y:S02]  /*1ab90*/  LEA R6, P6, R17.reuse, R84, 0x1 ;  /* 0x0000005411067211 */ /* 0x040fe400078c08ff */
[----:B------:R-:W-:Y:S02]  /*1aba0*/  ISETP.LT.AND P1, PT, R16, UR15, !P0 ;  /* 0x0000000f10007c0c */ /* 0x000fe4000c721270 */
[----:B------:R-:W-:-:S02]  /*1abb0*/  LEA.HI.X.SX32 R7, R17, R0, 0x1, P6 ;  /* 0x0000000011077211 */ /* 0x000fc400030f0eff */
[C---:B------:R-:W-:Y:S02]  /*1abc0*/  LEA R84, P6, R13.reuse, R84, 0x1 ;  /* 0x000000540d547211 */ /* 0x040fe400078c08ff */
[----:B----4-:R-:W-:Y:S02]  /*1abd0*/  ISETP.LT.AND P0, PT, R14, UR15, !P0 ;  /* 0x0000000f0e007c0c */ /* 0x010fe4000c701270 */
[----:B------:R-:W-:Y:S02]  /*1abe0*/  LEA.HI.X.SX32 R85, R13, R0, 0x1, P6 ;  /* 0x000000000d557211 */ /* 0x000fe400030f0eff */
[----:B------:R-:W-:-:S05]  /*1abf0*/  PRMT R0, R62, 0x7632, R0 ;  /* 0x000076323e007816 */ /* 0x000fca0000000000 */
[----:B------:R0:W-:Y:S04]  /*1ac00*/  @P4 STG.E.U16 desc[UR20][R8.64], R0 ;  /* 0x0000000008004986 */ /* 0x0001e8000c101514 */
[----:B------:R0:W-:Y:S04]  /*1ac10*/  @P3 STG.E.U16 desc[UR20][R4.64], R64 ;  /* 0x0000004004003986 */ /* 0x0001e8000c101514 */
[----:B------:R0:W-:Y:S04]  /*1ac20*/  @P2 STG.E.U16 desc[UR20][R10.64], R3 ;  /* 0x000000030a002986 */ /* 0x0001e8000c101514 */
[----:B------:R0:W-:Y:S04]  /*1ac30*/  @P1 STG.E.U16 desc[UR20][R6.64], R66 ;  /* 0x0000004206001986 */ /* 0x0001e8000c101514 */
[----:B------:R0:W-:Y:S01]  /*1ac40*/  @P0 STG.E.U16 desc[UR20][R84.64], R42 ;  /* 0x0000002a54000986 */ /* 0x0001e2000c101514 */
[----:B------:R-:W-:Y:S06]  /*1ac50*/  BAR.SYNC.DEFER_BLOCKING 0x0 ;  /* 0x0000000000007b1d */ /* 0x000fec0000010000 */
[----:B------:R-:W-:Y:S05]  /*1ac60*/  BRA.U UP0, `(.L_x_14) ;  /* 0x0000000100a07547 */ /* 0x000fea000b800000 */
[----:B------:R-:W1:Y:S01]  /*1ac70*/  S2UR UR5, SR_CgaCtaId ;  /* 0x00000000000579c3 */ /* 0x000e620000008800 */
[----:B------:R-:W-:Y:S01]  /*1ac80*/  NOP ;  /* 0x0000000000007918 */ /* 0x000fe20000000000 */
[----:B------:R-:W-:Y:S01]  /*1ac90*/  UMOV UR4, 0x50 ;  /* 0x0000005000047882 */ /* 0x000fe20000000000 */
[----:B0-----:R-:W-:Y:S02]  /*1aca0*/  IMAD.U32 R0, RZ, RZ, UR8 ;  /* 0x00000008ff007e24 */ /* 0x001fe4000f8e00ff */
[----:B------:R-:W-:Y:S02]  /*1acb0*/  IMAD.MOV.U32 R3, RZ, RZ, 0xf ;  /* 0x0000000fff037424 */ /* 0x000fe400078e00ff */
[----:B------:R-:W-:Y:S01]  /*1acc0*/  IMAD.MOV.U32 R7, RZ, RZ, 0x1 ;  /* 0x00000001ff077424 */ /* 0x000fe200078e00ff */
[----:B------:R-:W-:-:S04]  /*1acd0*/  LOP3.LUT R0, R0, 0xffff, RZ, 0xc0, !PT ;  /* 0x0000ffff00007812 */ /* 0x000fc800078ec0ff */
[----:B------:R-:W-:-:S05]  /*1ace0*/  SHF.R.U32.HI R0, RZ, 0x5, R0 ;  /* 0x00000005ff007819 */ /* 0x000fca0000011600 */
[----:B------:R-:W-:Y:S01]  /*1acf0*/  VIADD R2, R0, 0x10 ;  /* 0x0000001000027836 */ /* 0x000fe20000000000 */
[----:B------:R-:W-:Y:S01]  /*1ad00*/  SHF.L.U32 R0, R3, R0, RZ ;  /* 0x0000000003007219 */ /* 0x000fe200000006ff */
[----:B-1----:R-:W-:-:S03]  /*1ad10*/  ULEA UR6, UR5, UR4, 0x18 ;  /* 0x0000000405067291 */ /* 0x002fc6000f8ec0ff */
[----:B------:R-:W-:-:S04]  /*1ad20*/  SHF.L.U32 R3, R7, R2, RZ ;  /* 0x0000000207037219 */ /* 0x000fc800000006ff */
[----:B------:R-:W-:Y:S02]  /*1ad30*/  LOP3.LUT R0, R3, R0, RZ, 0xfc, !PT ;  /* 0x0000000003007212 */ /* 0x000fe400078efcff */
[----:B------:R-:W0:Y:S02]  /*1ad40*/  LDS R5, [UR6] ;  /* 0x00000006ff057984 */ /* 0x000e240008000800 */
[C---:B------:R-:W-:Y:S02]  /*1ad50*/  LOP3.LUT R2, R0.reuse, 0xffff, RZ, 0xc0, !PT ;  /* 0x0000ffff00027812 */ /* 0x040fe400078ec0ff */
[----:B0-----:R-:W-:-:S04]  /*1ad60*/  LOP3.LUT R3, R0, 0xffff, R5, 0x80, !PT ;  /* 0x0000ffff00037812 */ /* 0x001fc800078e8005 */
[----:B------:R-:W-:-:S13]  /*1ad70*/  ISETP.NE.AND P0, PT, R3, R2, PT ;  /* 0x000000020300720c */ /* 0x000fda0003f05270 */
[----:B------:R-:W-:Y:S05]  /*1ad80*/  @P0 BRA `(.L_x_15) ;  /* 0x0000000000500947 */ /* 0x000fea0003800000 */
[----:B------:R-:W-:Y:S02]  /*1ad90*/  SHF.R.U32.HI R5, RZ, 0x10, R5 ;  /* 0x00000010ff057819 */ /* 0x000fe40000011605 */
[----:B------:R-:W-:-:S04]  /*1ada0*/  SHF.R.U32.HI R2, RZ, 0x10, R0 ;  /* 0x00000010ff027819 */ /* 0x000fc80000011600 */
[----:B------:R-:W-:-:S04]  /*1adb0*/  LOP3.LUT R5, R5, R2, RZ, 0xc0, !PT ;  /* 0x0000000205057212 */ /* 0x000fc800078ec0ff */
[----:B------:R-:W-:-:S13]  /*1adc0*/  ISETP.NE.AND P0, PT, R5, R2, PT ;  /* 0x000000020500720c */ /* 0x000fda0003f05270 */
[----:B------:R-:W-:Y:S05]  /*1add0*/  @P0 BRA `(.L_x_16) ;  /* 0x0000000000300947 */ /* 0x000fea0003800000 */
[----:B------:R-:W-:Y:S01]  /*1ade0*/  R2UR UR4, R0 ;  /* 0x00000000000472ca */ /* 0x000fe200000e0000 */
[----:B------:R-:W-:Y:S01]  /*1adf0*/  VOTEU.ANY UR5, UPT, PT ;  /* 0x0000000000057886 */ /* 0x000fe200038e0100 */
[----:B------:R-:W0:Y:S01]  /*1ae00*/  S2R R0, SR_LANEID ;  /* 0x0000000000007919 */ /* 0x000e220000000000 */
[----:B------:R-:W-:-:S10]  /*1ae10*/  UFLO.U32 UR5, UR5 ;  /* 0x00000005000572bd */ /* 0x000fd400080e0000 */
[----:B------:R-:W-:-:S06]  /*1ae20*/  ULOP3.LUT UR4, URZ, UR4, URZ, 0x33, !UPT ;  /* 0x00000004ff047292 */ /* 0x000fcc000f8e33ff */
[----:B------:R-:W-:-:S04]  /*1ae30*/  IMAD.U32 R2, RZ, RZ, UR4 ;  /* 0x00000004ff027e24 */ /* 0x000fc8000f8e00ff */
[----:B------:R-:W1:Y:S02]  /*1ae40*/  REDUX UR7, R2 ;  /* 0x00000000020773c4 */ /* 0x000e640000000000 */
[----:B------:R2:W-:Y:S01]  /*1ae50*/  UTCATOMSWS.AND URZ, UR4 ;  /* 0x0000000400ff79e3 */ /* 0x0005e20008000000 */
[----:B0-----:R-:W-:Y:S01]  /*1ae60*/  ISETP.EQ.U32.AND P0, PT, R0, UR5, PT ;  /* 0x0000000500007c0c */ /* 0x001fe2000bf02070 */
[----:B-1----:R-:W-:-:S12]  /*1ae70*/  IMAD.U32 R0, RZ, RZ, UR7 ;  /* 0x00000007ff007e24 */ /* 0x002fd8000f8e00ff */
[----:B------:R2:W-:Y:S01]  /*1ae80*/  @P0 ATOMS.AND RZ, [UR6], R0 ;  /* 0x00000000ffff098c */ /* 0x0005e2000a800006 */
[----:B------:R-:W-:Y:S05]  /*1ae90*/  BRA `(.L_x_14) ;  /* 0x0000000000147947 */ /* 0x000fea0003800000 */
.L_x_16:
[----:B------:R-:W-:-:S07]  /*1aea0*/  MOV R2, 0x1aec0 ;  /* 0x0001aec000027802 */ /* 0x000fce0000000f00 */
[----:B------:R-:W-:Y:S05]  /*1aeb0*/  CALL.REL.NOINC `($__internal_0_$__cuda_sm10x_tcgen05_guardrail_trap_col_being_dealloced_not_returned_by_alloc) ;  /* 0x00000000002c7944 */ /* 0x000fea0003c00000 */
[----:B------:R-:W-:Y:S05]  /*1aec0*/  BRA `(.L_x_14) ;  /* 0x0000000000087947 */ /* 0x000fea0003800000 */
.L_x_15:
[----:B------:R-:W-:-:S07]  /*1aed0*/  MOV R2, 0x1aef0 ;  /* 0x0001aef000027802 */ /* 0x000fce0000000f00 */
[----:B------:R-:W-:Y:S05]  /*1aee0*/  CALL.REL.NOINC `($__internal_2_$__cuda_sm10x_tcgen05_guardrail_trap_unallocated_columns_being_dealloced) ;  /* 0x0000000000387944 */ /* 0x000fea0003c00000 */
.L_x_14:
[----:B------:R-:W-:Y:S01]  /*1aef0*/  NOP ;  /* 0x0000000000007918 */ /* 0x000fe20000000000 */
[----:B--2---:R-:W-:Y:S05]  /*1af00*/  EXIT ;  /* 0x000000000000794d */ /* 0x004fea0003800000 */
.L_x_9:
[----:B------:R-:W0:Y:S02]  /*1af10*/  SYNCS.PHASECHK.TRANS64.TRYWAIT P3, [UR6], R5 ;  /* 0x00000005ff0075a7 */ /* 0x000e240008061106 */
[----:B0-----:R-:W-:Y:S05]  /*1af20*/  @!P3 BRA `(.L_x_9) ;  /* 0xfffffffc00f8b947 */ /* 0x001fea000383ffff */
[----:B------:R-:W-:Y:S05]  /*1af30*/  BRA `(.L_x_17) ;  /* 0xffffffa800107947 */ /* 0x000fea000383ffff */
.L_x_13:
[----:B------:R-:W0:Y:S02]  /*1af40*/  SYNCS.PHASECHK.TRANS64.TRYWAIT P1, [UR6], R2 ;  /* 0x00000002ff0075a7 */ /* 0x000e240008021106 */
[----:B0-----:R-:W-:Y:S05]  /*1af50*/  @!P1 BRA `(.L_x_13) ;  /* 0xfffffffc00f89947 */ /* 0x001fea000383ffff */
[----:B------:R-:W-:Y:S05]  /*1af60*/  BRA `(.L_x_12) ;  /* 0xffffffe000447947 */ /* 0x000fea000383ffff */
        .weak           $__internal_0_$__cuda_sm10x_tcgen05_guardrail_trap_col_being_dealloced_not_returned_by_alloc
        .type           $__internal_0_$__cuda_sm10x_tcgen05_guardrail_trap_col_being_dealloced_not_returned_by_alloc,@function
        .size           $__internal_0_$__cuda_sm10x_tcgen05_guardrail_trap_col_being_dealloced_not_returned_by_alloc,($__internal_1_$__cuda_sm10x_tcgen05_guardrail_trap_phase_invalid_during_alloc - $__internal_0_$__cuda_sm10x_tcgen05_guardrail_trap_col_being_dealloced_not_returned_by_alloc)
$__internal_0_$__cuda_sm10x_tcgen05_guardrail_trap_col_being_dealloced_not_returned_by_alloc:
[----:B------:R-:W-:Y:S05]  /*1af70*/  BPT.TRAP 0x1 ;  /* 0x000000040000795c */ /* 0x000fea0000300000 */
[----:B------:R-:W-:-:S04]  /*1af80*/  IMAD.MOV.U32 R3, RZ, RZ, 0x0 ;  /* 0x00000000ff037424 */ /* 0x000fc800078e00ff */
[----:B------:R-:W-:Y:S05]  /*1af90*/  RET.REL.NODEC R2 `(matmul_kernel) ;  /* 0xfffffe5002187950 */ /* 0x000fea0003c3ffff */
        .weak           $__internal_1_$__cuda_sm10x_tcgen05_guardrail_trap_phase_invalid_during_alloc
        .type           $__internal_1_$__cuda_sm10x_tcgen05_guardrail_trap_phase_invalid_during_alloc,@function
        .size           $__internal_1_$__cuda_sm10x_tcgen05_guardrail_trap_phase_invalid_during_alloc,($__internal_2_$__cuda_sm10x_tcgen05_guardrail_trap_unallocated_columns_being_dealloced - $__internal_1_$__cuda_sm10x_tcgen05_guardrail_trap_phase_invalid_during_alloc)
$__internal_1_$__cuda_sm10x_tcgen05_guardrail_trap_phase_invalid_during_alloc:
[----:B------:R-:W-:Y:S05]  /*1afa0*/  BPT.TRAP 0x1 ;  /* 0x000000040000795c */ /* 0x000fea0000300000 */
[----:B------:R-:W-:-:S04]  /*1afb0*/  IMAD.MOV.U32 R3, RZ, RZ, 0x0 ;  /* 0x00000000ff037424 */ /* 0x000fc800078e00ff */
[----:B------:R-:W-:Y:S05]  /*1afc0*/  RET.REL.NODEC R2 `(matmul_kernel) ;  /* 0xfffffe50020c7950 */ /* 0x000fea0003c3ffff */
        .weak           $__internal_2_$__cuda_sm10x_tcgen05_guardrail_trap_unallocated_columns_being_dealloced
        .type           $__internal_2_$__cuda_sm10x_tcgen05_guardrail_trap_unallocated_columns_being_dealloced,@function
        .size           $__internal_2_$__cuda_sm10x_tcgen05_guardrail_trap_unallocated_columns_being_dealloced,(.L_x_21 - $__internal_2_$__cuda_sm10x_tcgen05_guardrail_trap_unallocated_columns_being_dealloced)
$__internal_2_$__cuda_sm10x_tcgen05_guardrail_trap_unallocated_columns_being_dealloced:
[----:B------:R-:W-:Y:S05]  /*1afd0*/  BPT.TRAP 0x1 ;  /* 0x000000040000795c */ /* 0x000fea0000300000 */
[----:B------:R-:W-:-:S04]  /*1afe0*/  IMAD.MOV.U32 R3, RZ, RZ, 0x0 ;  /* 0x00000000ff037424 */ /* 0x000fc800078e00ff */
[----:B------:R-:W-:Y:S05]  /*1aff0*/  RET.REL.NODEC R2 `(matmul_kernel) ;  /* 0xfffffe5002007950 */ /* 0x000fea0003c3ffff */
.L_x_18:
[----:B------:R-:W-:-:S00]  /*1b000*/  BRA `(.L_x_18) ;  /* 0xfffffffc00fc7947 */ /* 0x000fc0000383ffff */
[----:B------:R-:W-:-:S00]  /*1b010*/  NOP ;  /* 0x0000000000007918 */ /* 0x000fc00000000000 */
        /* <DEDUP_REMOVED lines=14> */
.L_x_21:


//--------------------- .nv.shared.matmul_kernel  --------------------------
	.section	.nv.shared.matmul_kernel,"aw",@nobits
	.sectionflags	@""
	.align	16
	.zero		1024


//--------------------- .nv.shared.reserved.0     --------------------------
	.section	.nv.shared.reserved.0,"aw",@nobits
	.align	8
	.weak		__nv_reservedSMEM_offset_0_alias
	.size		__nv_reservedSMEM_offset_0_alias, 0, 64
	.other		__nv_reservedSMEM_offset_0_alias,@"STO_CUDA_RESERVED_SHARED STV_DEFAULT"
__nv_reservedSMEM_offset_0_alias:
	.zero		0
.nv.shared.reserved.0:
	.zero		64
	.weak		__nv_reservedSMEM_allocation_phase
	.type		__nv_reservedSMEM_allocation_phase,@object
	.size		__nv_reservedSMEM_allocation_phase,(.L_0 - __nv_reservedSMEM_allocation_phase)
__nv_reservedSMEM_allocation_phase:
	.zero		1
.L_0:
	.zero		7
	.weak		__nv_reservedSMEM_devtool_atexit_pc
	.type		__nv_reservedSMEM_devtool_atexit_pc,@object
	.size		__nv_reservedSMEM_devtool_atexit_pc,(__nv_reservedSMEM_allocation_mask - __nv_reservedSMEM_devtool_atexit_pc)
__nv_reservedSMEM_devtool_atexit_pc:
	.zero		8
	.weak		__nv_reservedSMEM_allocation_mask
	.type		__nv_reservedSMEM_allocation_mask,@object
	.size		__nv_reservedSMEM_allocation_mask,(.L_2 - __nv_reservedSMEM_allocation_mask)
__nv_reservedSMEM_allocation_mask:
	.zero		4
.L_2:


//--------------------- .nv.constant0.matmul_kernel --------------------------
	.section	.nv.constant0.matmul_kernel,"a",@progbits
	.sectionflags	@""
	.align	4
.nv.constant0.matmul_kernel:
	.zero		976


//--------------------- SYMBOLS --------------------------

	.type		.nv.reservedSmem.offset0,@object
	.size		.nv.reservedSmem.offset0,0x4
	.type		.nv.reservedSmem.cap,@object
	.size		.nv.reservedSmem.cap,0x4
